// auto-generated by cutlass_sweep.gemm — config: {"arch": "sm_100", "cluster_m": 8, "cluster_n": 1, "dtype": "mxfp4", "dtype_b": "mxfp4", "layout": "nt", "stages": 0, "tile_k": 128, "tile_m": 128, "tile_n": 128}
#include "cutlass/cutlass.h"
#include "cutlass/gemm/collective/collective_builder.hpp"
#include "cutlass/gemm/device/gemm_universal_adapter.h"
#include "cutlass/gemm/kernel/gemm_universal.hpp"
#include "cutlass/epilogue/collective/collective_builder.hpp"

using ElemA = cutlass::mx_float4_t<cutlass::float_e2m1_t>;
using ElemB = cutlass::mx_float4_t<cutlass::float_e2m1_t>;
using ElemCD = cutlass::bfloat16_t;
using Acc  = float;
using TileShape    = cute::Shape<cute::_128, cute::_128, cute::_128>;
using ClusterShape = cute::Shape<cute::_8, cute::_1, cute::_1>;

using CollectiveEpilogue = typename cutlass::epilogue::collective::CollectiveBuilder<
    cutlass::arch::Sm100, cutlass::arch::OpClassTensorOp,
    TileShape, ClusterShape,
    cutlass::epilogue::collective::EpilogueTileAuto,
    Acc, Acc,
    ElemCD, cutlass::layout::RowMajor, 128 / cutlass::sizeof_bits<ElemCD>::value,
    ElemCD, cutlass::layout::RowMajor, 128 / cutlass::sizeof_bits<ElemCD>::value,
    cutlass::epilogue::collective::EpilogueScheduleAuto
  >::CollectiveOp;

using CollectiveMainloop = typename cutlass::gemm::collective::CollectiveBuilder<
    cutlass::arch::Sm100, cutlass::arch::OpClassBlockScaledTensorOp,
    ElemA, cutlass::layout::RowMajor, 32,
    ElemB, cutlass::layout::ColumnMajor, 32,
    Acc,
    TileShape, ClusterShape,
    cutlass::gemm::collective::StageCountAutoCarveout<static_cast<int>(sizeof(typename CollectiveEpilogue::SharedStorage))>,
    cutlass::gemm::collective::KernelScheduleAuto
  >::CollectiveOp;

using GemmKernel = cutlass::gemm::kernel::GemmUniversal<
    cute::Shape<int,int,int,int>,
    CollectiveMainloop,
    CollectiveEpilogue
>;
using Gemm = cutlass::gemm::device::GemmUniversalAdapter<GemmKernel>;

// Force the device kernel symbol into the cubin without needing a host main.
auto* _anchor = &cutlass::device_kernel<GemmKernel>;


// ===== COMPILED SASS (sm_100a) =====

	.target	sm_100a

	.elftype	@"ET_EXEC"


//--------------------- .note.nv.tkinfo           --------------------------
	.section	.note.nv.tkinfo,"",@"SHT_NOTE"
	.sectionflags	@"SHF_NOTE_NV_TKINFO"
	.tkinfo
        /*0018*/ 	.word	0x00000002
        /*0030*/ 	.string	""
        /*0030*/ 	.string	"ptxas"
        /*0030*/ 	.string	"Cuda compilation tools, release 13.0, V13.0.88"
        /*0030*/ 	.string	"Build cuda_13.0.r13.0/compiler.36424714_0"
        /*0030*/ 	.string	"-arch sm_100a -m 64 "



//--------------------- .note.nv.cuinfo           --------------------------
	.section	.note.nv.cuinfo,"",@"SHT_NOTE"
	.sectionflags	@"SHF_NOTE_NV_CUINFO"
        /*0018*/ 	.short	0x0002
        /*001a*/ 	.short	0x0064
        /*001c*/ 	.short	0x0082
	.zero		2


//--------------------- .nv.info                  --------------------------
	.section	.nv.info,"",@"SHT_CUDA_INFO"
	.align	4


	//----- nvinfo : EIATTR_REGCOUNT
	.align		4
        /*0000*/ 	.byte	0x04, 0x2f
        /*0002*/ 	.short	(.L_19 - .L_18)
	.align		4
.L_18:
        /*0004*/ 	.word	index@(_ZN7cutlass13device_kernelINS_4gemm6kernel13GemmUniversalIN4cute5tupleIJiiiiEEENS1_10collective13CollectiveMmaINS1_46MainloopSm100TmaUmmaWarpSpecializedBlockScaledILi12ELi2ELi2ENS5_IJNS4_1CILi8EEENSA_ILi1EEESC_EEEEENS5_IJNSA_ILi128EEESF_SF_EEENS5_IJNS_12float_e2m1_tENS_13float_ue8m0_tEEEENS5_IJNS5_IJlSC_lEEENS4_6LayoutINS5_IJNS5_IJNS5_IJNSA_ILi32EEENSA_ILi4EEEEEEiEEESP_NS5_IJSC_iEEEEEENS5_IJNS5_IJNS5_IJNSA_ILi16EEESN_EEEiEEENS5_IJNS5_IJNSA_ILi0EEESC_EEENSA_ILi512EEEEEENS5_IJSV_iEEEEEEEEEEESJ_S12_NS4_8TiledMMAINS4_8MMA_AtomIJNS4_17SM100_MMA_MXF4_SSISH_SH_fSI_Li128ELi128ELi32ELNS4_4UMMA5MajorE0ELS17_0ELNS16_7ScaleInE0ELS18_0EEEEEENSL_INS5_IJSC_SC_SC_EEENS5_IJSV_SV_SV_EEEEENS5_IJNS4_10UnderscoreES1E_S1E_EEEEENS5_IJNS4_13SM90_TMA_LOADES1H_EEENS5_IJNS4_14ComposedLayoutINS4_7SwizzleILi2ELi4ELi3EEENS4_18smem_ptr_flag_bitsILi4EEENSL_INS5_IJSB_SF_EEENS5_IJSF_SC_EEEEEEENSL_INS5_IJNS5_IJNS5_IJSO_SC_EEENS5_IJSM_NSA_ILi2EEEEEEEEESC_NS5_IJS1T_SC_EEEEEENS5_IJNS5_IJNS5_IJST_SX_EEESW_EEESV_NS5_IJS1T_SX_EEEEEEEEEEEvNS4_8identityENS5_IJNS4_23SM90_TMA_LOAD_MULTICASTES25_EEES23_vS24_EENS_8epilogue10collective18CollectiveEpilogueINS28_23Sm100TmaWarpSpecializedILi4ELi2ELi16ELb1ELb0EEEJNS5_IJNSA_ILi64EEESF_SF_EEENS5_IJNSL_IS2D_SC_EENSL_INS5_IJSS_S1T_EEENS5_IJSC_S2D_EEEEEEEENS_10bfloat16_tESK_S2K_SK_NS28_6fusion15FusionCallbacksIS2C_NS2L_17LinearCombinationIS2K_fS2K_fLNS_15FloatRoundStyleE2EEES2E_S2J_JEEENS4_5SM1004TMEM4LOAD26SM100_TMEM_LOAD_32dp32b16xES1H_NS1J_INS1K_ILi1ELi4ELi3EEENS1M_ILi16EEENSL_INS5_IJSB_SS_EEENS5_IJSS_SC_EEEEEEENS4_39AutoVectorizingCopyWithAssumedAlignmentILi128EEENS4_14SM90_TMA_STOREES30_S32_S32_EEEvvEEEEvNT_6ParamsE)
        /*0008*/ 	.word	0x0000007a


	//----- nvinfo : EIATTR_FRAME_SIZE
	.align		4
.L_19:
        /*000c*/ 	.byte	0x04, 0x11
        /*000e*/ 	.short	(.L_21 - .L_20)
	.align		4
.L_20:
        /*0010*/ 	.word	index@($__internal_2_$__cuda_sm10x_tcgen05_guardrail_trap_unallocated_columns_being_dealloced)
        /*0014*/ 	.word	0x00000000


	//----- nvinfo : EIATTR_FRAME_SIZE
	.align		4
.L_21:
        /*0018*/ 	.byte	0x04, 0x11
        /*001a*/ 	.short	(.L_23 - .L_22)
	.align		4
.L_22:
        /*001c*/ 	.word	index@($__internal_1_$__cuda_sm10x_tcgen05_guardrail_trap_phase_invalid_during_alloc)
        /*0020*/ 	.word	0x00000000


	//----- nvinfo : EIATTR_FRAME_SIZE
	.align		4
.L_23:
        /*0024*/ 	.byte	0x04, 0x11
        /*0026*/ 	.short	(.L_25 - .L_24)
	.align		4
.L_24:
        /*0028*/ 	.word	index@($__internal_0_$__cuda_sm10x_tcgen05_guardrail_trap_col_being_dealloced_not_returned_by_alloc)
        /*002c*/ 	.word	0x00000000


	//----- nvinfo : EIATTR_FRAME_SIZE
	.align		4
.L_25:
        /*0030*/ 	.byte	0x04, 0x11
        /*0032*/ 	.short	(.L_27 - .L_26)
	.align		4
.L_26:
        /*0034*/ 	.word	index@(_ZN7cutlass13device_kernelINS_4gemm6kernel13GemmUniversalIN4cute5tupleIJiiiiEEENS1_10collective13CollectiveMmaINS1_46MainloopSm100TmaUmmaWarpSpecializedBlockScaledILi12ELi2ELi2ENS5_IJNS4_1CILi8EEENSA_ILi1EEESC_EEEEENS5_IJNSA_ILi128EEESF_SF_EEENS5_IJNS_12float_e2m1_tENS_13float_ue8m0_tEEEENS5_IJNS5_IJlSC_lEEENS4_6LayoutINS5_IJNS5_IJNS5_IJNSA_ILi32EEENSA_ILi4EEEEEEiEEESP_NS5_IJSC_iEEEEEENS5_IJNS5_IJNS5_IJNSA_ILi16EEESN_EEEiEEENS5_IJNS5_IJNSA_ILi0EEESC_EEENSA_ILi512EEEEEENS5_IJSV_iEEEEEEEEEEESJ_S12_NS4_8TiledMMAINS4_8MMA_AtomIJNS4_17SM100_MMA_MXF4_SSISH_SH_fSI_Li128ELi128ELi32ELNS4_4UMMA5MajorE0ELS17_0ELNS16_7ScaleInE0ELS18_0EEEEEENSL_INS5_IJSC_SC_SC_EEENS5_IJSV_SV_SV_EEEEENS5_IJNS4_10UnderscoreES1E_S1E_EEEEENS5_IJNS4_13SM90_TMA_LOADES1H_EEENS5_IJNS4_14ComposedLayoutINS4_7SwizzleILi2ELi4ELi3EEENS4_18smem_ptr_flag_bitsILi4EEENSL_INS5_IJSB_SF_EEENS5_IJSF_SC_EEEEEEENSL_INS5_IJNS5_IJNS5_IJSO_SC_EEENS5_IJSM_NSA_ILi2EEEEEEEEESC_NS5_IJS1T_SC_EEEEEENS5_IJNS5_IJNS5_IJST_SX_EEESW_EEESV_NS5_IJS1T_SX_EEEEEEEEEEEvNS4_8identityENS5_IJNS4_23SM90_TMA_LOAD_MULTICASTES25_EEES23_vS24_EENS_8epilogue10collective18CollectiveEpilogueINS28_23Sm100TmaWarpSpecializedILi4ELi2ELi16ELb1ELb0EEEJNS5_IJNSA_ILi64EEESF_SF_EEENS5_IJNSL_IS2D_SC_EENSL_INS5_IJSS_S1T_EEENS5_IJSC_S2D_EEEEEEEENS_10bfloat16_tESK_S2K_SK_NS28_6fusion15FusionCallbacksIS2C_NS2L_17LinearCombinationIS2K_fS2K_fLNS_15FloatRoundStyleE2EEES2E_S2J_JEEENS4_5SM1004TMEM4LOAD26SM100_TMEM_LOAD_32dp32b16xES1H_NS1J_INS1K_ILi1ELi4ELi3EEENS1M_ILi16EEENSL_INS5_IJSB_SS_EEENS5_IJSS_SC_EEEEEEENS4_39AutoVectorizingCopyWithAssumedAlignmentILi128EEENS4_14SM90_TMA_STOREES30_S32_S32_EEEvvEEEEvNT_6ParamsE)
        /*0038*/ 	.word	0x00000000


	//----- nvinfo : EIATTR_MIN_STACK_SIZE
	.align		4
.L_27:
        /*003c*/ 	.byte	0x04, 0x12
        /*003e*/ 	.short	(.L_29 - .L_28)
	.align		4
.L_28:
        /*0040*/ 	.word	index@(_ZN7cutlass13device_kernelINS_4gemm6kernel13GemmUniversalIN4cute5tupleIJiiiiEEENS1_10collective13CollectiveMmaINS1_46MainloopSm100TmaUmmaWarpSpecializedBlockScaledILi12ELi2ELi2ENS5_IJNS4_1CILi8EEENSA_ILi1EEESC_EEEEENS5_IJNSA_ILi128EEESF_SF_EEENS5_IJNS_12float_e2m1_tENS_13float_ue8m0_tEEEENS5_IJNS5_IJlSC_lEEENS4_6LayoutINS5_IJNS5_IJNS5_IJNSA_ILi32EEENSA_ILi4EEEEEEiEEESP_NS5_IJSC_iEEEEEENS5_IJNS5_IJNS5_IJNSA_ILi16EEESN_EEEiEEENS5_IJNS5_IJNSA_ILi0EEESC_EEENSA_ILi512EEEEEENS5_IJSV_iEEEEEEEEEEESJ_S12_NS4_8TiledMMAINS4_8MMA_AtomIJNS4_17SM100_MMA_MXF4_SSISH_SH_fSI_Li128ELi128ELi32ELNS4_4UMMA5MajorE0ELS17_0ELNS16_7ScaleInE0ELS18_0EEEEEENSL_INS5_IJSC_SC_SC_EEENS5_IJSV_SV_SV_EEEEENS5_IJNS4_10UnderscoreES1E_S1E_EEEEENS5_IJNS4_13SM90_TMA_LOADES1H_EEENS5_IJNS4_14ComposedLayoutINS4_7SwizzleILi2ELi4ELi3EEENS4_18smem_ptr_flag_bitsILi4EEENSL_INS5_IJSB_SF_EEENS5_IJSF_SC_EEEEEEENSL_INS5_IJNS5_IJNS5_IJSO_SC_EEENS5_IJSM_NSA_ILi2EEEEEEEEESC_NS5_IJS1T_SC_EEEEEENS5_IJNS5_IJNS5_IJST_SX_EEESW_EEESV_NS5_IJS1T_SX_EEEEEEEEEEEvNS4_8identityENS5_IJNS4_23SM90_TMA_LOAD_MULTICASTES25_EEES23_vS24_EENS_8epilogue10collective18CollectiveEpilogueINS28_23Sm100TmaWarpSpecializedILi4ELi2ELi16ELb1ELb0EEEJNS5_IJNSA_ILi64EEESF_SF_EEENS5_IJNSL_IS2D_SC_EENSL_INS5_IJSS_S1T_EEENS5_IJSC_S2D_EEEEEEEENS_10bfloat16_tESK_S2K_SK_NS28_6fusion15FusionCallbacksIS2C_NS2L_17LinearCombinationIS2K_fS2K_fLNS_15FloatRoundStyleE2EEES2E_S2J_JEEENS4_5SM1004TMEM4LOAD26SM100_TMEM_LOAD_32dp32b16xES1H_NS1J_INS1K_ILi1ELi4ELi3EEENS1M_ILi16EEENSL_INS5_IJSB_SS_EEENS5_IJSS_SC_EEEEEEENS4_39AutoVectorizingCopyWithAssumedAlignmentILi128EEENS4_14SM90_TMA_STOREES30_S32_S32_EEEvvEEEEvNT_6ParamsE)
        /*0044*/ 	.word	0x00000000
.L_29:


//--------------------- .nv.compat                --------------------------
	.section	.nv.compat,"",@"SHT_CUDA_COMPAT_INFO"
	.align	4
        /*0000*/ 	.byte	0x02, 0x09, 0x01, 0x00, 0x02, 0x02, 0x02, 0x00, 0x02, 0x05, 0x05, 0x00, 0x03, 0x07, 0x01, 0x01
        /*0010*/ 	.byte	0x02, 0x03, 0x01, 0x00, 0x02, 0x06, 0x01, 0x00, 0x04, 0x0b, 0x08, 0x00, 0x09, 0x00, 0x00, 0x00
        /*0020*/ 	.byte	0x00, 0x00, 0x00, 0x00


//--------------------- .nv.info._ZN7cutlass13device_kernelINS_4gemm6kernel13GemmUniversalIN4cute5tupleIJiiiiEEENS1_10collective13CollectiveMmaINS1_46MainloopSm100TmaUmmaWarpSpecializedBlockScaledILi12ELi2ELi2ENS5_IJNS4_1CILi8EEENSA_ILi1EEESC_EEEEENS5_IJNSA_ILi128EEESF_SF_EEENS5_IJNS_12float_e2m1_tENS_13float_ue8m0_tEEEENS5_IJNS5_IJlSC_lEEENS4_6LayoutINS5_IJNS5_IJNS5_IJNSA_ILi32EEENSA_ILi4EEEEEEiEEESP_NS5_IJSC_iEEEEEENS5_IJNS5_IJNS5_IJNSA_ILi16EEESN_EEEiEEENS5_IJNS5_IJNSA_ILi0EEESC_EEENSA_ILi512EEEEEENS5_IJSV_iEEEEEEEEEEESJ_S12_NS4_8TiledMMAINS4_8MMA_AtomIJNS4_17SM100_MMA_MXF4_SSISH_SH_fSI_Li128ELi128ELi32ELNS4_4UMMA5MajorE0ELS17_0ELNS16_7ScaleInE0ELS18_0EEEEEENSL_INS5_IJSC_SC_SC_EEENS5_IJSV_SV_SV_EEEEENS5_IJNS4_10UnderscoreES1E_S1E_EEEEENS5_IJNS4_13SM90_TMA_LOADES1H_EEENS5_IJNS4_14ComposedLayoutINS4_7SwizzleILi2ELi4ELi3EEENS4_18smem_ptr_flag_bitsILi4EEENSL_INS5_IJSB_SF_EEENS5_IJSF_SC_EEEEEEENSL_INS5_IJNS5_IJNS5_IJSO_SC_EEENS5_IJSM_NSA_ILi2EEEEEEEEESC_NS5_IJS1T_SC_EEEEEENS5_IJNS5_IJNS5_IJST_SX_EEESW_EEESV_NS5_IJS1T_SX_EEEEEEEEEEEvNS4_8identityENS5_IJNS4_23SM90_TMA_LOAD_MULTICASTES25_EEES23_vS24_EENS_8epilogue10collective18CollectiveEpilogueINS28_23Sm100TmaWarpSpecializedILi4ELi2ELi16ELb1ELb0EEEJNS5_IJNSA_ILi64EEESF_SF_EEENS5_IJNSL_IS2D_SC_EENSL_INS5_IJSS_S1T_EEENS5_IJSC_S2D_EEEEEEEENS_10bfloat16_tESK_S2K_SK_NS28_6fusion15FusionCallbacksIS2C_NS2L_17LinearCombinationIS2K_fS2K_fLNS_15FloatRoundStyleE2EEES2E_S2J_JEEENS4_5SM1004TMEM4LOAD26SM100_TMEM_LOAD_32dp32b16xES1H_NS1J_INS1K_ILi1ELi4ELi3EEENS1M_ILi16EEENSL_INS5_IJSB_SS_EEENS5_IJSS_SC_EEEEEEENS4_39AutoVectorizingCopyWithAssumedAlignmentILi128EEENS4_14SM90_TMA_STOREES30_S32_S32_EEEvvEEEEvNT_6ParamsE --------------------------
	.section	.nv.info._ZN7cutlass13device_kernelINS_4gemm6kernel13GemmUniversalIN4cute5tupleIJiiiiEEENS1_10collective13CollectiveMmaINS1_46MainloopSm100TmaUmmaWarpSpecializedBlockScaledILi12ELi2ELi2ENS5_IJNS4_1CILi8EEENSA_ILi1EEESC_EEEEENS5_IJNSA_ILi128EEESF_SF_EEENS5_IJNS_12float_e2m1_tENS_13float_ue8m0_tEEEENS5_IJNS5_IJlSC_lEEENS4_6LayoutINS5_IJNS5_IJNS5_IJNSA_ILi32EEENSA_ILi4EEEEEEiEEESP_NS5_IJSC_iEEEEEENS5_IJNS5_IJNS5_IJNSA_ILi16EEESN_EEEiEEENS5_IJNS5_IJNSA_ILi0EEESC_EEENSA_ILi512EEEEEENS5_IJSV_iEEEEEEEEEEESJ_S12_NS4_8TiledMMAINS4_8MMA_AtomIJNS4_17SM100_MMA_MXF4_SSISH_SH_fSI_Li128ELi128ELi32ELNS4_4UMMA5MajorE0ELS17_0ELNS16_7ScaleInE0ELS18_0EEEEEENSL_INS5_IJSC_SC_SC_EEENS5_IJSV_SV_SV_EEEEENS5_IJNS4_10UnderscoreES1E_S1E_EEEEENS5_IJNS4_13SM90_TMA_LOADES1H_EEENS5_IJNS4_14ComposedLayoutINS4_7SwizzleILi2ELi4ELi3EEENS4_18smem_ptr_flag_bitsILi4EEENSL_INS5_IJSB_SF_EEENS5_IJSF_SC_EEEEEEENSL_INS5_IJNS5_IJNS5_IJSO_SC_EEENS5_IJSM_NSA_ILi2EEEEEEEEESC_NS5_IJS1T_SC_EEEEEENS5_IJNS5_IJNS5_IJST_SX_EEESW_EEESV_NS5_IJS1T_SX_EEEEEEEEEEEvNS4_8identityENS5_IJNS4_23SM90_TMA_LOAD_MULTICASTES25_EEES23_vS24_EENS_8epilogue10collective18CollectiveEpilogueINS28_23Sm100TmaWarpSpecializedILi4ELi2ELi16ELb1ELb0EEEJNS5_IJNSA_ILi64EEESF_SF_EEENS5_IJNSL_IS2D_SC_EENSL_INS5_IJSS_S1T_EEENS5_IJSC_S2D_EEEEEEEENS_10bfloat16_tESK_S2K_SK_NS28_6fusion15FusionCallbacksIS2C_NS2L_17LinearCombinationIS2K_fS2K_fLNS_15FloatRoundStyleE2EEES2E_S2J_JEEENS4_5SM1004TMEM4LOAD26SM100_TMEM_LOAD_32dp32b16xES1H_NS1J_INS1K_ILi1ELi4ELi3EEENS1M_ILi16EEENSL_INS5_IJSB_SS_EEENS5_IJSS_SC_EEEEEEENS4_39AutoVectorizingCopyWithAssumedAlignmentILi128EEENS4_14SM90_TMA_STOREES30_S32_S32_EEEvvEEEEvNT_6ParamsE,"",@"SHT_CUDA_INFO"
	.sectionflags	@""
	.align	4


	//----- nvinfo : EIATTR_CUDA_API_VERSION
	.align		4
        /*0000*/ 	.byte	0x04, 0x37
        /*0002*/ 	.short	(.L_31 - .L_30)
.L_30:
        /*0004*/ 	.word	0x00000082


	//----- nvinfo : EIATTR_KPARAM_INFO
	.align		4
.L_31:
        /*0008*/ 	.byte	0x04, 0x17
        /*000a*/ 	.short	(.L_33 - .L_32)
.L_32:
        /*000c*/ 	.word	0x00000000
        /*0010*/ 	.short	0x0000
        /*0012*/ 	.short	0x0000
        /*0014*/ 	.byte	0x00, 0xf0, 0x01, 0x30


	//----- nvinfo : EIATTR_AT_ENTRY_FRAGMENTS
	.align		4
.L_33:
        /*0018*/ 	.byte	0x04, 0x4f
        /*001a*/ 	.short	(.L_35 - .L_34)


	//   ....[0]....
.L_34:
        /*001c*/ 	.word	0x00000006


	//----- nvinfo : EIATTR_RESERVED_SMEM_USED
	.align		4
.L_35:
        /*0020*/ 	.byte	0x01, 0x41
	.zero		2


	//----- nvinfo : EIATTR_SPARSE_MMA_MASK
	.align		4
        /*0024*/ 	.byte	0x03, 0x50
        /*0026*/ 	.short	0x0000


	//----- nvinfo : EIATTR_TCGEN05_1CTA_USED
	.align		4
        /*0028*/ 	.byte	0x01, 0x51
	.zero		2


	//----- nvinfo : EIATTR_MAXREG_COUNT
	.align		4
        /*002c*/ 	.byte	0x03, 0x1b
        /*002e*/ 	.short	0x00ff


	//----- nvinfo : EIATTR_NUM_BARRIERS
	.align		4
        /*0030*/ 	.byte	0x02, 0x4c
        /*0032*/ 	.byte	0x07
	.zero		1


	//----- nvinfo : EIATTR_EXTERNS
	.align		4
        /*0034*/ 	.byte	0x04, 0x0f
        /*0036*/ 	.short	(.L_37 - .L_36)


	//   ....[0]....
	.align		4
.L_36:
        /*0038*/ 	.word	index@(__assertfail)


	//----- nvinfo : EIATTR_MERCURY_ISA_VERSION
	.align		4
.L_37:
        /*003c*/ 	.byte	0x03, 0x5f
        /*003e*/ 	.short	0x0101


	//----- nvinfo : EIATTR_INT_WARP_WIDE_INSTR_OFFSETS
	.align		4
        /*0040*/ 	.byte	0x04, 0x31
        /*0042*/ 	.short	(.L_39 - .L_38)


	//   ....[0]....
.L_38:
        /*0044*/ 	.word	0x00002600


	//   ....[1]....
        /*0048*/ 	.word	0x000044e0


	//   ....[2]....
        /*004c*/ 	.word	0x00004510


	//   ....[3]....
        /*0050*/ 	.word	0x00004560


	//   ....[4]....
        /*0054*/ 	.word	0x00004e50


	//   ....[5]....
        /*0058*/ 	.word	0x00004e70


	//   ....[6]....
        /*005c*/ 	.word	0x00004f50


	//   ....[7]....
        /*0060*/ 	.word	0x00005010


	//   ....[8]....
        /*0064*/ 	.word	0x00005030


	//   ....[9]....
        /*0068*/ 	.word	0x00005110


	//   ....[10]....
        /*006c*/ 	.word	0x000051f0


	//   ....[11]....
        /*0070*/ 	.word	0x00005230


	//   ....[12]....
        /*0074*/ 	.word	0x000052e0


	//   ....[13]....
        /*0078*/ 	.word	0x000053c0


	//   ....[14]....
        /*007c*/ 	.word	0x000053e0


	//   ....[15]....
        /*0080*/ 	.word	0x000054d0


	//   ....[16]....
        /*0084*/ 	.word	0x000055b0


	//   ....[17]....
        /*0088*/ 	.word	0x000055f0


	//   ....[18]....
        /*008c*/ 	.word	0x000056b0


	//   ....[19]....
        /*0090*/ 	.word	0x00005790


	//   ....[20]....
        /*0094*/ 	.word	0x000057b0


	//   ....[21]....
        /*0098*/ 	.word	0x00005890


	//   ....[22]....
        /*009c*/ 	.word	0x00005970


	//   ....[23]....
        /*00a0*/ 	.word	0x000059e0


	//   ....[24]....
        /*00a4*/ 	.word	0x00005ab0


	//   ....[25]....
        /*00a8*/ 	.word	0x00005c40


	//   ....[26]....
        /*00ac*/ 	.word	0x00005c50


	//   ....[27]....
        /*00b0*/ 	.word	0x00005d30


	//----- nvinfo : EIATTR_COOP_GROUP_MASK_REGIDS
	.align		4
.L_39:
        /*00b4*/ 	.byte	0x04, 0x29
        /*00b6*/ 	.short	(.L_41 - .L_40)


	//   ....[0]....
.L_40:
        /*00b8*/ 	.word	0xffffffff


	//   ....[1]....
        /*00bc*/ 	.word	0xffffffff


	//   ....[2]....
        /*00c0*/ 	.word	0xffffffff


	//   ....[3]....
        /*00c4*/ 	.word	0xffffffff


	//   ....[4]....
        /*00c8*/ 	.word	0xffffffff


	//   ....[5]....
        /*00cc*/ 	.word	0xffffffff


	//   ....[6]....
        /*00d0*/ 	.word	0xffffffff


	//   ....[7]....
        /*00d4*/ 	.word	0xffffffff


	//   ....[8]....
        /*00d8*/ 	.word	0xffffffff


	//   ....[9]....
        /*00dc*/ 	.word	0xffffffff


	//   ....[10]....
        /*00e0*/ 	.word	0xffffffff


	//   ....[11]....
        /*00e4*/ 	.word	0xffffffff


	//   ....[12]....
        /*00e8*/ 	.word	0xffffffff


	//   ....[13]....
        /*00ec*/ 	.word	0xffffffff


	//----- nvinfo : EIATTR_COOP_GROUP_INSTR_OFFSETS
	.align		4
.L_41:
        /*00f0*/ 	.byte	0x04, 0x28
        /*00f2*/ 	.short	(.L_43 - .L_42)


	//   ....[0]....
.L_42:
        /*00f4*/ 	.word	0x00000090


	//   ....[1]....
        /*00f8*/ 	.word	0x00000530


	//   ....[2]....
        /*00fc*/ 	.word	0x000007f0


	//   ....[3]....
        /*0100*/ 	.word	0x00000990


	//   ....[4]....
        /*0104*/ 	.word	0x00000a90


	//   ....[5]....
        /*0108*/ 	.word	0x00000c00


	//   ....[6]....
        /*010c*/ 	.word	0x00000d60


	//   ....[7]....
        /*0110*/ 	.word	0x00000f20


	//   ....[8]....
        /*0114*/ 	.word	0x000024e0


	//   ....[9]....
        /*0118*/ 	.word	0x00003750


	//   ....[10]....
        /*011c*/ 	.word	0x00003960


	//   ....[11]....
        /*0120*/ 	.word	0x00003990


	//   ....[12]....
        /*0124*/ 	.word	0x000043d0


	//   ....[13]....
        /*0128*/ 	.word	0x00004600


	//----- nvinfo : EIATTR_VRC_CTA_INIT_COUNT
	.align		4
.L_43:
        /*012c*/ 	.byte	0x02, 0x4a
        /*012e*/ 	.byte	0x80
	.zero		1


	//----- nvinfo : EIATTR_SYSCALL_OFFSETS
	.align		4
        /*0130*/ 	.byte	0x04, 0x46
        /*0132*/ 	.short	(.L_45 - .L_44)


	//   ....[0]....
.L_44:
        /*0134*/ 	.word	0x00006840


	//   ....[1]....
        /*0138*/ 	.word	0x00006930


	//   ....[2]....
        /*013c*/ 	.word	0x00007220


	//   ....[3]....
        /*0140*/ 	.word	0x00007390


	//   ....[4]....
        /*0144*/ 	.word	0x000080b0


	//   ....[5]....
        /*0148*/ 	.word	0x00008220


	//   ....[6]....
        /*014c*/ 	.word	0x00008f30


	//   ....[7]....
        /*0150*/ 	.word	0x000090a0


	//   ....[8]....
        /*0154*/ 	.word	0x00009de0


	//   ....[9]....
        /*0158*/ 	.word	0x00009f50


	//   ....[10]....
        /*015c*/ 	.word	0x0000aca0


	//   ....[11]....
        /*0160*/ 	.word	0x0000ae10


	//   ....[12]....
        /*0164*/ 	.word	0x0000bb70


	//   ....[13]....
        /*0168*/ 	.word	0x0000bce0


	//   ....[14]....
        /*016c*/ 	.word	0x0000ca30


	//   ....[15]....
        /*0170*/ 	.word	0x0000cba0


	//   ....[16]....
        /*0174*/ 	.word	0x0000d890


	//   ....[17]....
        /*0178*/ 	.word	0x0000da00


	//----- nvinfo : EIATTR_MBARRIER_INSTR_OFFSETS
	.align		4
.L_45:
        /*017c*/ 	.byte	0x04, 0x39
        /*017e*/ 	.short	(.L_47 - .L_46)


	//   ....[0]....
.L_46:
        /*0180*/ 	.word	0x00000650
        /*0184*/ 	.word	0x000000ff
        /*0188*/ 	.word	0x00000000
        /*018c*/ 	.short	0x0100
        /*018e*/ 	.byte	0x06
	.zero		1


	//   ....[1]....
        /*0190*/ 	.word	0x00000660
        /*0194*/ 	.word	0x000000ff
        /*0198*/ 	.word	0x00000060
        /*019c*/ 	.short	0x0100
        /*019e*/ 	.byte	0x06
	.zero		1


	//   ....[2]....
        /*01a0*/ 	.word	0x00000670
        /*01a4*/ 	.word	0x000000ff
        /*01a8*/ 	.word	0x00000008
        /*01ac*/ 	.short	0x0100
        /*01ae*/ 	.byte	0x06
	.zero		1


	//   ....[3]....
        /*01b0*/ 	.word	0x00000680
        /*01b4*/ 	.word	0x000000ff
        /*01b8*/ 	.word	0x00000068
        /*01bc*/ 	.short	0x0100
        /*01be*/ 	.byte	0x06
	.zero		1


	//   ....[4]....
        /*01c0*/ 	.word	0x00000690
        /*01c4*/ 	.word	0x000000ff
        /*01c8*/ 	.word	0x00000010
        /*01cc*/ 	.short	0x0100
        /*01ce*/ 	.byte	0x06
	.zero		1


	//   ....[5]....
        /*01d0*/ 	.word	0x000006a0
        /*01d4*/ 	.word	0x000000ff
        /*01d8*/ 	.word	0x00000070
        /*01dc*/ 	.short	0x0100
        /*01de*/ 	.byte	0x06
	.zero		1


	//   ....[6]....
        /*01e0*/ 	.word	0x000006b0
        /*01e4*/ 	.word	0x000000ff
        /*01e8*/ 	.word	0x00000018
        /*01ec*/ 	.short	0x0100
        /*01ee*/ 	.byte	0x06
	.zero		1


	//   ....[7]....
        /*01f0*/ 	.word	0x000006c0
        /*01f4*/ 	.word	0x000000ff
        /*01f8*/ 	.word	0x00000078
        /*01fc*/ 	.short	0x0100
        /*01fe*/ 	.byte	0x06
	.zero		1


	//   ....[8]....
        /*0200*/ 	.word	0x000006d0
        /*0204*/ 	.word	0x000000ff
        /*0208*/ 	.word	0x00000020
        /*020c*/ 	.short	0x0100
        /*020e*/ 	.byte	0x06
	.zero		1


	//   ....[9]....
        /*0210*/ 	.word	0x000006e0
        /*0214*/ 	.word	0x000000ff
        /*0218*/ 	.word	0x00000080
        /*021c*/ 	.short	0x0100
        /*021e*/ 	.byte	0x06
	.zero		1


	//   ....[10]....
        /*0220*/ 	.word	0x000006f0
        /*0224*/ 	.word	0x000000ff
        /*0228*/ 	.word	0x00000028
        /*022c*/ 	.short	0x0100
        /*022e*/ 	.byte	0x06
	.zero		1


	//   ....[11]....
        /*0230*/ 	.word	0x00000700
        /*0234*/ 	.word	0x000000ff
        /*0238*/ 	.word	0x00000088
        /*023c*/ 	.short	0x0100
        /*023e*/ 	.byte	0x06
	.zero		1


	//   ....[12]....
        /*0240*/ 	.word	0x00000710
        /*0244*/ 	.word	0x000000ff
        /*0248*/ 	.word	0x00000030
        /*024c*/ 	.short	0x0100
        /*024e*/ 	.byte	0x06
	.zero		1


	//   ....[13]....
        /*0250*/ 	.word	0x00000720
        /*0254*/ 	.word	0x000000ff
        /*0258*/ 	.word	0x00000090
        /*025c*/ 	.short	0x0100
        /*025e*/ 	.byte	0x06
	.zero		1


	//   ....[14]....
        /*0260*/ 	.word	0x00000730
        /*0264*/ 	.word	0x000000ff
        /*0268*/ 	.word	0x00000038
        /*026c*/ 	.short	0x0100
        /*026e*/ 	.byte	0x06
	.zero		1


	//   ....[15]....
        /*0270*/ 	.word	0x00000740
        /*0274*/ 	.word	0x000000ff
        /*0278*/ 	.word	0x00000098
        /*027c*/ 	.short	0x0100
        /*027e*/ 	.byte	0x06
	.zero		1


	//   ....[16]....
        /*0280*/ 	.word	0x00000750
        /*0284*/ 	.word	0x000000ff
        /*0288*/ 	.word	0x00000040
        /*028c*/ 	.short	0x0100
        /*028e*/ 	.byte	0x06
	.zero		1


	//   ....[17]....
        /*0290*/ 	.word	0x00000760
        /*0294*/ 	.word	0x000000ff
        /*0298*/ 	.word	0x000000a0
        /*029c*/ 	.short	0x0100
        /*029e*/ 	.byte	0x06
	.zero		1


	//   ....[18]....
        /*02a0*/ 	.word	0x00000770
        /*02a4*/ 	.word	0x000000ff
        /*02a8*/ 	.word	0x00000048
        /*02ac*/ 	.short	0x0100
        /*02ae*/ 	.byte	0x06
	.zero		1


	//   ....[19]....
        /*02b0*/ 	.word	0x00000780
        /*02b4*/ 	.word	0x000000ff
        /*02b8*/ 	.word	0x000000a8
        /*02bc*/ 	.short	0x0100
        /*02be*/ 	.byte	0x06
	.zero		1


	//   ....[20]....
        /*02c0*/ 	.word	0x00000790
        /*02c4*/ 	.word	0x000000ff
        /*02c8*/ 	.word	0x00000050
        /*02cc*/ 	.short	0x0100
        /*02ce*/ 	.byte	0x06
	.zero		1


	//   ....[21]....
        /*02d0*/ 	.word	0x000007a0
        /*02d4*/ 	.word	0x000000ff
        /*02d8*/ 	.word	0x000000b0
        /*02dc*/ 	.short	0x0100
        /*02de*/ 	.byte	0x06
	.zero		1


	//   ....[22]....
        /*02e0*/ 	.word	0x000007b0
        /*02e4*/ 	.word	0x000000ff
        /*02e8*/ 	.word	0x00000058
        /*02ec*/ 	.short	0x0100
        /*02ee*/ 	.byte	0x06
	.zero		1


	//   ....[23]....
        /*02f0*/ 	.word	0x000007c0
        /*02f4*/ 	.word	0x000000ff
        /*02f8*/ 	.word	0x000000b8
        /*02fc*/ 	.short	0x0100
        /*02fe*/ 	.byte	0x06
	.zero		1


	//   ....[24]....
        /*0300*/ 	.word	0x00000900
        /*0304*/ 	.word	0x000000ff
        /*0308*/ 	.word	0x000000c0
        /*030c*/ 	.short	0x0100
        /*030e*/ 	.byte	0x06
	.zero		1


	//   ....[25]....
        /*0310*/ 	.word	0x00000910
        /*0314*/ 	.word	0x000000ff
        /*0318*/ 	.word	0x000000e0
        /*031c*/ 	.short	0x0100
        /*031e*/ 	.byte	0x06
	.zero		1


	//   ....[26]....
        /*0320*/ 	.word	0x00000920
        /*0324*/ 	.word	0x000000ff
        /*0328*/ 	.word	0x000000c8
        /*032c*/ 	.short	0x0100
        /*032e*/ 	.byte	0x06
	.zero		1


	//   ....[27]....
        /*0330*/ 	.word	0x00000930
        /*0334*/ 	.word	0x000000ff
        /*0338*/ 	.word	0x000000e8
        /*033c*/ 	.short	0x0100
        /*033e*/ 	.byte	0x06
	.zero		1


	//   ....[28]....
        /*0340*/ 	.word	0x00000940
        /*0344*/ 	.word	0x000000ff
        /*0348*/ 	.word	0x000000d0
        /*034c*/ 	.short	0x0100
        /*034e*/ 	.byte	0x06
	.zero		1


	//   ....[29]....
        /*0350*/ 	.word	0x00000950
        /*0354*/ 	.word	0x000000ff
        /*0358*/ 	.word	0x000000f0
        /*035c*/ 	.short	0x0100
        /*035e*/ 	.byte	0x06
	.zero		1


	//   ....[30]....
        /*0360*/ 	.word	0x00000960
        /*0364*/ 	.word	0x000000ff
        /*0368*/ 	.word	0x000000d8
        /*036c*/ 	.short	0x0100
        /*036e*/ 	.byte	0x06
	.zero		1


	//   ....[31]....
        /*0370*/ 	.word	0x00000970
        /*0374*/ 	.word	0x000000ff
        /*0378*/ 	.word	0x000000f8
        /*037c*/ 	.short	0x0100
        /*037e*/ 	.byte	0x06
	.zero		1


	//   ....[32]....
        /*0380*/ 	.word	0x00000a60
        /*0384*/ 	.word	0x000000ff
        /*0388*/ 	.word	0x00000100
        /*038c*/ 	.short	0x0100
        /*038e*/ 	.byte	0x05
	.zero		1


	//   ....[33]....
        /*0390*/ 	.word	0x00000a70
        /*0394*/ 	.word	0x000000ff
        /*0398*/ 	.word	0x00000108
        /*039c*/ 	.short	0x0100
        /*039e*/ 	.byte	0x05
	.zero		1


	//   ....[34]....
        /*03a0*/ 	.word	0x00000bb0
        /*03a4*/ 	.word	0x000000ff
        /*03a8*/ 	.word	0x00000110
        /*03ac*/ 	.short	0x0100
        /*03ae*/ 	.byte	0x05
	.zero		1


	//   ....[35]....
        /*03b0*/ 	.word	0x00000bc0
        /*03b4*/ 	.word	0x000000ff
        /*03b8*/ 	.word	0x00000120
        /*03bc*/ 	.short	0x0100
        /*03be*/ 	.byte	0x05
	.zero		1


	//   ....[36]....
        /*03c0*/ 	.word	0x00000bd0
        /*03c4*/ 	.word	0x000000ff
        /*03c8*/ 	.word	0x00000118
        /*03cc*/ 	.short	0x0100
        /*03ce*/ 	.byte	0x05
	.zero		1


	//   ....[37]....
        /*03d0*/ 	.word	0x00000be0
        /*03d4*/ 	.word	0x000000ff
        /*03d8*/ 	.word	0x00000128
        /*03dc*/ 	.short	0x0100
        /*03de*/ 	.byte	0x05
	.zero		1


	//   ....[38]....
        /*03e0*/ 	.word	0x00000d10
        /*03e4*/ 	.word	0x000000ff
        /*03e8*/ 	.word	0x00000130
        /*03ec*/ 	.short	0x0100
        /*03ee*/ 	.byte	0x06
	.zero		1


	//   ....[39]....
        /*03f0*/ 	.word	0x00000d20
        /*03f4*/ 	.word	0x000000ff
        /*03f8*/ 	.word	0x00000140
        /*03fc*/ 	.short	0x0100
        /*03fe*/ 	.byte	0x06
	.zero		1


	//   ....[40]....
        /*0400*/ 	.word	0x00000d30
        /*0404*/ 	.word	0x000000ff
        /*0408*/ 	.word	0x00000138
        /*040c*/ 	.short	0x0100
        /*040e*/ 	.byte	0x06
	.zero		1


	//   ....[41]....
        /*0410*/ 	.word	0x00000d40
        /*0414*/ 	.word	0x000000ff
        /*0418*/ 	.word	0x00000148
        /*041c*/ 	.short	0x0100
        /*041e*/ 	.byte	0x06
	.zero		1


	//   ....[42]....
        /*0420*/ 	.word	0x00000e30
        /*0424*/ 	.word	0x000000ff
        /*0428*/ 	.word	0x00000150
        /*042c*/ 	.short	0x0100
        /*042e*/ 	.byte	0x05
	.zero		1


	//   ....[43]....
        /*0430*/ 	.word	0x00000e40
        /*0434*/ 	.word	0x000000ff
        /*0438*/ 	.word	0x00000160
        /*043c*/ 	.short	0x0100
        /*043e*/ 	.byte	0x05
	.zero		1


	//   ....[44]....
        /*0440*/ 	.word	0x00000e50
        /*0444*/ 	.word	0x000000ff
        /*0448*/ 	.word	0x00000158
        /*044c*/ 	.short	0x0100
        /*044e*/ 	.byte	0x05
	.zero		1


	//   ....[45]....
        /*0450*/ 	.word	0x00000e60
        /*0454*/ 	.word	0x000000ff
        /*0458*/ 	.word	0x00000168
        /*045c*/ 	.short	0x0100
        /*045e*/ 	.byte	0x05
	.zero		1


	//   ....[46]....
        /*0460*/ 	.word	0x00001ad0
        /*0464*/ 	.word	0x00000002
        /*0468*/ 	.word	0x00000160
        /*046c*/ 	.short	0x010a
        /*046e*/ 	.byte	0xff
	.zero		1


	//   ....[47]....
        /*0470*/ 	.word	0x00001b00
        /*0474*/ 	.word	0x00000002
        /*0478*/ 	.word	0x00000150
        /*047c*/ 	.short	0x0101
        /*047e*/ 	.byte	0xff
	.zero		1


	//   ....[48]....
        /*0480*/ 	.word	0x00001bd0
        /*0484*/ 	.word	0x000000ff
        /*0488*/ 	.word	0x00000060
        /*048c*/ 	.short	0x010a
        /*048e*/ 	.byte	0x08
	.zero		1


	//   ....[49]....
        /*0490*/ 	.word	0x00001c50
        /*0494*/ 	.word	0x000000ff
        /*0498*/ 	.word	0x00000060
        /*049c*/ 	.short	0x010a
        /*049e*/ 	.byte	0x29
	.zero		1


	//   ....[50]....
        /*04a0*/ 	.word	0x00001d90
        /*04a4*/ 	.word	0x000000ff
        /*04a8*/ 	.word	0x00000060
        /*04ac*/ 	.short	0x010a
        /*04ae*/ 	.byte	0x08
	.zero		1


	//   ....[51]....
        /*04b0*/ 	.word	0x00002050
        /*04b4*/ 	.word	0x000000ff
        /*04b8*/ 	.word	0x00000108
        /*04bc*/ 	.short	0x0101
        /*04be*/ 	.byte	0x04
	.zero		1


	//   ....[52]....
        /*04c0*/ 	.word	0x00002070
        /*04c4*/ 	.word	0x000000ff
        /*04c8*/ 	.word	0x00000060
        /*04cc*/ 	.short	0x010a
        /*04ce*/ 	.byte	0x08
	.zero		1


	//   ....[53]....
        /*04d0*/ 	.word	0x000020f0
        /*04d4*/ 	.word	0x000000ff
        /*04d8*/ 	.word	0x00000060
        /*04dc*/ 	.short	0x010a
        /*04de*/ 	.byte	0x29
	.zero		1


	//   ....[54]....
        /*04e0*/ 	.word	0x00002230
        /*04e4*/ 	.word	0x000000ff
        /*04e8*/ 	.word	0x00000060
        /*04ec*/ 	.short	0x010a
        /*04ee*/ 	.byte	0x08
	.zero		1


	//   ....[55]....
        /*04f0*/ 	.word	0x00002510
        /*04f4*/ 	.word	0x00000002
        /*04f8*/ 	.word	0x00000110
        /*04fc*/ 	.short	0x010a
        /*04fe*/ 	.byte	0xff
	.zero		1


	//   ....[56]....
        /*0500*/ 	.word	0x000025d0
        /*0504*/ 	.word	0x00000002
        /*0508*/ 	.word	0x00000000
        /*050c*/ 	.short	0x0101
        /*050e*/ 	.byte	0xff
	.zero		1


	//   ....[57]....
        /*0510*/ 	.word	0x00002b50
        /*0514*/ 	.word	0x000000ff
        /*0518*/ 	.word	0x00000000
        /*051c*/ 	.short	0x010a
        /*051e*/ 	.byte	0x05
	.zero		1


	//   ....[58]....
        /*0520*/ 	.word	0x00002be0
        /*0524*/ 	.word	0x000000ff
        /*0528*/ 	.word	0x00000000
        /*052c*/ 	.short	0x010a
        /*052e*/ 	.byte	0x05
	.zero		1


	//   ....[59]....
        /*0530*/ 	.word	0x00002c70
        /*0534*/ 	.word	0x000000ff
        /*0538*/ 	.word	0x00000000
        /*053c*/ 	.short	0x010a
        /*053e*/ 	.byte	0x05
	.zero		1


	//   ....[60]....
        /*0540*/ 	.word	0x00002d00
        /*0544*/ 	.word	0x000000ff
        /*0548*/ 	.word	0x00000000
        /*054c*/ 	.short	0x010a
        /*054e*/ 	.byte	0x05
	.zero		1


	//   ....[61]....
        /*0550*/ 	.word	0x00002d90
        /*0554*/ 	.word	0x000000ff
        /*0558*/ 	.word	0x00000000
        /*055c*/ 	.short	0x010a
        /*055e*/ 	.byte	0x05
	.zero		1


	//   ....[62]....
        /*0560*/ 	.word	0x00002e20
        /*0564*/ 	.word	0x000000ff
        /*0568*/ 	.word	0x00000000
        /*056c*/ 	.short	0x010a
        /*056e*/ 	.byte	0x05
	.zero		1


	//   ....[63]....
        /*0570*/ 	.word	0x00002eb0
        /*0574*/ 	.word	0x000000ff
        /*0578*/ 	.word	0x00000000
        /*057c*/ 	.short	0x010a
        /*057e*/ 	.byte	0x05
	.zero		1


	//   ....[64]....
        /*0580*/ 	.word	0x00002f40
        /*0584*/ 	.word	0x000000ff
        /*0588*/ 	.word	0x00000000
        /*058c*/ 	.short	0x010a
        /*058e*/ 	.byte	0x05
	.zero		1


	//   ....[65]....
        /*0590*/ 	.word	0x00002fd0
        /*0594*/ 	.word	0x000000ff
        /*0598*/ 	.word	0x00000000
        /*059c*/ 	.short	0x010a
        /*059e*/ 	.byte	0x05
	.zero		1


	//   ....[66]....
        /*05a0*/ 	.word	0x00003060
        /*05a4*/ 	.word	0x000000ff
        /*05a8*/ 	.word	0x00000000
        /*05ac*/ 	.short	0x010a
        /*05ae*/ 	.byte	0x05
	.zero		1


	//   ....[67]....
        /*05b0*/ 	.word	0x000030f0
        /*05b4*/ 	.word	0x000000ff
        /*05b8*/ 	.word	0x00000000
        /*05bc*/ 	.short	0x010a
        /*05be*/ 	.byte	0x05
	.zero		1


	//   ....[68]....
        /*05c0*/ 	.word	0x00003190
        /*05c4*/ 	.word	0x00000000
        /*05c8*/ 	.word	0x00000000
        /*05cc*/ 	.short	0x010a
        /*05ce*/ 	.byte	0xff
	.zero		1


	//   ....[69]....
        /*05d0*/ 	.word	0x000032b0
        /*05d4*/ 	.word	0x00000000
        /*05d8*/ 	.word	0x00000150
        /*05dc*/ 	.short	0x010a
        /*05de*/ 	.byte	0xff
	.zero		1


	//   ....[70]....
        /*05e0*/ 	.word	0x00003320
        /*05e4*/ 	.word	0x00000000
        /*05e8*/ 	.word	0x00000000
        /*05ec*/ 	.short	0x0101
        /*05ee*/ 	.byte	0xff
	.zero		1


	//   ....[71]....
        /*05f0*/ 	.word	0x00003340
        /*05f4*/ 	.word	0x000000ff
        /*05f8*/ 	.word	0x00000120
        /*05fc*/ 	.short	0x010a
        /*05fe*/ 	.byte	0x05
	.zero		1


	//   ....[72]....
        /*0600*/ 	.word	0x00003460
        /*0604*/ 	.word	0x00000000
        /*0608*/ 	.word	0x00000110
        /*060c*/ 	.short	0x010a
        /*060e*/ 	.byte	0xff
	.zero		1


	//   ....[73]....
        /*0610*/ 	.word	0x00003560
        /*0614*/ 	.word	0x00000000
        /*0618*/ 	.word	0x00000000
        /*061c*/ 	.short	0x0101
        /*061e*/ 	.byte	0xff
	.zero		1


	//   ....[74]....
        /*0620*/ 	.word	0x000035f0
        /*0624*/ 	.word	0x000000ff
        /*0628*/ 	.word	0x00000120
        /*062c*/ 	.short	0x0106
        /*062e*/ 	.byte	0x05
	.zero		1


	//   ....[75]....
        /*0630*/ 	.word	0x00003610
        /*0634*/ 	.word	0x000000ff
        /*0638*/ 	.word	0x00000120
        /*063c*/ 	.short	0x010a
        /*063e*/ 	.byte	0x05
	.zero		1


	//   ....[76]....
        /*0640*/ 	.word	0x000036a0
        /*0644*/ 	.word	0x000000ff
        /*0648*/ 	.word	0x00000120
        /*064c*/ 	.short	0x0106
        /*064e*/ 	.byte	0x04
	.zero		1


	//   ....[77]....
        /*0650*/ 	.word	0x000036e0
        /*0654*/ 	.word	0x00000000
        /*0658*/ 	.word	0x00000120
        /*065c*/ 	.short	0x010a
        /*065e*/ 	.byte	0xff
	.zero		1


	//   ....[78]....
        /*0660*/ 	.word	0x00003d70
        /*0664*/ 	.word	0x00000000
        /*0668*/ 	.word	0x00000110
        /*066c*/ 	.short	0x010a
        /*066e*/ 	.byte	0xff
	.zero		1


	//   ....[79]....
        /*0670*/ 	.word	0x00003e80
        /*0674*/ 	.word	0x00000003
        /*0678*/ 	.word	0x00000000
        /*067c*/ 	.short	0x0101
        /*067e*/ 	.byte	0xff
	.zero		1


	//   ....[80]....
        /*0680*/ 	.word	0x00003e90
        /*0684*/ 	.word	0x000000ff
        /*0688*/ 	.word	0x00000000
        /*068c*/ 	.short	0x010a
        /*068e*/ 	.byte	0x0a
	.zero		1


	//   ....[81]....
        /*0690*/ 	.word	0x00003eb0
        /*0694*/ 	.word	0x000000ff
        /*0698*/ 	.word	0x00000140
        /*069c*/ 	.short	0x010a
        /*069e*/ 	.byte	0x0b
	.zero		1


	//   ....[82]....
        /*06a0*/ 	.word	0x00003f80
        /*06a4*/ 	.word	0x000000ff
        /*06a8*/ 	.word	0x00000000
        /*06ac*/ 	.short	0x010a
        /*06ae*/ 	.byte	0x0a
	.zero		1


	//   ....[83]....
        /*06b0*/ 	.word	0x000040b0
        /*06b4*/ 	.word	0x000000ff
        /*06b8*/ 	.word	0x00000000
        /*06bc*/ 	.short	0x010a
        /*06be*/ 	.byte	0x1e
	.zero		1


	//   ....[84]....
        /*06c0*/ 	.word	0x00004320
        /*06c4*/ 	.word	0x000000ff
        /*06c8*/ 	.word	0x00000000
        /*06cc*/ 	.short	0x010a
        /*06ce*/ 	.byte	0x05
	.zero		1


	//   ....[85]....
        /*06d0*/ 	.word	0x000043b0
        /*06d4*/ 	.word	0x000000ff
        /*06d8*/ 	.word	0x00000000
        /*06dc*/ 	.short	0x010a
        /*06de*/ 	.byte	0x06
	.zero		1


	//   ....[86]....
        /*06e0*/ 	.word	0x00004810
        /*06e4*/ 	.word	0x00000000
        /*06e8*/ 	.word	0x00000110
        /*06ec*/ 	.short	0x010a
        /*06ee*/ 	.byte	0xff
	.zero		1


	//   ....[87]....
        /*06f0*/ 	.word	0x00004930
        /*06f4*/ 	.word	0x00000000
        /*06f8*/ 	.word	0x00000000
        /*06fc*/ 	.short	0x0101
        /*06fe*/ 	.byte	0xff
	.zero		1


	//   ....[88]....
        /*0700*/ 	.word	0x00004c50
        /*0704*/ 	.word	0x000000ff
        /*0708*/ 	.word	0x00000108
        /*070c*/ 	.short	0x010a
        /*070e*/ 	.byte	0x06
	.zero		1


	//   ....[89]....
        /*0710*/ 	.word	0x00004dd0
        /*0714*/ 	.word	0x000000ff
        /*0718*/ 	.word	0x000000e0
        /*071c*/ 	.short	0x010a
        /*071e*/ 	.byte	0x06
	.zero		1


	//   ....[90]....
        /*0720*/ 	.word	0x00004fc0
        /*0724*/ 	.word	0x000000ff
        /*0728*/ 	.word	0x000000c0
        /*072c*/ 	.short	0x010b
        /*072e*/ 	.byte	0x06
	.zero		1


	//   ....[91]....
        /*0730*/ 	.word	0x00004fd0
        /*0734*/ 	.word	0x000000ff
        /*0738*/ 	.word	0x00000000
        /*073c*/ 	.short	0x0101
        /*073e*/ 	.byte	0x15
	.zero		1


	//   ....[92]....
        /*0740*/ 	.word	0x00004fe0
        /*0744*/ 	.word	0x000000ff
        /*0748*/ 	.word	0x000000e8
        /*074c*/ 	.short	0x010a
        /*074e*/ 	.byte	0x06
	.zero		1


	//   ....[93]....
        /*0750*/ 	.word	0x000051a0
        /*0754*/ 	.word	0x000000ff
        /*0758*/ 	.word	0x000000c8
        /*075c*/ 	.short	0x010b
        /*075e*/ 	.byte	0x06
	.zero		1


	//   ....[94]....
        /*0760*/ 	.word	0x000051b0
        /*0764*/ 	.word	0x000000ff
        /*0768*/ 	.word	0x00000000
        /*076c*/ 	.short	0x0101
        /*076e*/ 	.byte	0x0f
	.zero		1


	//   ....[95]....
        /*0770*/ 	.word	0x000051c0
        /*0774*/ 	.word	0x000000ff
        /*0778*/ 	.word	0x000000f0
        /*077c*/ 	.short	0x010a
        /*077e*/ 	.byte	0x06
	.zero		1


	//   ....[96]....
        /*0780*/ 	.word	0x00005370
        /*0784*/ 	.word	0x000000ff
        /*0788*/ 	.word	0x000000d0
        /*078c*/ 	.short	0x010b
        /*078e*/ 	.byte	0x06
	.zero		1


	//   ....[97]....
        /*0790*/ 	.word	0x00005380
        /*0794*/ 	.word	0x000000ff
        /*0798*/ 	.word	0x00000000
        /*079c*/ 	.short	0x0101
        /*079e*/ 	.byte	0x0e
	.zero		1


	//   ....[98]....
        /*07a0*/ 	.word	0x00005390
        /*07a4*/ 	.word	0x000000ff
        /*07a8*/ 	.word	0x000000f8
        /*07ac*/ 	.short	0x010a
        /*07ae*/ 	.byte	0x06
	.zero		1


	//   ....[99]....
        /*07b0*/ 	.word	0x00005560
        /*07b4*/ 	.word	0x000000ff
        /*07b8*/ 	.word	0x000000d8
        /*07bc*/ 	.short	0x010b
        /*07be*/ 	.byte	0x06
	.zero		1


	//   ....[100]....
        /*07c0*/ 	.word	0x00005570
        /*07c4*/ 	.word	0x000000ff
        /*07c8*/ 	.word	0x00000000
        /*07cc*/ 	.short	0x0101
        /*07ce*/ 	.byte	0x0d
	.zero		1


	//   ....[101]....
        /*07d0*/ 	.word	0x00005580
        /*07d4*/ 	.word	0x000000ff
        /*07d8*/ 	.word	0x000000e0
        /*07dc*/ 	.short	0x010a
        /*07de*/ 	.byte	0x06
	.zero		1


	//   ....[102]....
        /*07e0*/ 	.word	0x00005740
        /*07e4*/ 	.word	0x000000ff
        /*07e8*/ 	.word	0x000000c0
        /*07ec*/ 	.short	0x010b
        /*07ee*/ 	.byte	0x06
	.zero		1


	//   ....[103]....
        /*07f0*/ 	.word	0x00005750
        /*07f4*/ 	.word	0x000000ff
        /*07f8*/ 	.word	0x00000000
        /*07fc*/ 	.short	0x0101
        /*07fe*/ 	.byte	0x15
	.zero		1


	//   ....[104]....
        /*0800*/ 	.word	0x00005760
        /*0804*/ 	.word	0x000000ff
        /*0808*/ 	.word	0x000000e8
        /*080c*/ 	.short	0x010a
        /*080e*/ 	.byte	0x06
	.zero		1


	//   ....[105]....
        /*0810*/ 	.word	0x00005910
        /*0814*/ 	.word	0x000000ff
        /*0818*/ 	.word	0x000000c8
        /*081c*/ 	.short	0x010b
        /*081e*/ 	.byte	0x06
	.zero		1


	//   ....[106]....
        /*0820*/ 	.word	0x00005920
        /*0824*/ 	.word	0x000000ff
        /*0828*/ 	.word	0x00000000
        /*082c*/ 	.short	0x0101
        /*082e*/ 	.byte	0x0f
	.zero		1


	//   ....[107]....
        /*0830*/ 	.word	0x00005930
        /*0834*/ 	.word	0x000000ff
        /*0838*/ 	.word	0x000000f0
        /*083c*/ 	.short	0x010a
        /*083e*/ 	.byte	0x06
	.zero		1


	//   ....[108]....
        /*0840*/ 	.word	0x00005b20
        /*0844*/ 	.word	0x000000ff
        /*0848*/ 	.word	0x000000d0
        /*084c*/ 	.short	0x010b
        /*084e*/ 	.byte	0x06
	.zero		1


	//   ....[109]....
        /*0850*/ 	.word	0x00005b90
        /*0854*/ 	.word	0x000000ff
        /*0858*/ 	.word	0x00000000
        /*085c*/ 	.short	0x0101
        /*085e*/ 	.byte	0x0e
	.zero		1


	//   ....[110]....
        /*0860*/ 	.word	0x00005ba0
        /*0864*/ 	.word	0x000000ff
        /*0868*/ 	.word	0x000000f8
        /*086c*/ 	.short	0x010a
        /*086e*/ 	.byte	0x06
	.zero		1


	//   ....[111]....
        /*0870*/ 	.word	0x00005e40
        /*0874*/ 	.word	0x000000ff
        /*0878*/ 	.word	0x000000d8
        /*087c*/ 	.short	0x010b
        /*087e*/ 	.byte	0x06
	.zero		1


	//   ....[112]....
        /*0880*/ 	.word	0x00005e60
        /*0884*/ 	.word	0x000000ff
        /*0888*/ 	.word	0x00000000
        /*088c*/ 	.short	0x0101
        /*088e*/ 	.byte	0x0d
	.zero		1


	//   ....[113]....
        /*0890*/ 	.word	0x00005e80
        /*0894*/ 	.word	0x000000ff
        /*0898*/ 	.word	0x000000e0
        /*089c*/ 	.short	0x010a
        /*089e*/ 	.byte	0x06
	.zero		1


	//   ....[114]....
        /*08a0*/ 	.word	0x00005ea0
        /*08a4*/ 	.word	0x000000ff
        /*08a8*/ 	.word	0x000000e8
        /*08ac*/ 	.short	0x010a
        /*08ae*/ 	.byte	0x06
	.zero		1


	//   ....[115]....
        /*08b0*/ 	.word	0x00005ec0
        /*08b4*/ 	.word	0x000000ff
        /*08b8*/ 	.word	0x000000f0
        /*08bc*/ 	.short	0x010a
        /*08be*/ 	.byte	0x06
	.zero		1


	//   ....[116]....
        /*08c0*/ 	.word	0x00005f10
        /*08c4*/ 	.word	0x00000002
        /*08c8*/ 	.word	0x000000f8
        /*08cc*/ 	.short	0x010a
        /*08ce*/ 	.byte	0xff
	.zero		1


	//   ....[117]....
        /*08d0*/ 	.word	0x00006220
        /*08d4*/ 	.word	0x00000000
        /*08d8*/ 	.word	0x00000110
        /*08dc*/ 	.short	0x010a
        /*08de*/ 	.byte	0xff
	.zero		1


	//   ....[118]....
        /*08e0*/ 	.word	0x00006330
        /*08e4*/ 	.word	0x00000000
        /*08e8*/ 	.word	0x00000000
        /*08ec*/ 	.short	0x0101
        /*08ee*/ 	.byte	0xff
	.zero		1


	//   ....[119]....
        /*08f0*/ 	.word	0x00006d70
        /*08f4*/ 	.word	0x000000ff
        /*08f8*/ 	.word	0x000000c0
        /*08fc*/ 	.short	0x010a
        /*08fe*/ 	.byte	0x2d
	.zero		1


	//   ....[120]....
        /*0900*/ 	.word	0x00006d80
        /*0904*/ 	.word	0x0000003a
        /*0908*/ 	.word	0x00000130
        /*090c*/ 	.short	0x010a
        /*090e*/ 	.byte	0xff
	.zero		1


	//   ....[121]....
        /*0910*/ 	.word	0x00006ef0
        /*0914*/ 	.word	0x000000ff
        /*0918*/ 	.word	0x000000c0
        /*091c*/ 	.short	0x010a
        /*091e*/ 	.byte	0x2d
	.zero		1


	//   ....[122]....
        /*0920*/ 	.word	0x00006fd0
        /*0924*/ 	.word	0x0000003a
        /*0928*/ 	.word	0x00000130
        /*092c*/ 	.short	0x010a
        /*092e*/ 	.byte	0xff
	.zero		1


	//   ....[123]....
        /*0930*/ 	.word	0x00007dc0
        /*0934*/ 	.word	0x00000000
        /*0938*/ 	.word	0x00000000
        /*093c*/ 	.short	0x0101
        /*093e*/ 	.byte	0xff
	.zero		1


	//   ....[124]....
        /*0940*/ 	.word	0x00007dd0
        /*0944*/ 	.word	0x00000002
        /*0948*/ 	.word	0x000000c0
        /*094c*/ 	.short	0x010a
        /*094e*/ 	.byte	0xff
	.zero		1


	//   ....[125]....
        /*0950*/ 	.word	0x00007e90
        /*0954*/ 	.word	0x00000002
        /*0958*/ 	.word	0x000000c0
        /*095c*/ 	.short	0x010a
        /*095e*/ 	.byte	0xff
	.zero		1


	//   ....[126]....
        /*0960*/ 	.word	0x00008c70
        /*0964*/ 	.word	0x0000006a
        /*0968*/ 	.word	0x00000000
        /*096c*/ 	.short	0x0101
        /*096e*/ 	.byte	0xff
	.zero		1


	//   ....[127]....
        /*0970*/ 	.word	0x00008c90
        /*0974*/ 	.word	0x00000000
        /*0978*/ 	.word	0x000000c0
        /*097c*/ 	.short	0x010a
        /*097e*/ 	.byte	0xff
	.zero		1


	//   ....[128]....
        /*0980*/ 	.word	0x00008d40
        /*0984*/ 	.word	0x00000000
        /*0988*/ 	.word	0x000000c0
        /*098c*/ 	.short	0x010a
        /*098e*/ 	.byte	0xff
	.zero		1


	//   ....[129]....
        /*0990*/ 	.word	0x00009aa0
        /*0994*/ 	.word	0x0000006a
        /*0998*/ 	.word	0x00000000
        /*099c*/ 	.short	0x0101
        /*099e*/ 	.byte	0xff
	.zero		1


	//   ....[130]....
        /*09a0*/ 	.word	0x00009ac0
        /*09a4*/ 	.word	0x00000000
        /*09a8*/ 	.word	0x000000c0
        /*09ac*/ 	.short	0x010a
        /*09ae*/ 	.byte	0xff
	.zero		1


	//   ....[131]....
        /*09b0*/ 	.word	0x00009b80
        /*09b4*/ 	.word	0x00000000
        /*09b8*/ 	.word	0x000000c0
        /*09bc*/ 	.short	0x010a
        /*09be*/ 	.byte	0xff
	.zero		1


	//   ....[132]....
        /*09c0*/ 	.word	0x0000a990
        /*09c4*/ 	.word	0x0000006b
        /*09c8*/ 	.word	0x00000000
        /*09cc*/ 	.short	0x0101
        /*09ce*/ 	.byte	0xff
	.zero		1


	//   ....[133]....
        /*09d0*/ 	.word	0x0000a9b0
        /*09d4*/ 	.word	0x00000000
        /*09d8*/ 	.word	0x000000c0
        /*09dc*/ 	.short	0x010a
        /*09de*/ 	.byte	0xff
	.zero		1


	//   ....[134]....
        /*09e0*/ 	.word	0x0000aa60
        /*09e4*/ 	.word	0x00000000
        /*09e8*/ 	.word	0x000000c0
        /*09ec*/ 	.short	0x010a
        /*09ee*/ 	.byte	0xff
	.zero		1


	//   ....[135]....
        /*09f0*/ 	.word	0x0000b830
        /*09f4*/ 	.word	0x0000006b
        /*09f8*/ 	.word	0x00000000
        /*09fc*/ 	.short	0x0101
        /*09fe*/ 	.byte	0xff
	.zero		1


	//   ....[136]....
        /*0a00*/ 	.word	0x0000b850
        /*0a04*/ 	.word	0x00000000
        /*0a08*/ 	.word	0x000000c0
        /*0a0c*/ 	.short	0x010a
        /*0a0e*/ 	.byte	0xff
	.zero		1


	//   ....[137]....
        /*0a10*/ 	.word	0x0000b900
        /*0a14*/ 	.word	0x00000000
        /*0a18*/ 	.word	0x000000c0
        /*0a1c*/ 	.short	0x010a
        /*0a1e*/ 	.byte	0xff
	.zero		1


	//   ....[138]....
        /*0a20*/ 	.word	0x0000c720
        /*0a24*/ 	.word	0x0000006b
        /*0a28*/ 	.word	0x00000000
        /*0a2c*/ 	.short	0x0101
        /*0a2e*/ 	.byte	0xff
	.zero		1


	//   ....[139]....
        /*0a30*/ 	.word	0x0000c740
        /*0a34*/ 	.word	0x00000000
        /*0a38*/ 	.word	0x000000c0
        /*0a3c*/ 	.short	0x010a
        /*0a3e*/ 	.byte	0xff
	.zero		1


	//   ....[140]....
        /*0a40*/ 	.word	0x0000c7f0
        /*0a44*/ 	.word	0x00000000
        /*0a48*/ 	.word	0x000000c0
        /*0a4c*/ 	.short	0x010a
        /*0a4e*/ 	.byte	0xff
	.zero		1


	//   ....[141]....
        /*0a50*/ 	.word	0x0000d5a0
        /*0a54*/ 	.word	0x0000006b
        /*0a58*/ 	.word	0x00000000
        /*0a5c*/ 	.short	0x0101
        /*0a5e*/ 	.byte	0xff
	.zero		1


	//   ....[142]....
        /*0a60*/ 	.word	0x0000d5c0
        /*0a64*/ 	.word	0x00000000
        /*0a68*/ 	.word	0x000000c0
        /*0a6c*/ 	.short	0x010a
        /*0a6e*/ 	.byte	0xff
	.zero		1


	//   ....[143]....
        /*0a70*/ 	.word	0x0000d670
        /*0a74*/ 	.word	0x00000000
        /*0a78*/ 	.word	0x000000c0
        /*0a7c*/ 	.short	0x010a
        /*0a7e*/ 	.byte	0xff
	.zero		1


	//   ....[144]....
        /*0a80*/ 	.word	0x0000dee0
        /*0a84*/ 	.word	0x000000ff
        /*0a88*/ 	.word	0x00000000
        /*0a8c*/ 	.short	0x0101
        /*0a8e*/ 	.byte	0x04
	.zero		1


	//   ....[145]....
        /*0a90*/ 	.word	0x0000e460
        /*0a94*/ 	.word	0x00000000
        /*0a98*/ 	.word	0x00000000
        /*0a9c*/ 	.short	0x0101
        /*0a9e*/ 	.byte	0xff
	.zero		1


	//   ....[146]....
        /*0aa0*/ 	.word	0x0000e6f0
        /*0aa4*/ 	.word	0x000000ff
        /*0aa8*/ 	.word	0x00000000
        /*0aac*/ 	.short	0x0101
        /*0aae*/ 	.byte	0x04
	.zero		1


	//   ....[147]....
        /*0ab0*/ 	.word	0x0000e710
        /*0ab4*/ 	.word	0x00000002
        /*0ab8*/ 	.word	0x00000160
        /*0abc*/ 	.short	0x010a
        /*0abe*/ 	.byte	0xff
	.zero		1


	//   ....[148]....
        /*0ac0*/ 	.word	0x0000e770
        /*0ac4*/ 	.word	0x00000002
        /*0ac8*/ 	.word	0x00000060
        /*0acc*/ 	.short	0x010a
        /*0ace*/ 	.byte	0xff
	.zero		1


	//   ....[149]....
        /*0ad0*/ 	.word	0x0000e7d0
        /*0ad4*/ 	.word	0x00000002
        /*0ad8*/ 	.word	0x00000060
        /*0adc*/ 	.short	0x010a
        /*0ade*/ 	.byte	0xff
	.zero		1


	//   ....[150]....
        /*0ae0*/ 	.word	0x0000e820
        /*0ae4*/ 	.word	0x00000002
        /*0ae8*/ 	.word	0x00000110
        /*0aec*/ 	.short	0x010a
        /*0aee*/ 	.byte	0xff
	.zero		1


	//   ....[151]....
        /*0af0*/ 	.word	0x0000e880
        /*0af4*/ 	.word	0x00000000
        /*0af8*/ 	.word	0x00000000
        /*0afc*/ 	.short	0x010a
        /*0afe*/ 	.byte	0xff
	.zero		1


	//   ....[152]....
        /*0b00*/ 	.word	0x0000e8e0
        /*0b04*/ 	.word	0x00000000
        /*0b08*/ 	.word	0x00000000
        /*0b0c*/ 	.short	0x010a
        /*0b0e*/ 	.byte	0xff
	.zero		1


	//   ....[153]....
        /*0b10*/ 	.word	0x0000e940
        /*0b14*/ 	.word	0x00000000
        /*0b18*/ 	.word	0x00000000
        /*0b1c*/ 	.short	0x010a
        /*0b1e*/ 	.byte	0xff
	.zero		1


	//   ....[154]....
        /*0b20*/ 	.word	0x0000e9a0
        /*0b24*/ 	.word	0x00000000
        /*0b28*/ 	.word	0x00000000
        /*0b2c*/ 	.short	0x010a
        /*0b2e*/ 	.byte	0xff
	.zero		1


	//   ....[155]....
        /*0b30*/ 	.word	0x0000ea00
        /*0b34*/ 	.word	0x00000000
        /*0b38*/ 	.word	0x00000000
        /*0b3c*/ 	.short	0x010a
        /*0b3e*/ 	.byte	0xff
	.zero		1


	//   ....[156]....
        /*0b40*/ 	.word	0x0000ea60
        /*0b44*/ 	.word	0x00000000
        /*0b48*/ 	.word	0x00000000
        /*0b4c*/ 	.short	0x010a
        /*0b4e*/ 	.byte	0xff
	.zero		1


	//   ....[157]....
        /*0b50*/ 	.word	0x0000eac0
        /*0b54*/ 	.word	0x00000000
        /*0b58*/ 	.word	0x00000000
        /*0b5c*/ 	.short	0x010a
        /*0b5e*/ 	.byte	0xff
	.zero		1


	//   ....[158]....
        /*0b60*/ 	.word	0x0000eb20
        /*0b64*/ 	.word	0x00000000
        /*0b68*/ 	.word	0x00000000
        /*0b6c*/ 	.short	0x010a
        /*0b6e*/ 	.byte	0xff
	.zero		1


	//   ....[159]....
        /*0b70*/ 	.word	0x0000eb80
        /*0b74*/ 	.word	0x00000000
        /*0b78*/ 	.word	0x00000000
        /*0b7c*/ 	.short	0x010a
        /*0b7e*/ 	.byte	0xff
	.zero		1


	//   ....[160]....
        /*0b80*/ 	.word	0x0000ebe0
        /*0b84*/ 	.word	0x00000000
        /*0b88*/ 	.word	0x00000000
        /*0b8c*/ 	.short	0x010a
        /*0b8e*/ 	.byte	0xff
	.zero		1


	//   ....[161]....
        /*0b90*/ 	.word	0x0000ec40
        /*0b94*/ 	.word	0x00000000
        /*0b98*/ 	.word	0x00000000
        /*0b9c*/ 	.short	0x010a
        /*0b9e*/ 	.byte	0xff
	.zero		1


	//   ....[162]....
        /*0ba0*/ 	.word	0x0000ec90
        /*0ba4*/ 	.word	0x00000000
        /*0ba8*/ 	.word	0x00000150
        /*0bac*/ 	.short	0x010a
        /*0bae*/ 	.byte	0xff
	.zero		1


	//   ....[163]....
        /*0bb0*/ 	.word	0x0000ecf0
        /*0bb4*/ 	.word	0x00000000
        /*0bb8*/ 	.word	0x00000120
        /*0bbc*/ 	.short	0x010a
        /*0bbe*/ 	.byte	0xff
	.zero		1


	//   ....[164]....
        /*0bc0*/ 	.word	0x0000ed40
        /*0bc4*/ 	.word	0x00000000
        /*0bc8*/ 	.word	0x00000110
        /*0bcc*/ 	.short	0x010a
        /*0bce*/ 	.byte	0xff
	.zero		1


	//   ....[165]....
        /*0bd0*/ 	.word	0x0000eda0
        /*0bd4*/ 	.word	0x00000000
        /*0bd8*/ 	.word	0x00000120
        /*0bdc*/ 	.short	0x010a
        /*0bde*/ 	.byte	0xff
	.zero		1


	//   ....[166]....
        /*0be0*/ 	.word	0x0000edf0
        /*0be4*/ 	.word	0x00000000
        /*0be8*/ 	.word	0x00000110
        /*0bec*/ 	.short	0x010a
        /*0bee*/ 	.byte	0xff
	.zero		1


	//   ....[167]....
        /*0bf0*/ 	.word	0x0000ee50
        /*0bf4*/ 	.word	0x00000002
        /*0bf8*/ 	.word	0x00000140
        /*0bfc*/ 	.short	0x010a
        /*0bfe*/ 	.byte	0xff
	.zero		1


	//   ....[168]....
        /*0c00*/ 	.word	0x0000eeb0
        /*0c04*/ 	.word	0x00000000
        /*0c08*/ 	.word	0x00000000
        /*0c0c*/ 	.short	0x010a
        /*0c0e*/ 	.byte	0xff
	.zero		1


	//   ....[169]....
        /*0c10*/ 	.word	0x0000ef10
        /*0c14*/ 	.word	0x00000000
        /*0c18*/ 	.word	0x00000000
        /*0c1c*/ 	.short	0x010a
        /*0c1e*/ 	.byte	0xff
	.zero		1


	//   ....[170]....
        /*0c20*/ 	.word	0x0000ef70
        /*0c24*/ 	.word	0x00000000
        /*0c28*/ 	.word	0x00000000
        /*0c2c*/ 	.short	0x010a
        /*0c2e*/ 	.byte	0xff
	.zero		1


	//   ....[171]....
        /*0c30*/ 	.word	0x0000efc0
        /*0c34*/ 	.word	0x00000000
        /*0c38*/ 	.word	0x00000110
        /*0c3c*/ 	.short	0x010a
        /*0c3e*/ 	.byte	0xff
	.zero		1


	//   ....[172]....
        /*0c40*/ 	.word	0x0000f020
        /*0c44*/ 	.word	0x00000000
        /*0c48*/ 	.word	0x00000108
        /*0c4c*/ 	.short	0x010a
        /*0c4e*/ 	.byte	0xff
	.zero		1


	//   ....[173]....
        /*0c50*/ 	.word	0x0000f080
        /*0c54*/ 	.word	0x00000000
        /*0c58*/ 	.word	0x000000e0
        /*0c5c*/ 	.short	0x010a
        /*0c5e*/ 	.byte	0xff
	.zero		1


	//   ....[174]....
        /*0c60*/ 	.word	0x0000f0e0
        /*0c64*/ 	.word	0x00000000
        /*0c68*/ 	.word	0x000000e8
        /*0c6c*/ 	.short	0x010a
        /*0c6e*/ 	.byte	0xff
	.zero		1


	//   ....[175]....
        /*0c70*/ 	.word	0x0000f140
        /*0c74*/ 	.word	0x00000000
        /*0c78*/ 	.word	0x000000f0
        /*0c7c*/ 	.short	0x010a
        /*0c7e*/ 	.byte	0xff
	.zero		1


	//   ....[176]....
        /*0c80*/ 	.word	0x0000f1a0
        /*0c84*/ 	.word	0x00000000
        /*0c88*/ 	.word	0x000000f8
        /*0c8c*/ 	.short	0x010a
        /*0c8e*/ 	.byte	0xff
	.zero		1


	//   ....[177]....
        /*0c90*/ 	.word	0x0000f200
        /*0c94*/ 	.word	0x00000000
        /*0c98*/ 	.word	0x000000e0
        /*0c9c*/ 	.short	0x010a
        /*0c9e*/ 	.byte	0xff
	.zero		1


	//   ....[178]....
        /*0ca0*/ 	.word	0x0000f260
        /*0ca4*/ 	.word	0x00000000
        /*0ca8*/ 	.word	0x000000e8
        /*0cac*/ 	.short	0x010a
        /*0cae*/ 	.byte	0xff
	.zero		1


	//   ....[179]....
        /*0cb0*/ 	.word	0x0000f2c0
        /*0cb4*/ 	.word	0x00000000
        /*0cb8*/ 	.word	0x000000f0
        /*0cbc*/ 	.short	0x010a
        /*0cbe*/ 	.byte	0xff
	.zero		1


	//   ....[180]....
        /*0cc0*/ 	.word	0x0000f320
        /*0cc4*/ 	.word	0x00000000
        /*0cc8*/ 	.word	0x000000f8
        /*0ccc*/ 	.short	0x010a
        /*0cce*/ 	.byte	0xff
	.zero		1


	//   ....[181]....
        /*0cd0*/ 	.word	0x0000f380
        /*0cd4*/ 	.word	0x00000000
        /*0cd8*/ 	.word	0x000000e0
        /*0cdc*/ 	.short	0x010a
        /*0cde*/ 	.byte	0xff
	.zero		1


	//   ....[182]....
        /*0ce0*/ 	.word	0x0000f3e0
        /*0ce4*/ 	.word	0x00000000
        /*0ce8*/ 	.word	0x000000e8
        /*0cec*/ 	.short	0x010a
        /*0cee*/ 	.byte	0xff
	.zero		1


	//   ....[183]....
        /*0cf0*/ 	.word	0x0000f440
        /*0cf4*/ 	.word	0x00000002
        /*0cf8*/ 	.word	0x000000f0
        /*0cfc*/ 	.short	0x010a
        /*0cfe*/ 	.byte	0xff
	.zero		1


	//   ....[184]....
        /*0d00*/ 	.word	0x0000f490
        /*0d04*/ 	.word	0x00000000
        /*0d08*/ 	.word	0x00000110
        /*0d0c*/ 	.short	0x010a
        /*0d0e*/ 	.byte	0xff
	.zero		1


	//   ....[185]....
        /*0d10*/ 	.word	0x0000f4f0
        /*0d14*/ 	.word	0x00000004
        /*0d18*/ 	.word	0x000000c0
        /*0d1c*/ 	.short	0x010a
        /*0d1e*/ 	.byte	0xff
	.zero		1


	//   ....[186]....
        /*0d20*/ 	.word	0x0000f540
        /*0d24*/ 	.word	0x0000003a
        /*0d28*/ 	.word	0x00000130
        /*0d2c*/ 	.short	0x010a
        /*0d2e*/ 	.byte	0xff
	.zero		1


	//   ....[187]....
        /*0d30*/ 	.word	0x0000f590
        /*0d34*/ 	.word	0x00000002
        /*0d38*/ 	.word	0x000000c0
        /*0d3c*/ 	.short	0x010a
        /*0d3e*/ 	.byte	0xff
	.zero		1


	//   ....[188]....
        /*0d40*/ 	.word	0x0000f5e0
        /*0d44*/ 	.word	0x00000000
        /*0d48*/ 	.word	0x000000c0
        /*0d4c*/ 	.short	0x010a
        /*0d4e*/ 	.byte	0xff
	.zero		1


	//   ....[189]....
        /*0d50*/ 	.word	0x0000f630
        /*0d54*/ 	.word	0x00000000
        /*0d58*/ 	.word	0x000000c0
        /*0d5c*/ 	.short	0x010a
        /*0d5e*/ 	.byte	0xff
	.zero		1


	//   ....[190]....
        /*0d60*/ 	.word	0x0000f680
        /*0d64*/ 	.word	0x00000000
        /*0d68*/ 	.word	0x000000c0
        /*0d6c*/ 	.short	0x010a
        /*0d6e*/ 	.byte	0xff
	.zero		1


	//   ....[191]....
        /*0d70*/ 	.word	0x0000f6d0
        /*0d74*/ 	.word	0x00000000
        /*0d78*/ 	.word	0x000000c0
        /*0d7c*/ 	.short	0x010a
        /*0d7e*/ 	.byte	0xff
	.zero		1


	//   ....[192]....
        /*0d80*/ 	.word	0x0000f720
        /*0d84*/ 	.word	0x00000000
        /*0d88*/ 	.word	0x000000c0
        /*0d8c*/ 	.short	0x010a
        /*0d8e*/ 	.byte	0xff
	.zero		1


	//   ....[193]....
        /*0d90*/ 	.word	0x0000f770
        /*0d94*/ 	.word	0x00000000
        /*0d98*/ 	.word	0x000000c0
        /*0d9c*/ 	.short	0x010a
        /*0d9e*/ 	.byte	0xff
	.zero		1


	//----- nvinfo : EIATTR_NUM_MBARRIERS
	.align		4
.L_47:
        /*0da0*/ 	.byte	0x03, 0x38
        /*0da2*/ 	.short	0x002e


	//----- nvinfo : EIATTR_EXIT_INSTR_OFFSETS
	.align		4
        /*0da4*/ 	.byte	0x04, 0x1c
        /*0da6*/ 	.short	(.L_49 - .L_48)


	//   ....[0]....
.L_48:
        /*0da8*/ 	.word	0x000031c0


	//   ....[1]....
        /*0dac*/ 	.word	0x000036b0


	//   ....[2]....
        /*0db0*/ 	.word	0x00003710


	//   ....[3]....
        /*0db4*/ 	.word	0x00004610


	//   ....[4]....
        /*0db8*/ 	.word	0x00005f40


	//   ....[5]....
        /*0dbc*/ 	.word	0x00005f80


	//   ....[6]....
        /*0dc0*/ 	.word	0x0000e5e0


	//   ....[7]....
        /*0dc4*/ 	.word	0x0000e660


	//   ....[8]....
        /*0dc8*/ 	.word	0x0000e690


	//   ....[9]....
        /*0dcc*/ 	.word	0x0000e700


	//----- nvinfo : EIATTR_MAX_THREADS
	.align		4
.L_49:
        /*0dd0*/ 	.byte	0x04, 0x05
        /*0dd2*/ 	.short	(.L_51 - .L_50)
.L_50:
        /*0dd4*/ 	.word	0x00000100
        /*0dd8*/ 	.word	0x00000001
        /*0ddc*/ 	.word	0x00000001


	//----- nvinfo : EIATTR_CRS_STACK_SIZE
	.align		4
.L_51:
        /*0de0*/ 	.byte	0x04, 0x1e
        /*0de2*/ 	.short	(.L_53 - .L_52)
.L_52:
        /*0de4*/ 	.word	0x00000000


	//----- nvinfo : EIATTR_CBANK_PARAM_SIZE
	.align		4
.L_53:
        /*0de8*/ 	.byte	0x03, 0x19
        /*0dea*/ 	.short	0x0c00


	//----- nvinfo : EIATTR_PARAM_CBANK
	.align		4
        /*0dec*/ 	.byte	0x04, 0x0a
        /*0dee*/ 	.short	(.L_55 - .L_54)
	.align		4
.L_54:
        /*0df0*/ 	.word	index@(.nv.constant0._ZN7cutlass13device_kernelINS_4gemm6kernel13GemmUniversalIN4cute5tupleIJiiiiEEENS1_10collective13CollectiveMmaINS1_46MainloopSm100TmaUmmaWarpSpecializedBlockScaledILi12ELi2ELi2ENS5_IJNS4_1CILi8EEENSA_ILi1EEESC_EEEEENS5_IJNSA_ILi128EEESF_SF_EEENS5_IJNS_12float_e2m1_tENS_13float_ue8m0_tEEEENS5_IJNS5_IJlSC_lEEENS4_6LayoutINS5_IJNS5_IJNS5_IJNSA_ILi32EEENSA_ILi4EEEEEEiEEESP_NS5_IJSC_iEEEEEENS5_IJNS5_IJNS5_IJNSA_ILi16EEESN_EEEiEEENS5_IJNS5_IJNSA_ILi0EEESC_EEENSA_ILi512EEEEEENS5_IJSV_iEEEEEEEEEEESJ_S12_NS4_8TiledMMAINS4_8MMA_AtomIJNS4_17SM100_MMA_MXF4_SSISH_SH_fSI_Li128ELi128ELi32ELNS4_4UMMA5MajorE0ELS17_0ELNS16_7ScaleInE0ELS18_0EEEEEENSL_INS5_IJSC_SC_SC_EEENS5_IJSV_SV_SV_EEEEENS5_IJNS4_10UnderscoreES1E_S1E_EEEEENS5_IJNS4_13SM90_TMA_LOADES1H_EEENS5_IJNS4_14ComposedLayoutINS4_7SwizzleILi2ELi4ELi3EEENS4_18smem_ptr_flag_bitsILi4EEENSL_INS5_IJSB_SF_EEENS5_IJSF_SC_EEEEEEENSL_INS5_IJNS5_IJNS5_IJSO_SC_EEENS5_IJSM_NSA_ILi2EEEEEEEEESC_NS5_IJS1T_SC_EEEEEENS5_IJNS5_IJNS5_IJST_SX_EEESW_EEESV_NS5_IJS1T_SX_EEEEEEEEEEEvNS4_8identityENS5_IJNS4_23SM90_TMA_LOAD_MULTICASTES25_EEES23_vS24_EENS_8epilogue10collective18CollectiveEpilogueINS28_23Sm100TmaWarpSpecializedILi4ELi2ELi16ELb1ELb0EEEJNS5_IJNSA_ILi64EEESF_SF_EEENS5_IJNSL_IS2D_SC_EENSL_INS5_IJSS_S1T_EEENS5_IJSC_S2D_EEEEEEEENS_10bfloat16_tESK_S2K_SK_NS28_6fusion15FusionCallbacksIS2C_NS2L_17LinearCombinationIS2K_fS2K_fLNS_15FloatRoundStyleE2EEES2E_S2J_JEEENS4_5SM1004TMEM4LOAD26SM100_TMEM_LOAD_32dp32b16xES1H_NS1J_INS1K_ILi1ELi4ELi3EEENS1M_ILi16EEENSL_INS5_IJSB_SS_EEENS5_IJSS_SC_EEEEEEENS4_39AutoVectorizingCopyWithAssumedAlignmentILi128EEENS4_14SM90_TMA_STOREES30_S32_S32_EEEvvEEEEvNT_6ParamsE)
        /*0df4*/ 	.short	0x0380
        /*0df6*/ 	.short	0x0c00


	//----- nvinfo : EIATTR_SW_WAR
	.align		4
.L_55:
        /*0df8*/ 	.byte	0x04, 0x36
        /*0dfa*/ 	.short	(.L_57 - .L_56)
.L_56:
        /*0dfc*/ 	.word	0x00000008
.L_57:


//--------------------- .nv.callgraph             --------------------------
	.section	.nv.callgraph,"",@"SHT_CUDA_CALLGRAPH"
	.align	4
	.sectionentsize	8
	.align		4
        /*0000*/ 	.word	0x00000000
	.align		4
        /*0004*/ 	.word	0xffffffff
	.align		4
        /*0008*/ 	.word	index@(_ZN7cutlass13device_kernelINS_4gemm6kernel13GemmUniversalIN4cute5tupleIJiiiiEEENS1_10collective13CollectiveMmaINS1_46MainloopSm100TmaUmmaWarpSpecializedBlockScaledILi12ELi2ELi2ENS5_IJNS4_1CILi8EEENSA_ILi1EEESC_EEEEENS5_IJNSA_ILi128EEESF_SF_EEENS5_IJNS_12float_e2m1_tENS_13float_ue8m0_tEEEENS5_IJNS5_IJlSC_lEEENS4_6LayoutINS5_IJNS5_IJNS5_IJNSA_ILi32EEENSA_ILi4EEEEEEiEEESP_NS5_IJSC_iEEEEEENS5_IJNS5_IJNS5_IJNSA_ILi16EEESN_EEEiEEENS5_IJNS5_IJNSA_ILi0EEESC_EEENSA_ILi512EEEEEENS5_IJSV_iEEEEEEEEEEESJ_S12_NS4_8TiledMMAINS4_8MMA_AtomIJNS4_17SM100_MMA_MXF4_SSISH_SH_fSI_Li128ELi128ELi32ELNS4_4UMMA5MajorE0ELS17_0ELNS16_7ScaleInE0ELS18_0EEEEEENSL_INS5_IJSC_SC_SC_EEENS5_IJSV_SV_SV_EEEEENS5_IJNS4_10UnderscoreES1E_S1E_EEEEENS5_IJNS4_13SM90_TMA_LOADES1H_EEENS5_IJNS4_14ComposedLayoutINS4_7SwizzleILi2ELi4ELi3EEENS4_18smem_ptr_flag_bitsILi4EEENSL_INS5_IJSB_SF_EEENS5_IJSF_SC_EEEEEEENSL_INS5_IJNS5_IJNS5_IJSO_SC_EEENS5_IJSM_NSA_ILi2EEEEEEEEESC_NS5_IJS1T_SC_EEEEEENS5_IJNS5_IJNS5_IJST_SX_EEESW_EEESV_NS5_IJS1T_SX_EEEEEEEEEEEvNS4_8identityENS5_IJNS4_23SM90_TMA_LOAD_MULTICASTES25_EEES23_vS24_EENS_8epilogue10collective18CollectiveEpilogueINS28_23Sm100TmaWarpSpecializedILi4ELi2ELi16ELb1ELb0EEEJNS5_IJNSA_ILi64EEESF_SF_EEENS5_IJNSL_IS2D_SC_EENSL_INS5_IJSS_S1T_EEENS5_IJSC_S2D_EEEEEEEENS_10bfloat16_tESK_S2K_SK_NS28_6fusion15FusionCallbacksIS2C_NS2L_17LinearCombinationIS2K_fS2K_fLNS_15FloatRoundStyleE2EEES2E_S2J_JEEENS4_5SM1004TMEM4LOAD26SM100_TMEM_LOAD_32dp32b16xES1H_NS1J_INS1K_ILi1ELi4ELi3EEENS1M_ILi16EEENSL_INS5_IJSB_SS_EEENS5_IJSS_SC_EEEEEEENS4_39AutoVectorizingCopyWithAssumedAlignmentILi128EEENS4_14SM90_TMA_STOREES30_S32_S32_EEEvvEEEEvNT_6ParamsE)
	.align		4
        /*000c*/ 	.word	index@(__assertfail)
	.align		4
        /*0010*/ 	.word	0x00000000
	.align		4
        /*0014*/ 	.word	0xfffffffe
	.align		4
        /*0018*/ 	.word	0x00000000
	.align		4
        /*001c*/ 	.word	0xfffffffd
	.align		4
        /*0020*/ 	.word	0x00000000
	.align		4
        /*0024*/ 	.word	0xfffffffc


//--------------------- .nv.constant4             --------------------------
	.section	.nv.constant4,"a",@progbits
	.align	8
	.align		8
.nv.constant4:
        /*0000*/ 	.dword	__assertfail
	.align		8
        /*0008*/ 	.dword	__unnamed_1
	.align		8
        /*0010*/ 	.dword	__unnamed_2
	.align		8
        /*0018*/ 	.dword	_ZN40_INTERNAL_6a1519f1_4_k_cu_cf824fb7_266684cuda3std3__45__cpo5beginE
	.align		8
        /*0020*/ 	.dword	_ZN40_INTERNAL_6a1519f1_4_k_cu_cf824fb7_266684cuda3std3__45__cpo3endE
	.align		8
        /*0028*/ 	.dword	_ZN40_INTERNAL_6a1519f1_4_k_cu_cf824fb7_266684cuda3std3__45__cpo6cbeginE
	.align		8
        /*0030*/ 	.dword	_ZN40_INTERNAL_6a1519f1_4_k_cu_cf824fb7_266684cuda3std3__45__cpo4cendE
	.align		8
        /*0038*/ 	.dword	_ZN40_INTERNAL_6a1519f1_4_k_cu_cf824fb7_266684cuda3std3__442_GLOBAL__N__6a1519f1_4_k_cu_cf824fb7_266686ignoreE
	.align		8
        /*0040*/ 	.dword	_ZN40_INTERNAL_6a1519f1_4_k_cu_cf824fb7_266684cuda3std3__419piecewise_constructE
	.align		8
        /*0048*/ 	.dword	_ZN40_INTERNAL_6a1519f1_4_k_cu_cf824fb7_266684cuda3std3__48in_placeE
	.align		8
        /*0050*/ 	.dword	_ZN40_INTERNAL_6a1519f1_4_k_cu_cf824fb7_266684cuda3std6ranges3__45__cpo4swapE
	.align		8
        /*0058*/ 	.dword	_ZN40_INTERNAL_6a1519f1_4_k_cu_cf824fb7_266684cuda3std6ranges3__45__cpo9iter_moveE
	.align		8
        /*0060*/ 	.dword	_ZN40_INTERNAL_6a1519f1_4_k_cu_cf824fb7_266684cute7productE
	.align		8
        /*0068*/ 	.dword	_ZN40_INTERNAL_6a1519f1_4_k_cu_cf824fb7_266684cute1_E
	.align		8
        /*0070*/ 	.dword	$str$25
	.align		8
        /*0078*/ 	.dword	$str$26
	.align		8
        /*0080*/ 	.dword	$str$29
	.align		8
        /*0088*/ 	.dword	$str$30


//--------------------- .text._ZN7cutlass13device_kernelINS_4gemm6kernel13GemmUniversalIN4cute5tupleIJiiiiEEENS1_10collective13CollectiveMmaINS1_46MainloopSm100TmaUmmaWarpSpecializedBlockScaledILi12ELi2ELi2ENS5_IJNS4_1CILi8EEENSA_ILi1EEESC_EEEEENS5_IJNSA_ILi128EEESF_SF_EEENS5_IJNS_12float_e2m1_tENS_13float_ue8m0_tEEEENS5_IJNS5_IJlSC_lEEENS4_6LayoutINS5_IJNS5_IJNS5_IJNSA_ILi32EEENSA_ILi4EEEEEEiEEESP_NS5_IJSC_iEEEEEENS5_IJNS5_IJNS5_IJNSA_ILi16EEESN_EEEiEEENS5_IJNS5_IJNSA_ILi0EEESC_EEENSA_ILi512EEEEEENS5_IJSV_iEEEEEEEEEEESJ_S12_NS4_8TiledMMAINS4_8MMA_AtomIJNS4_17SM100_MMA_MXF4_SSISH_SH_fSI_Li128ELi128ELi32ELNS4_4UMMA5MajorE0ELS17_0ELNS16_7ScaleInE0ELS18_0EEEEEENSL_INS5_IJSC_SC_SC_EEENS5_IJSV_SV_SV_EEEEENS5_IJNS4_10UnderscoreES1E_S1E_EEEEENS5_IJNS4_13SM90_TMA_LOADES1H_EEENS5_IJNS4_14ComposedLayoutINS4_7SwizzleILi2ELi4ELi3EEENS4_18smem_ptr_flag_bitsILi4EEENSL_INS5_IJSB_SF_EEENS5_IJSF_SC_EEEEEEENSL_INS5_IJNS5_IJNS5_IJSO_SC_EEENS5_IJSM_NSA_ILi2EEEEEEEEESC_NS5_IJS1T_SC_EEEEEENS5_IJNS5_IJNS5_IJST_SX_EEESW_EEESV_NS5_IJS1T_SX_EEEEEEEEEEEvNS4_8identityENS5_IJNS4_23SM90_TMA_LOAD_MULTICASTES25_EEES23_vS24_EENS_8epilogue10collective18CollectiveEpilogueINS28_23Sm100TmaWarpSpecializedILi4ELi2ELi16ELb1ELb0EEEJNS5_IJNSA_ILi64EEESF_SF_EEENS5_IJNSL_IS2D_SC_EENSL_INS5_IJSS_S1T_EEENS5_IJSC_S2D_EEEEEEEENS_10bfloat16_tESK_S2K_SK_NS28_6fusion15FusionCallbacksIS2C_NS2L_17LinearCombinationIS2K_fS2K_fLNS_15FloatRoundStyleE2EEES2E_S2J_JEEENS4_5SM1004TMEM4LOAD26SM100_TMEM_LOAD_32dp32b16xES1H_NS1J_INS1K_ILi1ELi4ELi3EEENS1M_ILi16EEENSL_INS5_IJSB_SS_EEENS5_IJSS_SC_EEEEEEENS4_39AutoVectorizingCopyWithAssumedAlignmentILi128EEENS4_14SM90_TMA_STOREES30_S32_S32_EEEvvEEEEvNT_6ParamsE --------------------------
	.section	.text._ZN7cutlass13device_kernelINS_4gemm6kernel13GemmUniversalIN4cute5tupleIJiiiiEEENS1_10collective13CollectiveMmaINS1_46MainloopSm100TmaUmmaWarpSpecializedBlockScaledILi12ELi2ELi2ENS5_IJNS4_1CILi8EEENSA_ILi1EEESC_EEEEENS5_IJNSA_ILi128EEESF_SF_EEENS5_IJNS_12float_e2m1_tENS_13float_ue8m0_tEEEENS5_IJNS5_IJlSC_lEEENS4_6LayoutINS5_IJNS5_IJNS5_IJNSA_ILi32EEENSA_ILi4EEEEEEiEEESP_NS5_IJSC_iEEEEEENS5_IJNS5_IJNS5_IJNSA_ILi16EEESN_EEEiEEENS5_IJNS5_IJNSA_ILi0EEESC_EEENSA_ILi512EEEEEENS5_IJSV_iEEEEEEEEEEESJ_S12_NS4_8TiledMMAINS4_8MMA_AtomIJNS4_17SM100_MMA_MXF4_SSISH_SH_fSI_Li128ELi128ELi32ELNS4_4UMMA5MajorE0ELS17_0ELNS16_7ScaleInE0ELS18_0EEEEEENSL_INS5_IJSC_SC_SC_EEENS5_IJSV_SV_SV_EEEEENS5_IJNS4_10UnderscoreES1E_S1E_EEEEENS5_IJNS4_13SM90_TMA_LOADES1H_EEENS5_IJNS4_14ComposedLayoutINS4_7SwizzleILi2ELi4ELi3EEENS4_18smem_ptr_flag_bitsILi4EEENSL_INS5_IJSB_SF_EEENS5_IJSF_SC_EEEEEEENSL_INS5_IJNS5_IJNS5_IJSO_SC_EEENS5_IJSM_NSA_ILi2EEEEEEEEESC_NS5_IJS1T_SC_EEEEEENS5_IJNS5_IJNS5_IJST_SX_EEESW_EEESV_NS5_IJS1T_SX_EEEEEEEEEEEvNS4_8identityENS5_IJNS4_23SM90_TMA_LOAD_MULTICASTES25_EEES23_vS24_EENS_8epilogue10collective18CollectiveEpilogueINS28_23Sm100TmaWarpSpecializedILi4ELi2ELi16ELb1ELb0EEEJNS5_IJNSA_ILi64EEESF_SF_EEENS5_IJNSL_IS2D_SC_EENSL_INS5_IJSS_S1T_EEENS5_IJSC_S2D_EEEEEEEENS_10bfloat16_tESK_S2K_SK_NS28_6fusion15FusionCallbacksIS2C_NS2L_17LinearCombinationIS2K_fS2K_fLNS_15FloatRoundStyleE2EEES2E_S2J_JEEENS4_5SM1004TMEM4LOAD26SM100_TMEM_LOAD_32dp32b16xES1H_NS1J_INS1K_ILi1ELi4ELi3EEENS1M_ILi16EEENSL_INS5_IJSB_SS_EEENS5_IJSS_SC_EEEEEEENS4_39AutoVectorizingCopyWithAssumedAlignmentILi128EEENS4_14SM90_TMA_STOREES30_S32_S32_EEEvvEEEEvNT_6ParamsE,"ax",@progbits
	.align	128
.text._ZN7cutlass13device_kernelINS_4gemm6kernel13GemmUniversalIN4cute5tupleIJiiiiEEENS1_10collective13CollectiveMmaINS1_46MainloopSm100TmaUmmaWarpSpecializedBlockScaledILi12ELi2ELi2ENS5_IJNS4_1CILi8EEENSA_ILi1EEESC_EEEEENS5_IJNSA_ILi128EEESF_SF_EEENS5_IJNS_12float_e2m1_tENS_13float_ue8m0_tEEEENS5_IJNS5_IJlSC_lEEENS4_6LayoutINS5_IJNS5_IJNS5_IJNSA_ILi32EEENSA_ILi4EEEEEEiEEESP_NS5_IJSC_iEEEEEENS5_IJNS5_IJNS5_IJNSA_ILi16EEESN_EEEiEEENS5_IJNS5_IJNSA_ILi0EEESC_EEENSA_ILi512EEEEEENS5_IJSV_iEEEEEEEEEEESJ_S12_NS4_8TiledMMAINS4_8MMA_AtomIJNS4_17SM100_MMA_MXF4_SSISH_SH_fSI_Li128ELi128ELi32ELNS4_4UMMA5MajorE0ELS17_0ELNS16_7ScaleInE0ELS18_0EEEEEENSL_INS5_IJSC_SC_SC_EEENS5_IJSV_SV_SV_EEEEENS5_IJNS4_10UnderscoreES1E_S1E_EEEEENS5_IJNS4_13SM90_TMA_LOADES1H_EEENS5_IJNS4_14ComposedLayoutINS4_7SwizzleILi2ELi4ELi3EEENS4_18smem_ptr_flag_bitsILi4EEENSL_INS5_IJSB_SF_EEENS5_IJSF_SC_EEEEEEENSL_INS5_IJNS5_IJNS5_IJSO_SC_EEENS5_IJSM_NSA_ILi2EEEEEEEEESC_NS5_IJS1T_SC_EEEEEENS5_IJNS5_IJNS5_IJST_SX_EEESW_EEESV_NS5_IJS1T_SX_EEEEEEEEEEEvNS4_8identityENS5_IJNS4_23SM90_TMA_LOAD_MULTICASTES25_EEES23_vS24_EENS_8epilogue10collective18CollectiveEpilogueINS28_23Sm100TmaWarpSpecializedILi4ELi2ELi16ELb1ELb0EEEJNS5_IJNSA_ILi64EEESF_SF_EEENS5_IJNSL_IS2D_SC_EENSL_INS5_IJSS_S1T_EEENS5_IJSC_S2D_EEEEEEEENS_10bfloat16_tESK_S2K_SK_NS28_6fusion15FusionCallbacksIS2C_NS2L_17LinearCombinationIS2K_fS2K_fLNS_15FloatRoundStyleE2EEES2E_S2J_JEEENS4_5SM1004TMEM4LOAD26SM100_TMEM_LOAD_32dp32b16xES1H_NS1J_INS1K_ILi1ELi4ELi3EEENS1M_ILi16EEENSL_INS5_IJSB_SS_EEENS5_IJSS_SC_EEEEEEENS4_39AutoVectorizingCopyWithAssumedAlignmentILi128EEENS4_14SM90_TMA_STOREES30_S32_S32_EEEvvEEEEvNT_6ParamsE:
        .type           _ZN7cutlass13device_kernelINS_4gemm6kernel13GemmUniversalIN4cute5tupleIJiiiiEEENS1_10collective13CollectiveMmaINS1_46MainloopSm100TmaUmmaWarpSpecializedBlockScaledILi12ELi2ELi2ENS5_IJNS4_1CILi8EEENSA_ILi1EEESC_EEEEENS5_IJNSA_ILi128EEESF_SF_EEENS5_IJNS_12float_e2m1_tENS_13float_ue8m0_tEEEENS5_IJNS5_IJlSC_lEEENS4_6LayoutINS5_IJNS5_IJNS5_IJNSA_ILi32EEENSA_ILi4EEEEEEiEEESP_NS5_IJSC_iEEEEEENS5_IJNS5_IJNS5_IJNSA_ILi16EEESN_EEEiEEENS5_IJNS5_IJNSA_ILi0EEESC_EEENSA_ILi512EEEEEENS5_IJSV_iEEEEEEEEEEESJ_S12_NS4_8TiledMMAINS4_8MMA_AtomIJNS4_17SM100_MMA_MXF4_SSISH_SH_fSI_Li128ELi128ELi32ELNS4_4UMMA5MajorE0ELS17_0ELNS16_7ScaleInE0ELS18_0EEEEEENSL_INS5_IJSC_SC_SC_EEENS5_IJSV_SV_SV_EEEEENS5_IJNS4_10UnderscoreES1E_S1E_EEEEENS5_IJNS4_13SM90_TMA_LOADES1H_EEENS5_IJNS4_14ComposedLayoutINS4_7SwizzleILi2ELi4ELi3EEENS4_18smem_ptr_flag_bitsILi4EEENSL_INS5_IJSB_SF_EEENS5_IJSF_SC_EEEEEEENSL_INS5_IJNS5_IJNS5_IJSO_SC_EEENS5_IJSM_NSA_ILi2EEEEEEEEESC_NS5_IJS1T_SC_EEEEEENS5_IJNS5_IJNS5_IJST_SX_EEESW_EEESV_NS5_IJS1T_SX_EEEEEEEEEEEvNS4_8identityENS5_IJNS4_23SM90_TMA_LOAD_MULTICASTES25_EEES23_vS24_EENS_8epilogue10collective18CollectiveEpilogueINS28_23Sm100TmaWarpSpecializedILi4ELi2ELi16ELb1ELb0EEEJNS5_IJNSA_ILi64EEESF_SF_EEENS5_IJNSL_IS2D_SC_EENSL_INS5_IJSS_S1T_EEENS5_IJSC_S2D_EEEEEEEENS_10bfloat16_tESK_S2K_SK_NS28_6fusion15FusionCallbacksIS2C_NS2L_17LinearCombinationIS2K_fS2K_fLNS_15FloatRoundStyleE2EEES2E_S2J_JEEENS4_5SM1004TMEM4LOAD26SM100_TMEM_LOAD_32dp32b16xES1H_NS1J_INS1K_ILi1ELi4ELi3EEENS1M_ILi16EEENSL_INS5_IJSB_SS_EEENS5_IJSS_SC_EEEEEEENS4_39AutoVectorizingCopyWithAssumedAlignmentILi128EEENS4_14SM90_TMA_STOREES30_S32_S32_EEEvvEEEEvNT_6ParamsE,@function
        .size           _ZN7cutlass13device_kernelINS_4gemm6kernel13GemmUniversalIN4cute5tupleIJiiiiEEENS1_10collective13CollectiveMmaINS1_46MainloopSm100TmaUmmaWarpSpecializedBlockScaledILi12ELi2ELi2ENS5_IJNS4_1CILi8EEENSA_ILi1EEESC_EEEEENS5_IJNSA_ILi128EEESF_SF_EEENS5_IJNS_12float_e2m1_tENS_13float_ue8m0_tEEEENS5_IJNS5_IJlSC_lEEENS4_6LayoutINS5_IJNS5_IJNS5_IJNSA_ILi32EEENSA_ILi4EEEEEEiEEESP_NS5_IJSC_iEEEEEENS5_IJNS5_IJNS5_IJNSA_ILi16EEESN_EEEiEEENS5_IJNS5_IJNSA_ILi0EEESC_EEENSA_ILi512EEEEEENS5_IJSV_iEEEEEEEEEEESJ_S12_NS4_8TiledMMAINS4_8MMA_AtomIJNS4_17SM100_MMA_MXF4_SSISH_SH_fSI_Li128ELi128ELi32ELNS4_4UMMA5MajorE0ELS17_0ELNS16_7ScaleInE0ELS18_0EEEEEENSL_INS5_IJSC_SC_SC_EEENS5_IJSV_SV_SV_EEEEENS5_IJNS4_10UnderscoreES1E_S1E_EEEEENS5_IJNS4_13SM90_TMA_LOADES1H_EEENS5_IJNS4_14ComposedLayoutINS4_7SwizzleILi2ELi4ELi3EEENS4_18smem_ptr_flag_bitsILi4EEENSL_INS5_IJSB_SF_EEENS5_IJSF_SC_EEEEEEENSL_INS5_IJNS5_IJNS5_IJSO_SC_EEENS5_IJSM_NSA_ILi2EEEEEEEEESC_NS5_IJS1T_SC_EEEEEENS5_IJNS5_IJNS5_IJST_SX_EEESW_EEESV_NS5_IJS1T_SX_EEEEEEEEEEEvNS4_8identityENS5_IJNS4_23SM90_TMA_LOAD_MULTICASTES25_EEES23_vS24_EENS_8epilogue10collective18CollectiveEpilogueINS28_23Sm100TmaWarpSpecializedILi4ELi2ELi16ELb1ELb0EEEJNS5_IJNSA_ILi64EEESF_SF_EEENS5_IJNSL_IS2D_SC_EENSL_INS5_IJSS_S1T_EEENS5_IJSC_S2D_EEEEEEEENS_10bfloat16_tESK_S2K_SK_NS28_6fusion15FusionCallbacksIS2C_NS2L_17LinearCombinationIS2K_fS2K_fLNS_15FloatRoundStyleE2EEES2E_S2J_JEEENS4_5SM1004TMEM4LOAD26SM100_TMEM_LOAD_32dp32b16xES1H_NS1J_INS1K_ILi1ELi4ELi3EEENS1M_ILi16EEENSL_INS5_IJSB_SS_EEENS5_IJSS_SC_EEEEEEENS4_39AutoVectorizingCopyWithAssumedAlignmentILi128EEENS4_14SM90_TMA_STOREES30_S32_S32_EEEvvEEEEvNT_6ParamsE,(.L_x_266 - _ZN7cutlass13device_kernelINS_4gemm6kernel13GemmUniversalIN4cute5tupleIJiiiiEEENS1_10collective13CollectiveMmaINS1_46MainloopSm100TmaUmmaWarpSpecializedBlockScaledILi12ELi2ELi2ENS5_IJNS4_1CILi8EEENSA_ILi1EEESC_EEEEENS5_IJNSA_ILi128EEESF_SF_EEENS5_IJNS_12float_e2m1_tENS_13float_ue8m0_tEEEENS5_IJNS5_IJlSC_lEEENS4_6LayoutINS5_IJNS5_IJNS5_IJNSA_ILi32EEENSA_ILi4EEEEEEiEEESP_NS5_IJSC_iEEEEEENS5_IJNS5_IJNS5_IJNSA_ILi16EEESN_EEEiEEENS5_IJNS5_IJNSA_ILi0EEESC_EEENSA_ILi512EEEEEENS5_IJSV_iEEEEEEEEEEESJ_S12_NS4_8TiledMMAINS4_8MMA_AtomIJNS4_17SM100_MMA_MXF4_SSISH_SH_fSI_Li128ELi128ELi32ELNS4_4UMMA5MajorE0ELS17_0ELNS16_7ScaleInE0ELS18_0EEEEEENSL_INS5_IJSC_SC_SC_EEENS5_IJSV_SV_SV_EEEEENS5_IJNS4_10UnderscoreES1E_S1E_EEEEENS5_IJNS4_13SM90_TMA_LOADES1H_EEENS5_IJNS4_14ComposedLayoutINS4_7SwizzleILi2ELi4ELi3EEENS4_18smem_ptr_flag_bitsILi4EEENSL_INS5_IJSB_SF_EEENS5_IJSF_SC_EEEEEEENSL_INS5_IJNS5_IJNS5_IJSO_SC_EEENS5_IJSM_NSA_ILi2EEEEEEEEESC_NS5_IJS1T_SC_EEEEEENS5_IJNS5_IJNS5_IJST_SX_EEESW_EEESV_NS5_IJS1T_SX_EEEEEEEEEEEvNS4_8identityENS5_IJNS4_23SM90_TMA_LOAD_MULTICASTES25_EEES23_vS24_EENS_8epilogue10collective18CollectiveEpilogueINS28_23Sm100TmaWarpSpecializedILi4ELi2ELi16ELb1ELb0EEEJNS5_IJNSA_ILi64EEESF_SF_EEENS5_IJNSL_IS2D_SC_EENSL_INS5_IJSS_S1T_EEENS5_IJSC_S2D_EEEEEEEENS_10bfloat16_tESK_S2K_SK_NS28_6fusion15FusionCallbacksIS2C_NS2L_17LinearCombinationIS2K_fS2K_fLNS_15FloatRoundStyleE2EEES2E_S2J_JEEENS4_5SM1004TMEM4LOAD26SM100_TMEM_LOAD_32dp32b16xES1H_NS1J_INS1K_ILi1ELi4ELi3EEENS1M_ILi16EEENSL_INS5_IJSB_SS_EEENS5_IJSS_SC_EEEEEEENS4_39AutoVectorizingCopyWithAssumedAlignmentILi128EEENS4_14SM90_TMA_STOREES30_S32_S32_EEEvvEEEEvNT_6ParamsE)
        .other          _ZN7cutlass13device_kernelINS_4gemm6kernel13GemmUniversalIN4cute5tupleIJiiiiEEENS1_10collective13CollectiveMmaINS1_46MainloopSm100TmaUmmaWarpSpecializedBlockScaledILi12ELi2ELi2ENS5_IJNS4_1CILi8EEENSA_ILi1EEESC_EEEEENS5_IJNSA_ILi128EEESF_SF_EEENS5_IJNS_12float_e2m1_tENS_13float_ue8m0_tEEEENS5_IJNS5_IJlSC_lEEENS4_6LayoutINS5_IJNS5_IJNS5_IJNSA_ILi32EEENSA_ILi4EEEEEEiEEESP_NS5_IJSC_iEEEEEENS5_IJNS5_IJNS5_IJNSA_ILi16EEESN_EEEiEEENS5_IJNS5_IJNSA_ILi0EEESC_EEENSA_ILi512EEEEEENS5_IJSV_iEEEEEEEEEEESJ_S12_NS4_8TiledMMAINS4_8MMA_AtomIJNS4_17SM100_MMA_MXF4_SSISH_SH_fSI_Li128ELi128ELi32ELNS4_4UMMA5MajorE0ELS17_0ELNS16_7ScaleInE0ELS18_0EEEEEENSL_INS5_IJSC_SC_SC_EEENS5_IJSV_SV_SV_EEEEENS5_IJNS4_10UnderscoreES1E_S1E_EEEEENS5_IJNS4_13SM90_TMA_LOADES1H_EEENS5_IJNS4_14ComposedLayoutINS4_7SwizzleILi2ELi4ELi3EEENS4_18smem_ptr_flag_bitsILi4EEENSL_INS5_IJSB_SF_EEENS5_IJSF_SC_EEEEEEENSL_INS5_IJNS5_IJNS5_IJSO_SC_EEENS5_IJSM_NSA_ILi2EEEEEEEEESC_NS5_IJS1T_SC_EEEEEENS5_IJNS5_IJNS5_IJST_SX_EEESW_EEESV_NS5_IJS1T_SX_EEEEEEEEEEEvNS4_8identityENS5_IJNS4_23SM90_TMA_LOAD_MULTICASTES25_EEES23_vS24_EENS_8epilogue10collective18CollectiveEpilogueINS28_23Sm100TmaWarpSpecializedILi4ELi2ELi16ELb1ELb0EEEJNS5_IJNSA_ILi64EEESF_SF_EEENS5_IJNSL_IS2D_SC_EENSL_INS5_IJSS_S1T_EEENS5_IJSC_S2D_EEEEEEEENS_10bfloat16_tESK_S2K_SK_NS28_6fusion15FusionCallbacksIS2C_NS2L_17LinearCombinationIS2K_fS2K_fLNS_15FloatRoundStyleE2EEES2E_S2J_JEEENS4_5SM1004TMEM4LOAD26SM100_TMEM_LOAD_32dp32b16xES1H_NS1J_INS1K_ILi1ELi4ELi3EEENS1M_ILi16EEENSL_INS5_IJSB_SS_EEENS5_IJSS_SC_EEEEEEENS4_39AutoVectorizingCopyWithAssumedAlignmentILi128EEENS4_14SM90_TMA_STOREES30_S32_S32_EEEvvEEEEvNT_6ParamsE,@"STO_CUDA_ENTRY STV_DEFAULT"
_ZN7cutlass13device_kernelINS_4gemm6kernel13GemmUniversalIN4cute5tupleIJiiiiEEENS1_10collective13CollectiveMmaINS1_46MainloopSm100TmaUmmaWarpSpecializedBlockScaledILi12ELi2ELi2ENS5_IJNS4_1CILi8EEENSA_ILi1EEESC_EEEEENS5_IJNSA_ILi128EEESF_SF_EEENS5_IJNS_12float_e2m1_tENS_13float_ue8m0_tEEEENS5_IJNS5_IJlSC_lEEENS4_6LayoutINS5_IJNS5_IJNS5_IJNSA_ILi32EEENSA_ILi4EEEEEEiEEESP_NS5_IJSC_iEEEEEENS5_IJNS5_IJNS5_IJNSA_ILi16EEESN_EEEiEEENS5_IJNS5_IJNSA_ILi0EEESC_EEENSA_ILi512EEEEEENS5_IJSV_iEEEEEEEEEEESJ_S12_NS4_8TiledMMAINS4_8MMA_AtomIJNS4_17SM100_MMA_MXF4_SSISH_SH_fSI_Li128ELi128ELi32ELNS4_4UMMA5MajorE0ELS17_0ELNS16_7ScaleInE0ELS18_0EEEEEENSL_INS5_IJSC_SC_SC_EEENS5_IJSV_SV_SV_EEEEENS5_IJNS4_10UnderscoreES1E_S1E_EEEEENS5_IJNS4_13SM90_TMA_LOADES1H_EEENS5_IJNS4_14ComposedLayoutINS4_7SwizzleILi2ELi4ELi3EEENS4_18smem_ptr_flag_bitsILi4EEENSL_INS5_IJSB_SF_EEENS5_IJSF_SC_EEEEEEENSL_INS5_IJNS5_IJNS5_IJSO_SC_EEENS5_IJSM_NSA_ILi2EEEEEEEEESC_NS5_IJS1T_SC_EEEEEENS5_IJNS5_IJNS5_IJST_SX_EEESW_EEESV_NS5_IJS1T_SX_EEEEEEEEEEEvNS4_8identityENS5_IJNS4_23SM90_TMA_LOAD_MULTICASTES25_EEES23_vS24_EENS_8epilogue10collective18CollectiveEpilogueINS28_23Sm100TmaWarpSpecializedILi4ELi2ELi16ELb1ELb0EEEJNS5_IJNSA_ILi64EEESF_SF_EEENS5_IJNSL_IS2D_SC_EENSL_INS5_IJSS_S1T_EEENS5_IJSC_S2D_EEEEEEEENS_10bfloat16_tESK_S2K_SK_NS28_6fusion15FusionCallbacksIS2C_NS2L_17LinearCombinationIS2K_fS2K_fLNS_15FloatRoundStyleE2EEES2E_S2J_JEEENS4_5SM1004TMEM4LOAD26SM100_TMEM_LOAD_32dp32b16xES1H_NS1J_INS1K_ILi1ELi4ELi3EEENS1M_ILi16EEENSL_INS5_IJSB_SS_EEENS5_IJSS_SC_EEEEEEENS4_39AutoVectorizingCopyWithAssumedAlignmentILi128EEENS4_14SM90_TMA_STOREES30_S32_S32_EEEvvEEEEvNT_6ParamsE:
[----:B------:R-:W1:Y:S01]  /*0000*/  LDC R1, c[0x0][0x37c] ;  /* 0x0000df00ff017b82 */ /* 0x000e620000000800 */
[----:B------:R-:W2:Y:S01]  /*0010*/  S2R R3, SR_TID.X ;  /* 0x0000000000037919 */ /* 0x000ea20000002100 */
[----:B------:R-:W3:Y:S01]  /*0020*/  LDCU.64 UR4, c[0x0][0xc90] ;  /* 0x00019200ff0477ac */ /* 0x000ee20008000a00 */
[----:B------:R-:W-:Y:S02]  /*0030*/  PRMT R86, RZ, 0x7610, R86 ;  /* 0x00007610ff567816 */ /* 0x000fe40000000056 */
[----:B------:R-:W-:Y:S01]  /*0040*/  ELECT P5, URZ, PT ;  /* 0x0000000000ff782f */ /* 0x000fe200038a0000 */
[----:B------:R-:W4:Y:S01]  /*0050*/  LDCU.64 UR46, c[0x0][0x358] ;  /* 0x00006b00ff2e77ac */ /* 0x000f220008000a00 */
[----:B---3--:R-:W-:-:S04]  /*0060*/  UISETP.NE.U32.AND UP0, UPT, UR4, URZ, UPT ;  /* 0x000000ff0400728c */ /* 0x008fc8000bf05070 */
[----:B------:R-:W-:Y:S01]  /*0070*/  UISETP.NE.AND.EX UP0, UPT, UR5, URZ, UPT, UP0 ;  /* 0x000000ff0500728c */ /* 0x000fe2000bf05300 */
[----:B--2---:R-:W-:-:S05]  /*0080*/  SHF.R.U32.HI R99, RZ, 0x5, R3 ;  /* 0x00000005ff637819 */ /* 0x004fca0000011603 */
[----:B------:R-:W2:Y:S02]  /*0090*/  SHFL.IDX PT, R0, R99, RZ, 0x1f ;  /* 0x00001fff63007589 */ /* 0x000ea400000e0000 */
[----:B--2---:R-:W-:Y:S01]  /*00a0*/  R2UR UR12, R0 ;  /* 0x00000000000c72ca */ /* 0x004fe200000e0000 */
[----:B-1--4-:R-:W-:-:S14]  /*00b0*/  BRA.U UP0, `(.L_x_0) ;  /* 0x00000001002c7547 */ /* 0x012fdc000b800000 */
[----:B------:R-:W1:Y:S02]  /*00c0*/  LDCU.64 UR6, c[0x0][0xc88] ;  /* 0x00019100ff0677ac */ /* 0x000e640008000a00 */
[----:B-1----:R-:W-:-:S04]  /*00d0*/  UISETP.NE.U32.AND UP0, UPT, UR6, URZ, UPT ;  /* 0x000000ff0600728c */ /* 0x002fc8000bf05070 */
[----:B------:R-:W-:-:S09]  /*00e0*/  UISETP.NE.AND.EX UP0, UPT, UR7, URZ, UPT, UP0 ;  /* 0x000000ff0700728c */ /* 0x000fd2000bf05300 */
[----:B------:R-:W-:Y:S05]  /*00f0*/  BRA.U !UP0, `(.L_x_1) ;  /* 0x0000000108107547 */ /* 0x000fea000b800000 */
[----:B------:R-:W1:Y:S02]  /*0100*/  LDC.64 R4, c[0x0][0xc88] ;  /* 0x00032200ff047b82 */ /* 0x000e640000000a00 */
[----:B-1----:R1:W5:Y:S01]  /*0110*/  LDG.E R53, desc[UR46][R4.64] ;  /* 0x0000002e04357981 */ /* 0x002362000c1e1900 */
[----:B------:R-:W-:Y:S01]  /*0120*/  HFMA2 R86, -RZ, RZ, 0, 5.9604644775390625e-08 ;  /* 0x00000001ff567431 */ /* 0x000fe200000001ff */
[----:B------:R-:W-:Y:S05]  /*0130*/  BRA `(.L_x_0) ;  /* 0x00000000000c7947 */ /* 0x000fea0003800000 */
.L_x_1:
[----:B------:R-:W1:Y:S01]  /*0140*/  LDCU UR6, c[0x0][0xc80] ;  /* 0x00019000ff0677ac */ /* 0x000e620008000800 */
[----:B------:R-:W-:Y:S01]  /*0150*/  HFMA2 R86, -RZ, RZ, 0, 5.9604644775390625e-08 ;  /* 0x00000001ff567431 */ /* 0x000fe200000001ff */
[----:B-1----:R-:W-:-:S07]  /*0160*/  MOV R53, UR6 ;  /* 0x0000000600357c02 */ /* 0x002fce0008000f00 */
.L_x_0:
[----:B------:R-:W2:Y:S02]  /*0170*/  LDCU.64 UR6, c[0x0][0xcb0] ;  /* 0x00019600ff0677ac */ /* 0x000ea40008000a00 */
[----:B--2---:R-:W-:-:S04]  /*0180*/  UISETP.NE.U32.AND UP0, UPT, UR6, URZ, UPT ;  /* 0x000000ff0600728c */ /* 0x004fc8000bf05070 */
[----:B------:R-:W-:-:S09]  /*0190*/  UISETP.NE.AND.EX UP0, UPT, UR7, URZ, UPT, UP0 ;  /* 0x000000ff0700728c */ /* 0x000fd2000bf05300 */
[----:B------:R-:W-:Y:S05]  /*01a0*/  BRA.U UP0, `(.L_x_2) ;  /* 0x0000000100247547 */ /* 0x000fea000b800000 */
[----:B------:R-:W2:Y:S02]  /*01b0*/  LDCU.64 UR6, c[0x0][0xca8] ;  /* 0x00019500ff0677ac */ /* 0x000ea40008000a00 */
[----:B--2---:R-:W-:-:S04]  /*01c0*/  UISETP.NE.U32.AND UP0, UPT, UR6, URZ, UPT ;  /* 0x000000ff0600728c */ /* 0x004fc8000bf05070 */
[----:B------:R-:W-:-:S09]  /*01d0*/  UISETP.NE.AND.EX UP0, UPT, UR7, URZ, UPT, UP0 ;  /* 0x000000ff0700728c */ /* 0x000fd2000bf05300 */
[----:B------:R-:W-:Y:S05]  /*01e0*/  BRA.U !UP0, `(.L_x_3) ;  /* 0x00000001080c7547 */ /* 0x000fea000b800000 */
[----:B-1----:R-:W1:Y:S02]  /*01f0*/  LDC.64 R4, c[0x0][0xca8] ;  /* 0x00032a00ff047b82 */ /* 0x002e640000000a00 */
[----:B-1----:R2:W5:Y:S01]  /*0200*/  LDG.E R52, desc[UR46][R4.64] ;  /* 0x0000002e04347981 */ /* 0x002562000c1e1900 */
[----:B------:R-:W-:Y:S05]  /*0210*/  BRA `(.L_x_2) ;  /* 0x0000000000087947 */ /* 0x000fea0003800000 */
.L_x_3:
[----:B------:R-:W2:Y:S02]  /*0220*/  LDCU UR6, c[0x0][0xca0] ;  /* 0x00019400ff0677ac */ /* 0x000ea40008000800 */
[----:B--2---:R-:W-:Y:S02]  /*0230*/  MOV R52, UR6 ;  /* 0x0000000600347c02 */ /* 0x004fe40008000f00 */
.L_x_2:
[----:B------:R-:W-:Y:S01]  /*0240*/  IMAD.U32 R0, RZ, RZ, UR12 ;  /* 0x0000000cff007e24 */ /* 0x000fe2000f8e00ff */
[----:B------:R-:W-:Y:S04]  /*0250*/  BSSY.RECONVERGENT B0, `(.L_x_4) ;  /* 0x0000012000007945 */ /* 0x000fe80003800200 */
[C---:B------:R-:W-:Y:S02]  /*0260*/  ISETP.NE.OR P1, PT, R0.reuse, 0x1, !P5 ;  /* 0x000000010000780c */ /* 0x040fe40006f25670 */
[----:B------:R-:W-:-:S11]  /*0270*/  ISETP.NE.OR P0, PT, R0, 0x3, !P5 ;  /* 0x000000030000780c */ /* 0x000fd60006f05670 */
[----:B------:R-:W-:Y:S05]  /*0280*/  @P1 BRA `(.L_x_5) ;  /* 0x0000000000381947 */ /* 0x000fea0003800000 */
[----:B------:R-:W3:Y:S02]  /*0290*/  LDCU.64 UR6, c[0x0][0x348] ;  /* 0x00006900ff0677ac */ /* 0x000ee40008000a00 */
[----:B---3--:R-:W-:Y:S02]  /*02a0*/  UIADD3 UR14, UP3, UPT, UR6, 0x80, URZ ;  /* 0x00000080060e7890 */ /* 0x008fe4000ff7e0ff */
[----:B------:R-:W-:Y:S02]  /*02b0*/  UIADD3 UR10, UP2, UPT, UR6, 0x180, URZ ;  /* 0x00000180060a7890 */ /* 0x000fe4000ff5e0ff */
[----:B------:R-:W-:Y:S02]  /*02c0*/  UIADD3 UR8, UP1, UPT, UR6, 0x280, URZ ;  /* 0x0000028006087890 */ /* 0x000fe4000ff3e0ff */
[----:B------:R-:W-:Y:S02]  /*02d0*/  UIADD3 UR6, UP0, UPT, UR6, 0x380, URZ ;  /* 0x0000038006067890 */ /* 0x000fe4000ff1e0ff */
[----:B------:R-:W-:-:S02]  /*02e0*/  UIADD3.X UR15, UPT, UPT, URZ, UR7, URZ, UP3, !UPT ;  /* 0x00000007ff0f7290 */ /* 0x000fc40009ffe4ff */
[----:B------:R-:W-:Y:S02]  /*02f0*/  UIADD3.X UR11, UPT, UPT, URZ, UR7, URZ, UP2, !UPT ;  /* 0x00000007ff0b7290 */ /* 0x000fe400097fe4ff */
[----:B------:R-:W-:Y:S02]  /*0300*/  UIADD3.X UR9, UPT, UPT, URZ, UR7, URZ, UP1, !UPT ;  /* 0x00000007ff097290 */ /* 0x000fe40008ffe4ff */
[----:B------:R-:W-:-:S03]  /*0310*/  UIADD3.X UR7, UPT, UPT, URZ, UR7, URZ, UP0, !UPT ;  /* 0x00000007ff077290 */ /* 0x000fc600087fe4ff */
[----:B------:R3:W-:Y:S02]  /*0320*/  UTMACCTL.PF [UR14] ;  /* 0x000000000e0079b9 */ /* 0x0007e40008040000 */
[----:B------:R3:W-:Y:S02]  /*0330*/  UTMACCTL.PF [UR10] ;  /* 0x000000000a0079b9 */ /* 0x0007e40008040000 */
[----:B------:R3:W-:Y:S02]  /*0340*/  UTMACCTL.PF [UR8] ;  /* 0x00000000080079b9 */ /* 0x0007e40008040000 */
[----:B------:R3:W-:Y:S02]  /*0350*/  UTMACCTL.PF [UR6] ;  /* 0x00000000060079b9 */ /* 0x0007e40008040000 */
[----:B---3--:R-:W-:Y:S01]  /*0360*/  NOP ;  /* 0x0000000000007918 */ /* 0x008fe20000000000 */
.L_x_5:
[----:B------:R-:W-:Y:S05]  /*0370*/  BSYNC.RECONVERGENT B0 ;  /* 0x0000000000007941 */ /* 0x000fea0003800200 */
.L_x_4:
[----:B------:R-:W-:Y:S04]  /*0380*/  BSSY.RECONVERGENT B0, `(.L_x_6) ;  /* 0x000000a000007945 */ /* 0x000fe80003800200 */
[----:B------:R-:W-:Y:S05]  /*0390*/  @P0 BRA `(.L_x_7) ;  /* 0x0000000000200947 */ /* 0x000fea0003800000 */
[----:B------:R-:W3:Y:S02]  /*03a0*/  LDCU.64 UR6, c[0x0][0x348] ;  /* 0x00006900ff0677ac */ /* 0x000ee40008000a00 */
[----:B---3--:R-:W-:Y:S02]  /*03b0*/  UIADD3 UR8, UP1, UPT, UR6, 0x980, URZ ;  /* 0x0000098006087890 */ /* 0x008fe4000ff3e0ff */
[----:B------:R-:W-:Y:S02]  /*03c0*/  UIADD3 UR6, UP0, UPT, UR6, 0xa80, URZ ;  /* 0x00000a8006067890 */ /* 0x000fe4000ff1e0ff */
[----:B------:R-:W-:Y:S02]  /*03d0*/  UIADD3.X UR9, UPT, UPT, URZ, UR7, URZ, UP1, !UPT ;  /* 0x00000007ff097290 */ /* 0x000fe40008ffe4ff */
[----:B------:R-:W-:-:S07]  /*03e0*/  UIADD3.X UR7, UPT, UPT, URZ, UR7, URZ, UP0, !UPT ;  /* 0x00000007ff077290 */ /* 0x000fce00087fe4ff */
[----:B------:R3:W-:Y:S02]  /*03f0*/  UTMACCTL.PF [UR8] ;  /* 0x00000000080079b9 */ /* 0x0007e40008040000 */
[----:B------:R3:W-:Y:S02]  /*0400*/  UTMACCTL.PF [UR6] ;  /* 0x00000000060079b9 */ /* 0x0007e40008040000 */
[----:B---3--:R-:W-:Y:S01]  /*0410*/  NOP ;  /* 0x0000000000007918 */ /* 0x008fe20000000000 */
.L_x_7:
[----:B------:R-:W-:Y:S05]  /*0420*/  BSYNC.RECONVERGENT B0 ;  /* 0x0000000000007941 */ /* 0x000fea0003800200 */
.L_x_6:
[----:B------:R-:W3:Y:S01]  /*0430*/  LDCU.64 UR6, c[0x0][0xc88] ;  /* 0x00019100ff0677ac */ /* 0x000ee20008000a00 */
[----:B------:R-:W-:Y:S02]  /*0440*/  UISETP.EQ.U32.AND UP1, UPT, UR4, URZ, UPT ;  /* 0x000000ff0400728c */ /* 0x000fe4000bf22070 */
[----:B------:R-:W-:Y:S02]  /*0450*/  UPLOP3.LUT UP6, UPT, UPT, UPT, UPT, 0x80, 0x8 ;  /* 0x000000000008789c */ /* 0x000fe40003fcf070 */
[----:B---3--:R-:W-:-:S04]  /*0460*/  UISETP.NE.U32.AND UP0, UPT, UR6, URZ, UPT ;  /* 0x000000ff0600728c */ /* 0x008fc8000bf05070 */
[----:B------:R-:W-:-:S04]  /*0470*/  UISETP.NE.AND.EX UP0, UPT, UR7, URZ, UPT, UP0 ;  /* 0x000000ff0700728c */ /* 0x000fc8000bf05300 */
[----:B------:R-:W-:-:S04]  /*0480*/  UISETP.EQ.OR.EX UP2, UPT, UR5, URZ, !UP0, UP1 ;  /* 0x000000ff0500728c */ /* 0x000fc8000c742710 */
[----:B------:R-:W-:-:S05]  /*0490*/  UP2UR UR36, UPR, URZ, 0x4 ;  /* 0x00000004ff247883 */ /* 0x000fca0008000000 */
[----:B------:R-:W-:Y:S07]  /*04a0*/  BRA.U !UP2, `(.L_x_8) ;  /* 0x000000010a207547 */ /* 0x000fee000b800000 */
[----:B------:R-:W-:Y:S01]  /*04b0*/  UISETP.NE.U32.AND UP2, UPT, UR4, URZ, UPT ;  /* 0x000000ff0400728c */ /* 0x000fe2000bf45070 */
[----:B-----5:R-:W-:Y:S01]  /*04c0*/  FSETP.NEU.AND P0, PT, R53, RZ, PT ;  /* 0x000000ff3500720b */ /* 0x020fe20003f0d000 */
[----:B------:R-:W-:Y:S02]  /*04d0*/  USEL UR4, URZ, 0xffffffff, UP0 ;  /* 0xffffffffff047887 */ /* 0x000fe40008000000 */
[----:B------:R-:W-:-:S10]  /*04e0*/  UISETP.NE.AND.EX UP2, UPT, UR5, URZ, UPT, UP2 ;  /* 0x000000ff0500728c */ /* 0x000fd4000bf45320 */
[----:B------:R-:W-:Y:S01]  /*04f0*/  VOTEU.ANY UP1, P0 ;  /* 0x0000000000ff7886 */ /* 0x000fe20000020100 */
[----:B------:R-:W-:-:S04]  /*0500*/  @!UP2 USEL UR4, URZ, 0xffffffff, UP1 ;  /* 0xffffffffff04a887 */ /* 0x000fc80008800000 */
[----:B------:R-:W-:-:S04]  /*0510*/  ULOP3.LUT UR4, UR4, 0x1, URZ, 0xc0, !UPT ;  /* 0x0000000104047892 */ /* 0x000fc8000f8ec0ff */
[----:B------:R-:W-:-:S11]  /*0520*/  UISETP.NE.U32.AND UP6, UPT, UR4, 0x1, UPT ;  /* 0x000000010400788c */ /* 0x000fd6000bfc5070 */
.L_x_8:
[----:B------:R-:W3:Y:S02]  /*0530*/  SHFL.IDX PT, R2, R99, RZ, 0x1f ;  /* 0x00001fff63027589 */ /* 0x000ee400000e0000 */
[----:B---3--:R-:W-:-:S13]  /*0540*/  ISETP.NE.AND P0, PT, R2, RZ, PT ;  /* 0x000000ff0200720c */ /* 0x008fda0003f05270 */
[----:B------:R-:W-:Y:S05]  /*0550*/  @P0 BRA `(.L_x_9) ;  /* 0x0000000000a40947 */ /* 0x000fea0003800000 */
[----:B------:R-:W-:Y:S01]  /*0560*/  ELECT P0, URZ, PT ;  /* 0x0000000000ff782f */ /* 0x000fe20003800000 */
[----:B------:R-:W-:-:S12]  /*0570*/  BSSY.RECONVERGENT B0, `(.L_x_9) ;  /* 0x0000027000007945 */ /* 0x000fd80003800200 */
[----:B------:R-:W-:Y:S05]  /*0580*/  @!P0 BRA `(.L_x_10) ;  /* 0x0000000000948947 */ /* 0x000fea0003800000 */
[----:B------:R-:W3:Y:S01]  /*0590*/  S2UR UR6, SR_CgaCtaId ;  /* 0x00000000000679c3 */ /* 0x000ee20000008800 */
[----:B------:R-:W-:Y:S01]  /*05a0*/  UMOV UR7, 0x400 ;  /* 0x0000040000077882 */ /* 0x000fe20000000000 */
[----:B------:R-:W-:Y:S01]  /*05b0*/  UMOV UR5, 0x1 ;  /* 0x0000000100057882 */ /* 0x000fe20000000000 */
[----:B------:R-:W-:Y:S01]  /*05c0*/  UMOV UR4, 0x8 ;  /* 0x0000000800047882 */ /* 0x000fe20000000000 */
[----:B------:R-:W-:-:S04]  /*05d0*/  UIADD3 UR8, UPT, UPT, -UR5, 0x100000, URZ ;  /* 0x0010000005087890 */ /* 0x000fc8000fffe1ff */
[----:B------:R-:W-:Y:S02]  /*05e0*/  USHF.L.U32 UR9, UR8, 0xb, URZ ;  /* 0x0000000b08097899 */ /* 0x000fe400080006ff */
[----:B------:R-:W-:Y:S02]  /*05f0*/  USHF.L.U32 UR8, UR8, 0x1, URZ ;  /* 0x0000000108087899 */ /* 0x000fe400080006ff */
[----:B------:R-:W-:-:S04]  /*0600*/  UIADD3 UR4, UPT, UPT, -UR4, 0x100000, URZ ;  /* 0x0010000004047890 */ /* 0x000fc8000fffe1ff */
[----:B------:R-:W-:Y:S02]  /*0610*/  USHF.L.U32 UR5, UR4, 0xb, URZ ;  /* 0x0000000b04057899 */ /* 0x000fe400080006ff */
[----:B------:R-:W-:Y:S02]  /*0620*/  USHF.L.U32 UR4, UR4, 0x1, URZ ;  /* 0x0000000104047899 */ /* 0x000fe400080006ff */
[----:B---3--:R-:W-:Y:S01]  /*0630*/  ULEA UR6, UR6, UR7, 0x18 ;  /* 0x0000000706067291 */ /* 0x008fe2000f8ec0ff */
[----:B------:R-:W3:Y:S11]  /*0640*/  FENCE.VIEW.ASYNC.S ;  /* 0x00000000000073c6 */ /* 0x000ef60000000000 */
[----:B---3--:R3:W4:Y:S01]  /*0650*/  SYNCS.EXCH.64 URZ, [UR6], UR8 ;  /* 0x0000000806ff75b2 */ /* 0x0087220008000100 */
[----:B------:R3:W1:Y:S01]  /*0660*/  SYNCS.EXCH.64 URZ, [UR6+0x60], UR4 ;  /* 0x0000600406ff75b2 */ /* 0x0006620008000100 */
        /* <DEDUP_REMOVED lines=21> */
[----:B------:R3:W1:Y:S02]  /*07c0*/  SYNCS.EXCH.64 URZ, [UR6+0xb8], UR4 ;  /* 0x0000b80406ff75b2 */ /* 0x0006640008000100 */
[----:B---34-:R-:W-:Y:S01]  /*07d0*/  NOP ;  /* 0x0000000000007918 */ /* 0x018fe20000000000 */
.L_x_10:
[----:B------:R-:W-:Y:S05]  /*07e0*/  BSYNC.RECONVERGENT B0 ;  /* 0x0000000000007941 */ /* 0x000fea0003800200 */
.L_x_9:
[----:B------:R-:W3:Y:S01]  /*07f0*/  SHFL.IDX PT, R2, R99, RZ, 0x1f ;  /* 0x00001fff63027589 */ /* 0x000ee200000e0000 */
[----:B------:R-:W-:Y:S01]  /*0800*/  NOP ;  /* 0x0000000000007918 */ /* 0x000fe20000000000 */
[----:B---3--:R-:W-:-:S13]  /*0810*/  ISETP.NE.AND P0, PT, R2, 0x1, PT ;  /* 0x000000010200780c */ /* 0x008fda0003f05270 */
[----:B------:R-:W-:Y:S05]  /*0820*/  @P0 BRA `(.L_x_11) ;  /* 0x0000000000580947 */ /* 0x000fea0003800000 */
        /* <DEDUP_REMOVED lines=9> */
[----:B------:R-:W-:Y:S01]  /*08c0*/  USHF.L.U32 UR4, UR4, 0x1, URZ ;  /* 0x0000000104047899 */ /* 0x000fe200080006ff */
[----:B------:R-:W-:Y:S01]  /*08d0*/  ELECT P0, URZ, PT ;  /* 0x0000000000ff782f */ /* 0x000fe20003800000 */
[----:B---3--:R-:W-:Y:S01]  /*08e0*/  ULEA UR6, UR6, UR7, 0x18 ;  /* 0x0000000706067291 */ /* 0x008fe2000f8ec0ff */
[----:B------:R-:W3:Y:S11]  /*08f0*/  FENCE.VIEW.ASYNC.S ;  /* 0x00000000000073c6 */ /* 0x000ef60000000000 */
[----:B---3--:R3:W4:Y:S01]  /*0900*/  SYNCS.EXCH.64 URZ, [UR6+0xc0], UR8 ;  /* 0x0000c00806ff75b2 */ /* 0x0087220008000100 */
[----:B------:R3:W1:Y:S01]  /*0910*/  SYNCS.EXCH.64 URZ, [UR6+0xe0], UR4 ;  /* 0x0000e00406ff75b2 */ /* 0x0006620008000100 */
[----:B------:R3:W1:Y:S01]  /*0920*/  SYNCS.EXCH.64 URZ, [UR6+0xc8], UR8 ;  /* 0x0000c80806ff75b2 */ /* 0x0006620008000100 */
[----:B------:R3:W1:Y:S01]  /*0930*/  SYNCS.EXCH.64 URZ, [UR6+0xe8], UR4 ;  /* 0x0000e80406ff75b2 */ /* 0x0006620008000100 */
[----:B------:R3:W1:Y:S01]  /*0940*/  SYNCS.EXCH.64 URZ, [UR6+0xd0], UR8 ;  /* 0x0000d00806ff75b2 */ /* 0x0006620008000100 */
[----:B------:R3:W1:Y:S01]  /*0950*/  SYNCS.EXCH.64 URZ, [UR6+0xf0], UR4 ;  /* 0x0000f00406ff75b2 */ /* 0x0006620008000100 */
[----:B------:R3:W1:Y:S01]  /*0960*/  SYNCS.EXCH.64 URZ, [UR6+0xd8], UR8 ;  /* 0x0000d80806ff75b2 */ /* 0x0006620008000100 */
[----:B------:R3:W1:Y:S01]  /*0970*/  SYNCS.EXCH.64 URZ, [UR6+0xf8], UR4 ;  /* 0x0000f80406ff75b2 */ /* 0x0006620008000100 */
[----:B------:R-:W-:Y:S01]  /*0980*/  NOP ;  /* 0x0000000000007918 */ /* 0x000fe20000000000 */
.L_x_11:
[----:B------:R-:W2:Y:S01]  /*0990*/  SHFL.IDX PT, R2, R99, RZ, 0x1f ;  /* 0x00001fff63027589 */ /* 0x000ea200000e0000 */
[----:B------:R-:W-:Y:S01]  /*09a0*/  NOP ;  /* 0x0000000000007918 */ /* 0x000fe20000000000 */
[----:B--2---:R-:W-:-:S13]  /*09b0*/  ISETP.NE.AND P0, PT, R2, 0x3, PT ;  /* 0x000000030200780c */ /* 0x004fda0003f05270 */
[----:B------:R-:W-:Y:S05]  /*09c0*/  @P0 BRA `(.L_x_12) ;  /* 0x0000000000300947 */ /* 0x000fea0003800000 */
[----:B---3--:R-:W2:Y:S01]  /*09d0*/  S2UR UR5, SR_CgaCtaId ;  /* 0x00000000000579c3 */ /* 0x008ea20000008800 */
[----:B------:R-:W-:Y:S01]  /*09e0*/  UMOV UR6, 0x400 ;  /* 0x0000040000067882 */ /* 0x000fe20000000000 */
[----:B------:R-:W-:Y:S01]  /*09f0*/  UMOV UR4, 0x20 ;  /* 0x0000002000047882 */ /* 0x000fe20000000000 */
[----:B------:R-:W-:Y:S01]  /*0a00*/  ELECT P0, URZ, PT ;  /* 0x0000000000ff782f */ /* 0x000fe20003800000 */
[----:B--2---:R-:W-:Y:S02]  /*0a10*/  ULEA UR5, UR5, UR6, 0x18 ;  /* 0x0000000605057291 */ /* 0x004fe4000f8ec0ff */
[----:B------:R-:W-:-:S04]  /*0a20*/  UIADD3 UR6, UPT, UPT, -UR4, 0x100000, URZ ;  /* 0x0010000004067890 */ /* 0x000fc8000fffe1ff */
[----:B------:R-:W-:Y:S02]  /*0a30*/  USHF.L.U32 UR7, UR6, 0xb, URZ ;  /* 0x0000000b06077899 */ /* 0x000fe400080006ff */
[----:B------:R-:W-:Y:S01]  /*0a40*/  USHF.L.U32 UR6, UR6, 0x1, URZ ;  /* 0x0000000106067899 */ /* 0x000fe200080006ff */
[----:B------:R-:W2:Y:S11]  /*0a50*/  FENCE.VIEW.ASYNC.S ;  /* 0x00000000000073c6 */ /* 0x000eb60000000000 */
[----:B--2---:R2:W3:Y:S01]  /*0a60*/  SYNCS.EXCH.64 URZ, [UR5+0x100], UR6 ;  /* 0x0001000605ff75b2 */ /* 0x0044e20008000100 */
[----:B------:R2:W1:Y:S01]  /*0a70*/  SYNCS.EXCH.64 URZ, [UR5+0x108], UR6 ;  /* 0x0001080605ff75b2 */ /* 0x0004620008000100 */
[----:B------:R-:W-:Y:S01]  /*0a80*/  NOP ;  /* 0x0000000000007918 */ /* 0x000fe20000000000 */
.L_x_12:
[----:B------:R-:W4:Y:S01]  /*0a90*/  SHFL.IDX PT, R2, R99, RZ, 0x1f ;  /* 0x00001fff63027589 */ /* 0x000f2200000e0000 */
[----:B------:R-:W-:Y:S01]  /*0aa0*/  NOP ;  /* 0x0000000000007918 */ /* 0x000fe20000000000 */
[----:B----4-:R-:W-:-:S13]  /*0ab0*/  ISETP.NE.AND P0, PT, R2, 0x4, PT ;  /* 0x000000040200780c */ /* 0x010fda0003f05270 */
[----:B------:R-:W-:Y:S05]  /*0ac0*/  @P0 BRA `(.L_x_13) ;  /* 0x00000000004c0947 */ /* 0x000fea0003800000 */
[----:B--23--:R-:W2:Y:S01]  /*0ad0*/  S2UR UR5, SR_CgaCtaId ;  /* 0x00000000000579c3 */ /* 0x00cea20000008800 */
[----:B------:R-:W-:Y:S01]  /*0ae0*/  UMOV UR7, 0x720 ;  /* 0x0000072000077882 */ /* 0x000fe20000000000 */
[----:B------:R-:W-:Y:S01]  /*0af0*/  UMOV UR6, 0x400 ;  /* 0x0000040000067882 */ /* 0x000fe20000000000 */
[----:B------:R-:W-:Y:S01]  /*0b00*/  USEL UR7, UR7, 0x620, UP6 ;  /* 0x0000062007077887 */ /* 0x000fe2000b000000 */
[----:B------:R-:W-:Y:S01]  /*0b10*/  UMOV UR4, 0x1 ;  /* 0x0000000100047882 */ /* 0x000fe20000000000 */
[----:B------:R-:W-:Y:S01]  /*0b20*/  ELECT P0, URZ, PT ;  /* 0x0000000000ff782f */ /* 0x000fe20003800000 */
[----:B------:R-:W-:-:S04]  /*0b30*/  UIADD3 UR8, UPT, UPT, -UR4, 0x100000, URZ ;  /* 0x0010000004087890 */ /* 0x000fc8000fffe1ff */
[----:B------:R-:W-:Y:S02]  /*0b40*/  USHF.L.U32 UR9, UR8, 0xb, URZ ;  /* 0x0000000b08097899 */ /* 0x000fe400080006ff */
[----:B------:R-:W-:Y:S02]  /*0b50*/  USHF.L.U32 UR8, UR8, 0x1, URZ ;  /* 0x0000000108087899 */ /* 0x000fe400080006ff */
[----:B--2---:R-:W-:Y:S02]  /*0b60*/  ULEA UR5, UR5, UR6, 0x18 ;  /* 0x0000000605057291 */ /* 0x004fe4000f8ec0ff */
[----:B------:R-:W-:-:S04]  /*0b70*/  UIADD3 UR6, UPT, UPT, -UR7, 0x100000, URZ ;  /* 0x0010000007067890 */ /* 0x000fc8000fffe1ff */
[----:B------:R-:W-:Y:S02]  /*0b80*/  USHF.L.U32 UR7, UR6, 0xb, URZ ;  /* 0x0000000b06077899 */ /* 0x000fe400080006ff */
[----:B------:R-:W-:Y:S01]  /*0b90*/  USHF.L.U32 UR6, UR6, 0x1, URZ ;  /* 0x0000000106067899 */ /* 0x000fe200080006ff */
[----:B------:R-:W2:Y:S03]  /*0ba0*/  FENCE.VIEW.ASYNC.S ;  /* 0x00000000000073c6 */ /* 0x000ea60000000000 */
[----:B--2---:R4:W2:Y:S08]  /*0bb0*/  SYNCS.EXCH.64 URZ, [UR5+0x110], UR8 ;  /* 0x0001100805ff75b2 */ /* 0x0048b00008000100 */
[----:B------:R4:W3:Y:S01]  /*0bc0*/  SYNCS.EXCH.64 URZ, [UR5+0x120], UR6 ;  /* 0x0001200605ff75b2 */ /* 0x0008e20008000100 */
[----:B------:R4:W1:Y:S01]  /*0bd0*/  SYNCS.EXCH.64 URZ, [UR5+0x118], UR8 ;  /* 0x0001180805ff75b2 */ /* 0x0008620008000100 */
[----:B------:R4:W1:Y:S02]  /*0be0*/  SYNCS.EXCH.64 URZ, [UR5+0x128], UR6 ;  /* 0x0001280605ff75b2 */ /* 0x0008640008000100 */
[----:B----4-:R-:W-:Y:S01]  /*0bf0*/  NOP ;  /* 0x0000000000007918 */ /* 0x010fe20000000000 */
.L_x_13:
[----:B------:R-:W4:Y:S01]  /*0c00*/  SHFL.IDX PT, R2, R99, RZ, 0x1f ;  /* 0x00001fff63027589 */ /* 0x000f2200000e0000 */
[----:B------:R-:W-:Y:S01]  /*0c10*/  NOP ;  /* 0x0000000000007918 */ /* 0x000fe20000000000 */
[----:B----4-:R-:W-:-:S13]  /*0c20*/  ISETP.NE.AND P0, PT, R2, 0x5, PT ;  /* 0x000000050200780c */ /* 0x010fda0003f05270 */
[----:B------:R-:W-:Y:S05]  /*0c30*/  @P0 BRA `(.L_x_14) ;  /* 0x0000000000480947 */ /* 0x000fea0003800000 */
[----:B--23--:R-:W2:Y:S01]  /*0c40*/  S2UR UR6, SR_CgaCtaId ;  /* 0x00000000000679c3 */ /* 0x00cea20000008800 */
        /* <DEDUP_REMOVED lines=10> */
[----:B--2---:R-:W-:Y:S01]  /*0cf0*/  ULEA UR6, UR6, UR7, 0x18 ;  /* 0x0000000706067291 */ /* 0x004fe2000f8ec0ff */
[----:B------:R-:W2:Y:S11]  /*0d00*/  FENCE.VIEW.ASYNC.S ;  /* 0x00000000000073c6 */ /* 0x000eb60000000000 */
[----:B--2---:R4:W2:Y:S01]  /*0d10*/  SYNCS.EXCH.64 URZ, [UR6+0x130], UR8 ;  /* 0x0001300806ff75b2 */ /* 0x0048a20008000100 */
[----:B------:R4:W3:Y:S01]  /*0d20*/  SYNCS.EXCH.64 URZ, [UR6+0x140], UR4 ;  /* 0x0001400406ff75b2 */ /* 0x0008e20008000100 */
[----:B------:R4:W1:Y:S01]  /*0d30*/  SYNCS.EXCH.64 URZ, [UR6+0x138], UR8 ;  /* 0x0001380806ff75b2 */ /* 0x0008620008000100 */
[----:B------:R4:W1:Y:S02]  /*0d40*/  SYNCS.EXCH.64 URZ, [UR6+0x148], UR4 ;  /* 0x0001480406ff75b2 */ /* 0x0008640008000100 */
[----:B----4-:R-:W-:Y:S01]  /*0d50*/  NOP ;  /* 0x0000000000007918 */ /* 0x010fe20000000000 */
.L_x_14:
[----:B------:R-:W4:Y:S01]  /*0d60*/  SHFL.IDX PT, R2, R99, RZ, 0x1f ;  /* 0x00001fff63027589 */ /* 0x000f2200000e0000 */
[----:B------:R-:W1:Y:S01]  /*0d70*/  S2UR UR37, SR_CgaCtaId ;  /* 0x00000000002579c3 */ /* 0x000e620000008800 */
[----:B------:R-:W-:Y:S01]  /*0d80*/  NOP ;  /* 0x0000000000007918 */ /* 0x000fe20000000000 */
[----:B----4-:R-:W-:-:S13]  /*0d90*/  ISETP.NE.AND P0, PT, R2, 0x3, PT ;  /* 0x000000030200780c */ /* 0x010fda0003f05270 */
[----:B-1----:R-:W-:Y:S05]  /*0da0*/  @P0 BRA `(.L_x_15) ;  /* 0x0000000000340947 */ /* 0x002fea0003800000 */
[----:B--23--:R-:W-:Y:S01]  /*0db0*/  UMOV UR5, 0x400 ;  /* 0x0000040000057882 */ /* 0x00cfe20000000000 */
[----:B------:R-:W-:Y:S01]  /*0dc0*/  UMOV UR4, 0x20 ;  /* 0x0000002000047882 */ /* 0x000fe20000000000 */
[----:B------:R-:W-:Y:S02]  /*0dd0*/  ULEA UR5, UR37, UR5, 0x18 ;  /* 0x0000000525057291 */ /* 0x000fe4000f8ec0ff */
[----:B------:R-:W-:-:S04]  /*0de0*/  UIADD3 UR6, UPT, UPT, -UR4, 0x100000, URZ ;  /* 0x0010000004067890 */ /* 0x000fc8000fffe1ff */
[----:B------:R-:W-:Y:S02]  /*0df0*/  USHF.L.U32 UR7, UR6, 0xb, URZ ;  /* 0x0000000b06077899 */ /* 0x000fe400080006ff */
[----:B------:R-:W-:Y:S01]  /*0e00*/  USHF.L.U32 UR6, UR6, 0x1, URZ ;  /* 0x0000000106067899 */ /* 0x000fe200080006ff */
[----:B------:R-:W-:Y:S01]  /*0e10*/  ELECT P0, URZ, PT ;  /* 0x0000000000ff782f */ /* 0x000fe20003800000 */
[----:B------:R-:W1:Y:S10]  /*0e20*/  FENCE.VIEW.ASYNC.S ;  /* 0x00000000000073c6 */ /* 0x000e740000000000 */
[----:B-1----:R1:W4:Y:S01]  /*0e30*/  SYNCS.EXCH.64 URZ, [UR5+0x150], UR6 ;  /* 0x0001500605ff75b2 */ /* 0x0023220008000100 */
[----:B------:R1:W2:Y:S01]  /*0e40*/  SYNCS.EXCH.64 URZ, [UR5+0x160], UR6 ;  /* 0x0001600605ff75b2 */ /* 0x0002a20008000100 */
[----:B------:R1:W3:Y:S01]  /*0e50*/  SYNCS.EXCH.64 URZ, [UR5+0x158], UR6 ;  /* 0x0001580605ff75b2 */ /* 0x0002e20008000100 */
[----:B------:R1:W1:Y:S01]  /*0e60*/  SYNCS.EXCH.64 URZ, [UR5+0x168], UR6 ;  /* 0x0001680605ff75b2 */ /* 0x0002620008000100 */
[----:B------:R-:W-:Y:S01]  /*0e70*/  NOP ;  /* 0x0000000000007918 */ /* 0x000fe20000000000 */
.L_x_15:
[----:B---3--:R-:W3:Y:S01]  /*0e80*/  LDCU UR4, c[0x0][0x36c] ;  /* 0x00006d80ff0477ac */ /* 0x008ee20008000800 */
[----:B------:R-:W-:Y:S01]  /*0e90*/  ISETP.NE.OR P5, PT, R0, 0x2, !P5 ;  /* 0x000000020000780c */ /* 0x000fe20006fa5670 */
[----:B------:R-:W-:Y:S01]  /*0ea0*/  NOP ;  /* 0x0000000000007918 */ /* 0x000fe20000000000 */
[----:B------:R-:W-:Y:S01]  /*0eb0*/  LOP3.LUT R2, R3, 0x1f, RZ, 0xc0, !PT ;  /* 0x0000001f03027812 */ /* 0x000fe200078ec0ff */
[----:B------:R-:W-:Y:S02]  /*0ec0*/  UISETP.NE.AND UP4, UPT, UR12, 0x2, UPT ;  /* 0x000000020c00788c */ /* 0x000fe4000bf85270 */
[----:B------:R-:W-:Y:S02]  /*0ed0*/  UISETP.NE.AND UP3, UPT, UR12, URZ, UPT ;  /* 0x000000ff0c00728c */ /* 0x000fe4000bf65270 */
[----:B---3--:R-:W-:-:S09]  /*0ee0*/  UISETP.EQ.U32.AND UP1, UPT, UR4, 0x1, UPT ;  /* 0x000000010400788c */ /* 0x008fd2000bf22070 */
[----:B------:R-:W-:Y:S05]  /*0ef0*/  BRA.U !UP1, `(.L_x_16) ;  /* 0x0000000109087547 */ /* 0x000fea000b800000 */
[----:B-12-4-:R-:W-:Y:S01]  /*0f00*/  UCGABAR_ARV ;  /* 0x00000000000079c7 */ /* 0x016fe20008000000 */
[----:B------:R-:W-:Y:S05]  /*0f10*/  BRA `(.L_x_17) ;  /* 0x0000000000047947 */ /* 0x000fea0003800000 */
.L_x_16:
[----:B-12-4-:R-:W-:Y:S01]  /*0f20*/  NOP ;  /* 0x0000000000007918 */ /* 0x016fe20000000000 */
.L_x_17:
[----:B------:R-:W1:Y:S01]  /*0f30*/  S2UR UR27, SR_CTAID.X ;  /* 0x00000000001b79c3 */ /* 0x000e620000002500 */
[----:B------:R-:W-:-:S05]  /*0f40*/  CS2R.32 R43, SR_CgaSize ;  /* 0x00000000002b7805 */ /* 0x000fca0000008a00 */
[----:B------:R-:W-:-:S05]  /*0f50*/  IMAD R43, R43, -0xa0, RZ ;  /* 0xffffff602b2b7824 */ /* 0x000fca00078e02ff */
[----:B------:R-:W-:-:S14]  /*0f60*/  R2UR UR5, R43 ;  /* 0x000000002b0572ca */ /* 0x000fdc00000e0000 */
[----:B------:R-:W2:Y:S01]  /*0f70*/  LDCU UR5, c[0x0][UR5+0x2b0] ;  /* 0x00005600050577ac */ /* 0x000ea20008000800 */
[----:B------:R-:W-:-:S05]  /*0f80*/  CS2R.32 R43, SR_CgaSize ;  /* 0x00000000002b7805 */ /* 0x000fca0000008a00 */
[----:B------:R-:W-:-:S05]  /*0f90*/  IMAD R43, R43, -0xa0, RZ ;  /* 0xffffff602b2b7824 */ /* 0x000fca00078e02ff */
[----:B------:R-:W-:-:S14]  /*0fa0*/  R2UR UR4, R43 ;  /* 0x000000002b0472ca */ /* 0x000fdc00000e0000 */
[----:B------:R-:W3:Y:S01]  /*0fb0*/  LDCU UR4, c[0x0][UR4+0x2b4] ;  /* 0x00005680040477ac */ /* 0x000ee20008000800 */
[----:B------:R-:W4:Y:S01]  /*0fc0*/  S2UR UR11, SR_CTAID.Y ;  /* 0x00000000000b79c3 */ /* 0x000f220000002600 */
[----:B------:R-:W-:Y:S02]  /*0fd0*/  USHF.L.U32 UR14, UR37, 0x6, URZ ;  /* 0x00000006250e7899 */ /* 0x000fe400080006ff */
[----:B------:R-:W-:Y:S02]  /*0fe0*/  USHF.L.U32 UR15, UR37, 0xa, URZ ;  /* 0x0000000a250f7899 */ /* 0x000fe400080006ff */
[----:B------:R-:W-:Y:S01]  /*0ff0*/  ULOP3.LUT UR14, UR14, 0x1c0, URZ, 0xc0, !UPT ;  /* 0x000001c00e0e7892 */ /* 0x000fe2000f8ec0ff */
[----:B------:R-:W3:Y:S02]  /*1000*/  LDCU UR18, c[0x0][0xf24] ;  /* 0x0001e480ff1277ac */ /* 0x000ee40008000800 */
[----:B------:R-:W3:Y:S01]  /*1010*/  LDC R43, c[0x0][0xf24] ;  /* 0x0003c900ff2b7b82 */ /* 0x000ee20000000800 */
[----:B------:R-:W3:Y:S01]  /*1020*/  LDCU UR13, c[0x0][0xf30] ;  /* 0x0001e600ff0d77ac */ /* 0x000ee20008000800 */
[----:B------:R-:W-:Y:S01]  /*1030*/  ULOP3.LUT UR15, UR15, 0x1c00, URZ, 0xc0, !UPT ;  /* 0x00001c000f0f7892 */ /* 0x000fe2000f8ec0ff */
[----:B-1----:R-:W-:Y:S01]  /*1040*/  I2FP.F32.U32 R4, UR27 ;  /* 0x0000001b00047c45 */ /* 0x002fe20008201000 */
[----:B------:R-:W-:-:S04]  /*1050*/  USHF.R.U32.HI UR10, URZ, 0x1, UR14 ;  /* 0x00000001ff0a7899 */ /* 0x000fc8000801160e */
[----:B--2---:R-:W-:Y:S01]  /*1060*/  FMUL R4, R4, UR5 ;  /* 0x0000000504047c20 */ /* 0x004fe20008400000 */
[----:B------:R-:W-:-:S05]  /*1070*/  CS2R.32 R0, SR_CgaSize ;  /* 0x0000000000007805 */ /* 0x000fca0000008a00 */
[----:B------:R-:W-:-:S05]  /*1080*/  IMAD R0, R0, -0xa0, RZ ;  /* 0xffffff6000007824 */ /* 0x000fca00078e02ff */
[----:B------:R-:W-:-:S14]  /*1090*/  R2UR UR5, R0 ;  /* 0x00000000000572ca */ /* 0x000fdc00000e0000 */
[----:B------:R-:W1:Y:S01]  /*10a0*/  LDCU UR5, c[0x0][UR5+0x2a0] ;  /* 0x00005400050577ac */ /* 0x000e620008000800 */
[----:B----4-:R-:W-:Y:S01]  /*10b0*/  I2FP.F32.U32 R0, UR11 ;  /* 0x0000000b00007c45 */ /* 0x010fe20008201000 */
[----:B------:R-:W2:Y:S04]  /*10c0*/  F2I.U32.TRUNC.NTZ R4, R4 ;  /* 0x0000000400047305 */ /* 0x000ea8000020f000 */
[----:B---3--:R-:W-:Y:S01]  /*10d0*/  FMUL R0, R0, UR4 ;  /* 0x0000000400007c20 */ /* 0x008fe20008400000 */
[----:B------:R-:W-:-:S06]  /*10e0*/  RPCMOV.32 Rpc.LO, R2 ;  /* 0x0000000200007352 */ /* 0x000fcc0000000000 */
[----:B------:R-:W-:-:S05]  /*10f0*/  CS2R.32 R2, SR_CgaSize ;  /* 0x0000000000027805 */ /* 0x000fca0000008a00 */
[----:B------:R-:W-:-:S05]  /*1100*/  IMAD R2, R2, -0xa0, RZ ;  /* 0xffffff6002027824 */ /* 0x000fca00078e02ff */
[----:B------:R-:W-:Y:S02]  /*1110*/  R2UR UR4, R2 ;  /* 0x00000000020472ca */ /* 0x000fe400000e0000 */
[----:B------:R-:W-:-:S12]  /*1120*/  RPCMOV.32 R2, Rpc.LO ;  /* 0x0000000000027353 */ /* 0x000fd80000000000 */
[----:B------:R-:W3:Y:S01]  /*1130*/  LDCU UR4, c[0x0][UR4+0x2a4] ;  /* 0x00005480040477ac */ /* 0x000ee20008000800 */
[----:B------:R-:W4:Y:S01]  /*1140*/  F2I.U32.TRUNC.NTZ R0, R0 ;  /* 0x0000000000007305 */ /* 0x000f22000020f000 */
[----:B--2---:R-:W-:Y:S02]  /*1150*/  R2UR UR39, R4 ;  /* 0x00000000042772ca */ /* 0x004fe400000e0000 */
[----:B----4-:R-:W-:Y:S02]  /*1160*/  R2UR UR38, R0 ;  /* 0x00000000002672ca */ /* 0x010fe400000e0000 */
[----:B------:R-:W-:-:S09]  /*1170*/  PRMT R0, RZ, 0x7610, R0 ;  /* 0x00007610ff007816 */ /* 0x000fd20000000000 */
[----:B------:R-:W-:-:S04]  /*1180*/  UIADD3 UR39, UPT, UPT, -UR39, URZ, URZ ;  /* 0x000000ff27277290 */ /* 0x000fc8000fffe1ff */
[----:B-1----:R-:W-:Y:S02]  /*1190*/  UIMAD UR39, UR5, UR39, UR27 ;  /* 0x00000027052772a4 */ /* 0x002fe4000f8e021b */
[----:B------:R-:W-:-:S04]  /*11a0*/  UIADD3 UR38, UPT, UPT, -UR38, URZ, URZ ;  /* 0x000000ff26267290 */ /* 0x000fc8000fffe1ff */
[----:B---3--:R-:W-:Y:S01]  /*11b0*/  UIMAD UR38, UR4, UR38, UR11 ;  /* 0x00000026042672a4 */ /* 0x008fe2000f8e020b */
[----:B------:R-:W-:Y:S11]  /*11c0*/  BRA.U UP3, `(.L_x_18) ;  /* 0x0000000103787547 */ /* 0x000ff6000b800000 */
[----:B------:R-:W-:-:S04]  /*11d0*/  UISETP.NE.AND UP2, UPT, UR38, URZ, UPT ;  /* 0x000000ff2600728c */ /* 0x000fc8000bf45270 */
[----:B------:R-:W-:Y:S02]  /*11e0*/  USEL UR16, URZ, 0x2, UP2 ;  /* 0x00000002ff107887 */ /* 0x000fe40009000000 */
[----:B------:R-:W-:Y:S02]  /*11f0*/  USEL UR9, URZ, 0x4, UP2 ;  /* 0x00000004ff097887 */ /* 0x000fe40009000000 */
[----:B------:R-:W-:Y:S02]  /*1200*/  USEL UR8, URZ, 0x8, UP2 ;  /* 0x00000008ff087887 */ /* 0x000fe40009000000 */
[----:B------:R-:W-:Y:S02]  /*1210*/  USEL UR7, URZ, 0x10, UP2 ;  /* 0x00000010ff077887 */ /* 0x000fe40009000000 */
[----:B------:R-:W-:Y:S02]  /*1220*/  USEL UR6, URZ, 0x20, UP2 ;  /* 0x00000020ff067887 */ /* 0x000fe40009000000 */
[----:B------:R-:W-:-:S02]  /*1230*/  USEL UR5, URZ, 0x40, UP2 ;  /* 0x00000040ff057887 */ /* 0x000fc40009000000 */
[----:B------:R-:W-:Y:S02]  /*1240*/  USEL UR4, URZ, 0x80, UP2 ;  /* 0x00000080ff047887 */ /* 0x000fe40009000000 */
[----:B------:R-:W-:-:S04]  /*1250*/  UISETP.NE.AND UP2, UPT, UR38, URZ, UPT ;  /* 0x000000ff2600728c */ /* 0x000fc8000bf45270 */
[----:B------:R-:W-:-:S04]  /*1260*/  UISETP.EQ.OR UP2, UPT, UR39, URZ, !UP2 ;  /* 0x000000ff2700728c */ /* 0x000fc8000d742670 */
[----:B------:R-:W-:Y:S02]  /*1270*/  USEL UR17, URZ, 0x1, !UP2 ;  /* 0x00000001ff117887 */ /* 0x000fe4000d000000 */
[----:B------:R-:W-:-:S04]  /*1280*/  UISETP.NE.AND UP2, UPT, UR39, 0x1, UPT ;  /* 0x000000012700788c */ /* 0x000fc8000bf45270 */
[----:B------:R-:W-:Y:S02]  /*1290*/  USEL UR16, UR16, 0x2, UP2 ;  /* 0x0000000210107887 */ /* 0x000fe40009000000 */
[----:B------:R-:W-:-:S04]  /*12a0*/  UISETP.NE.AND UP2, UPT, UR39, 0x2, UPT ;  /* 0x000000022700788c */ /* 0x000fc8000bf45270 */
[----:B------:R-:W-:Y:S02]  /*12b0*/  USEL UR9, UR9, 0x4, UP2 ;  /* 0x0000000409097887 */ /* 0x000fe40009000000 */
[----:B------:R-:W-:Y:S02]  /*12c0*/  UISETP.NE.AND UP2, UPT, UR39, 0x3, UPT ;  /* 0x000000032700788c */ /* 0x000fe4000bf45270 */
[----:B------:R-:W-:Y:S02]  /*12d0*/  UIADD3 UR9, UPT, UPT, UR9, UR16, UR17 ;  /* 0x0000001009097290 */ /* 0x000fe4000fffe011 */
        /* <DEDUP_REMOVED lines=10> */
[----:B------:R-:W-:-:S04]  /*1380*/  USEL UR4, UR4, 0x80, UP2 ;  /* 0x0000008004047887 */ /* 0x000fc80009000000 */
[----:B------:R-:W-:-:S06]  /*1390*/  UIADD3 UR4, UPT, UPT, UR5, UR4, URZ ;  /* 0x0000000405047290 */ /* 0x000fcc000fffe0ff */
[----:B------:R-:W-:-:S07]  /*13a0*/  MOV R0, UR4 ;  /* 0x0000000400007c02 */ /* 0x000fce0008000f00 */
.L_x_18:
[----:B------:R-:W1:Y:S01]  /*13b0*/  S2UR UR44, SR_CTAID.Z ;  /* 0x00000000002c79c3 */ /* 0x000e620000002700 */
[----:B------:R-:W-:-:S09]  /*13c0*/  UISETP.GE.AND UP2, UPT, UR18, 0x1, UPT ;  /* 0x000000011200788c */ /* 0x000fd2000bf46270 */
[----:B------:R-:W-:Y:S05]  /*13d0*/  BRA.U !UP2, `(.L_x_19) ;  /* 0x000000010ac07547 */ /* 0x000fea000b800000 */
[----:B------:R-:W2:Y:S01]  /*13e0*/  LDCU.128 UR4, c[0x0][0xf10] ;  /* 0x0001e200ff0477ac */ /* 0x000ea20008000c00 */
[----:B------:R-:W3:Y:S01]  /*13f0*/  LDCU UR17, c[0x0][0xf0c] ;  /* 0x0001e180ff1177ac */ /* 0x000ee20008000800 */
[----:B------:R-:W4:Y:S01]  /*1400*/  LDCU UR20, c[0x0][0x370] ;  /* 0x00006e00ff1477ac */ /* 0x000f220008000800 */
[----:B------:R-:W1:Y:S01]  /*1410*/  LDCU UR19, c[0x0][0x374] ;  /* 0x00006e80ff1377ac */ /* 0x000e620008000800 */
[----:B------:R-:W1:Y:S01]  /*1420*/  LDCU UR16, c[0x0][0xf20] ;  /* 0x0001e400ff1077ac */ /* 0x000e620008000800 */
[----:B--2---:R-:W-:Y:S02]  /*1430*/  UIMAD.WIDE.U32 UR8, UR27, UR4, URZ ;  /* 0x000000041b0872a5 */ /* 0x004fe4000f8e00ff */
[----:B---3--:R-:W-:Y:S02]  /*1440*/  UISETP.NE.AND UP2, UPT, UR17, 0x1, UPT ;  /* 0x000000011100788c */ /* 0x008fe4000bf45270 */
[----:B------:R-:W-:Y:S02]  /*1450*/  UIMAD.WIDE.U32 UR22, UR11, UR7, URZ ;  /* 0x000000070b1672a5 */ /* 0x000fe4000f8e00ff */
[----:B----4-:R-:W-:-:S02]  /*1460*/  UIMAD.WIDE.U32 UR24, UR20, UR4, URZ ;  /* 0x00000004141872a5 */ /* 0x010fc4000f8e00ff */
[----:B------:R-:W-:-:S03]  /*1470*/  USHF.R.U32.HI UR4, URZ, UR5, UR9 ;  /* 0x00000005ff047299 */ /* 0x000fc60008011609 */
[----:B------:R-:W2:Y:S02]  /*1480*/  LDCU.64 UR8, c[0x0][0xf28] ;  /* 0x0001e500ff0877ac */ /* 0x000ea40008000a00 */
[----:B------:R-:W-:Y:S01]  /*1490*/  UMOV UR21, UR25 ;  /* 0x0000001900157c82 */ /* 0x000fe20008000000 */
[----:B------:R-:W-:Y:S02]  /*14a0*/  USEL UR4, UR27, UR4, !UP2 ;  /* 0x000000041b047287 */ /* 0x000fe4000d000000 */
[----:B------:R-:W-:Y:S02]  /*14b0*/  @UP2 USHF.R.U32.HI UR20, URZ, UR5, UR21 ;  /* 0x00000005ff142299 */ /* 0x000fe40008011615 */
[----:B------:R-:W-:Y:S02]  /*14c0*/  UISETP.NE.AND UP2, UPT, UR6, 0x1, UPT ;  /* 0x000000010600788c */ /* 0x000fe4000bf45270 */
[----:B-1----:R-:W-:Y:S02]  /*14d0*/  UIMAD.WIDE.U32 UR24, UR19, UR7, URZ ;  /* 0x00000007131872a5 */ /* 0x002fe4000f8e00ff */
[----:B------:R-:W-:-:S04]  /*14e0*/  USHF.R.U32.HI UR5, URZ, UR16, UR23 ;  /* 0x00000010ff057299 */ /* 0x000fc80008011617 */
[----:B------:R-:W-:Y:S02]  /*14f0*/  USEL UR5, UR11, UR5, !UP2 ;  /* 0x000000050b057287 */ /* 0x000fe4000d000000 */
[----:B--2---:R-:W-:Y:S02]  /*1500*/  UIMAD.WIDE.U32 UR22, UR20, UR8, URZ ;  /* 0x00000008141672a5 */ /* 0x004fe4000f8e00ff */
[----:B------:R-:W-:Y:S02]  /*1510*/  @UP2 USHF.R.U32.HI UR19, URZ, UR16, UR25 ;  /* 0x00000010ff132299 */ /* 0x000fe40008011619 */
[----:B------:R-:W-:Y:S02]  /*1520*/  UISETP.NE.AND UP2, UPT, UR18, 0x1, UPT ;  /* 0x000000011200788c */ /* 0x000fe4000bf45270 */
[----:B------:R-:W-:Y:S02]  /*1530*/  UIMAD.WIDE.U32 UR24, UR19, UR8, URZ ;  /* 0x00000008131872a5 */ /* 0x000fe4000f8e00ff */
[----:B------:R-:W-:-:S04]  /*1540*/  UIADD3 UR16, UPT, UPT, -UR4, URZ, URZ ;  /* 0x000000ff04107290 */ /* 0x000fc8000fffe1ff */
[----:B------:R-:W-:Y:S01]  /*1550*/  UIMAD UR16, UR17, UR16, UR27 ;  /* 0x00000010111072a4 */ /* 0x000fe2000f8e021b */
[----:B------:R-:W-:Y:S02]  /*1560*/  UMOV UR7, UR25 ;  /* 0x0000001900077c82 */ /* 0x000fe40008000000 */
[----:B------:R-:W-:Y:S02]  /*1570*/  @UP2 USHF.R.U32.HI UR20, URZ, UR9, UR23 ;  /* 0x00000009ff142299 */ /* 0x000fe40008011617 */
[----:B------:R-:W-:Y:S02]  /*1580*/  @UP2 USHF.R.U32.HI UR19, URZ, UR9, UR7 ;  /* 0x00000009ff132299 */ /* 0x000fe40008011607 */
[----:B------:R-:W-:Y:S02]  /*1590*/  UIMAD UR7, UR20, UR18, URZ ;  /* 0x00000012140772a4 */ /* 0x000fe4000f8e02ff */
[----:B------:R-:W-:Y:S02]  /*15a0*/  UIMAD UR19, UR19, UR18, URZ ;  /* 0x00000012131372a4 */ /* 0x000fe4000f8e02ff */
[----:B------:R-:W-:-:S02]  /*15b0*/  UIMAD.WIDE.U32 UR24, UR5, UR8, URZ ;  /* 0x00000008051872a5 */ /* 0x000fc4000f8e00ff */
[----:B------:R-:W-:Y:S02]  /*15c0*/  UISETP.GE.AND UP5, UPT, UR5, UR19, UPT ;  /* 0x000000130500728c */ /* 0x000fe4000bfa6270 */
[----:B------:R-:W-:Y:S02]  /*15d0*/  UIMAD.WIDE.U32 UR22, UR4, UR8, URZ ;  /* 0x00000008041672a5 */ /* 0x000fe4000f8e00ff */
[----:B------:R-:W-:-:S03]  /*15e0*/  UISETP.GE.OR UP5, UPT, UR4, UR7, UP5 ;  /* 0x000000070400728c */ /* 0x000fc6000afa6670 */
[----:B------:R-:W-:Y:S02]  /*15f0*/  UMOV UR7, UR25 ;  /* 0x0000001900077c82 */ /* 0x000fe40008000000 */
[----:B------:R-:W-:-:S04]  /*1600*/  USHF.R.U32.HI UR7, URZ, UR9, UR7 ;  /* 0x00000009ff077299 */ /* 0x000fc80008011607 */
[----:B------:R-:W-:Y:S02]  /*1610*/  USEL UR7, UR5, UR7, !UP2 ;  /* 0x0000000705077287 */ /* 0x000fe4000d000000 */
[----:B------:R-:W-:Y:S02]  /*1620*/  @!UP5 USHF.R.U32.HI UR19, URZ, UR9, UR23 ;  /* 0x00000009ff13d299 */ /* 0x000fe40008011617 */
[----:B------:R-:W-:Y:S02]  /*1630*/  UIADD3 UR8, UPT, UPT, -UR7, URZ, URZ ;  /* 0x000000ff07087290 */ /* 0x000fe4000fffe1ff */
[----:B------:R-:W-:Y:S02]  /*1640*/  @!UP5 USEL UR19, UR4, UR19, !UP2 ;  /* 0x000000130413d287 */ /* 0x000fe4000d000000 */
[----:B------:R-:W-:Y:S02]  /*1650*/  UIMAD UR8, UR18, UR8, UR5 ;  /* 0x00000008120872a4 */ /* 0x000fe4000f8e0205 */
[----:B------:R-:W-:-:S02]  /*1660*/  UIADD3 UR9, UPT, UPT, -UR5, URZ, URZ ;  /* 0x000000ff05097290 */ /* 0x000fc4000fffe1ff */
[----:B------:R-:W-:Y:S02]  /*1670*/  @!UP5 UIMAD UR8, UR8, UR20, UR19 ;  /* 0x000000140808d2a4 */ /* 0x000fe4000f8e0213 */
[----:B------:R-:W-:Y:S02]  /*1680*/  @!UP5 UIADD3 UR7, UPT, UPT, UR7, -UR19, URZ ;  /* 0x800000130707d290 */ /* 0x000fe4000fffe0ff */
[----:B------:R-:W-:Y:S02]  /*1690*/  UIMAD UR9, UR6, UR9, UR11 ;  /* 0x00000009060972a4 */ /* 0x000fe4000f8e020b */
[----:B------:R-:W-:-:S03]  /*16a0*/  @!UP5 UIMAD UR5, UR7, UR18, UR4 ;  /* 0x000000120705d2a4 */ /* 0x000fc6000f8e0204 */
[----:B------:R-:W-:Y:S01]  /*16b0*/  @!UP5 UMOV UR4, UR8 ;  /* 0x000000080004dc82 */ /* 0x000fe20008000000 */
[----:B------:R-:W-:Y:S02]  /*16c0*/  UIMAD UR11, UR5, UR6, UR9 ;  /* 0x00000006050b72a4 */ /* 0x000fe4000f8e0209 */
[----:B------:R-:W-:-:S12]  /*16d0*/  UIMAD UR27, UR4, UR17, UR16 ;  /* 0x00000011041b72a4 */ /* 0x000fd8000f8e0210 */
.L_x_19:
[----:B------:R-:W-:-:S09]  /*16e0*/  UISETP.NE.AND UP2, UPT, UR13, 0x1, UPT ;  /* 0x000000010d00788c */ /* 0x000fd2000bf45270 */
[----:B------:R-:W-:Y:S05]  /*16f0*/  BRA.U UP2, `(.L_x_20) ;  /* 0x0000000102407547 */ /* 0x000fea000b800000 */
[----:B------:R-:W2:Y:S01]  /*1700*/  LDCU.128 UR4, c[0x0][0xf10] ;  /* 0x0001e200ff0477ac */ /* 0x000ea20008000c00 */
[----:B------:R-:W3:Y:S01]  /*1710*/  LDCU UR9, c[0x0][0xf0c] ;  /* 0x0001e180ff0977ac */ /* 0x000ee20008000800 */
[----:B------:R-:W4:Y:S01]  /*1720*/  LDCU UR8, c[0x0][0xf20] ;  /* 0x0001e400ff0877ac */ /* 0x000f220008000800 */
[----:B--2---:R-:W-:Y:S02]  /*1730*/  UIMAD.WIDE.U32 UR18, UR27, UR4, URZ ;  /* 0x000000041b1272a5 */ /* 0x004fe4000f8e00ff */
[----:B------:R-:W-:Y:S02]  /*1740*/  UIMAD.WIDE.U32 UR16, UR11, UR7, URZ ;  /* 0x000000070b1072a5 */ /* 0x000fe4000f8e00ff */
[----:B---3--:R-:W-:-:S03]  /*1750*/  UISETP.NE.AND UP2, UPT, UR9, 0x1, UPT ;  /* 0x000000010900788c */ /* 0x008fc6000bf45270 */
[----:B------:R-:W-:Y:S02]  /*1760*/  UMOV UR7, UR19 ;  /* 0x0000001300077c82 */ /* 0x000fe40008000000 */
[----:B------:R-:W-:Y:S02]  /*1770*/  USHF.R.U32.HI UR4, URZ, UR5, UR7 ;  /* 0x00000005ff047299 */ /* 0x000fe40008011607 */
[----:B----4-:R-:W-:Y:S02]  /*1780*/  USHF.R.U32.HI UR5, URZ, UR8, UR17 ;  /* 0x00000008ff057299 */ /* 0x010fe40008011611 */
[----:B------:R-:W-:Y:S02]  /*1790*/  USEL UR4, UR27, UR4, !UP2 ;  /* 0x000000041b047287 */ /* 0x000fe4000d000000 */
[----:B------:R-:W-:-:S04]  /*17a0*/  UISETP.NE.AND UP2, UPT, UR6, 0x1, UPT ;  /* 0x000000010600788c */ /* 0x000fc8000bf45270 */
[----:B------:R-:W-:-:S04]  /*17b0*/  USEL UR5, UR11, UR5, !UP2 ;  /* 0x000000050b057287 */ /* 0x000fc8000d000000 */
[----:B------:R-:W-:Y:S02]  /*17c0*/  UIADD3 UR7, UPT, UPT, UR4, -UR5, URZ ;  /* 0x8000000504077290 */ /* 0x000fe4000fffe0ff */
[----:B------:R-:W-:Y:S02]  /*17d0*/  UIADD3 UR4, UPT, UPT, -UR4, UR5, URZ ;  /* 0x0000000504047290 */ /* 0x000fe4000fffe1ff */
[----:B------:R-:W-:Y:S02]  /*17e0*/  UIMAD UR11, UR7, UR6, UR11 ;  /* 0x00000006070b72a4 */ /* 0x000fe4000f8e020b */
[----:B------:R-:W-:-:S12]  /*17f0*/  UIMAD UR27, UR4, UR9, UR27 ;  /* 0x00000009041b72a4 */ /* 0x000fd8000f8e021b */
.L_x_20:
[----:B------:R-:W-:Y:S01]  /*1800*/  UISETP.NE.AND UP2, UPT, UR12, 0x2, UPT ;  /* 0x000000020c00788c */ /* 0x000fe2000bf45270 */
[----:B------:R-:W-:Y:S09]  /*1810*/  BRA.U !UP1, `(.L_x_21) ;  /* 0x00000001090c7547 */ /* 0x000ff2000b800000 */
[----:B------:R-:W-:Y:S01]  /*1820*/  UCGABAR_WAIT ;  /* 0x0000000000007dc7 */ /* 0x000fe20008000000 */
[----:B------:R-:W-:Y:S01]  /*1830*/  CCTL.IVALL ;  /* 0x00000000ff00798f */ /* 0x000fe20002000000 */
[----:B------:R-:W-:Y:S05]  /*1840*/  BRA `(.L_x_22) ;  /* 0x0000000000047947 */ /* 0x000fea0003800000 */
.L_x_21:
[----:B------:R-:W-:Y:S06]  /*1850*/  BAR.SYNC.DEFER_BLOCKING 0x0 ;  /* 0x0000000000007b1d */ /* 0x000fec0000010000 */
.L_x_22:
[----:B------:R-:W-:Y:S05]  /*1860*/  BRA.U UP2, `(.L_x_23) ;  /* 0x00000019025c7547 */ /* 0x000fea000b800000 */
[----:B------:R-:W2:Y:S01]  /*1870*/  LDCU UR30, c[0x0][0x38c] ;  /* 0x00007180ff1e77ac */ /* 0x000ea20008000800 */
[----:B------:R-:W3:Y:S01]  /*1880*/  LDC R8, c[0x0][0x370] ;  /* 0x0000dc00ff087b82 */ /* 0x000ee20000000800 */
[----:B------:R-:W-:Y:S01]  /*1890*/  PLOP3.LUT P1, PT, PT, PT, UP6, 0x80, 0x8 ;  /* 0x000000000008781c */ /* 0x000fe20003f2f068 */
[----:B------:R-:W-:Y:S01]  /*18a0*/  IMAD.MOV.U32 R15, RZ, RZ, 0x1 ;  /* 0x00000001ff0f7424 */ /* 0x000fe200078e00ff */
[----:B------:R-:W-:Y:S01]  /*18b0*/  USHF.L.U32 UR22, UR37, 0x4, URZ ;  /* 0x0000000425167899 */ /* 0x000fe200080006ff */
[----:B------:R-:W-:Y:S01]  /*18c0*/  ISETP.EQ.OR P4, PT, R2, RZ, P5 ;  /* 0x000000ff0200720c */ /* 0x000fe20002f82670 */
[----:B------:R-:W-:Y:S01]  /*18d0*/  UISETP.NE.AND UP0, UPT, UR12, URZ, UPT ;  /* 0x000000ff0c00728c */ /* 0x000fe2000bf05270 */
[----:B------:R-:W-:Y:S01]  /*18e0*/  PLOP3.LUT P1, PT, P1, PT, PT, 0x8, 0x80 ;  /* 0x000000000080781c */ /* 0x000fe20000f2e170 */
[----:B------:R-:W-:Y:S01]  /*18f0*/  USEL UR6, URZ, 0x1, UP4 ;  /* 0x00000001ff067887 */ /* 0x000fe2000a000000 */
[----:B------:R-:W4:Y:S01]  /*1900*/  LDC R0, c[0x0][0x374] ;  /* 0x0000dd00ff007b82 */ /* 0x000f220000000800 */
[----:B------:R-:W-:Y:S01]  /*1910*/  IMAD.MOV.U32 R14, RZ, RZ, RZ ;  /* 0x000000ffff0e7224 */ /* 0x000fe200078e00ff */
[----:B------:R-:W-:Y:S01]  /*1920*/  CS2R R12, SRZ ;  /* 0x00000000000c7805 */ /* 0x000fe2000001ff00 */
[----:B------:R-:W-:Y:S01]  /*1930*/  IMAD.MOV.U32 R11, RZ, RZ, 0x1 ;  /* 0x00000001ff0b7424 */ /* 0x000fe200078e00ff */
[----:B------:R-:W1:Y:S01]  /*1940*/  LDCU.64 UR46, c[0x0][0x348] ;  /* 0x00006900ff2e77ac */ /* 0x000e620008000a00 */
[----:B------:R-:W-:-:S02]  /*1950*/  ULOP3.LUT UR22, UR22, 0x70, URZ, 0xe2, !UPT ;  /* 0x0000007016167892 */ /* 0x000fc4000f8ee2ff */
[----:B--2---:R-:W-:Y:S02]  /*1960*/  UIADD3 UR4, UPT, UPT, UR30, 0x7f, URZ ;  /* 0x0000007f1e047890 */ /* 0x004fe4000fffe0ff */
[----:B------:R-:W-:Y:S02]  /*1970*/  USEL UR6, UR6, 0x2, UP0 ;  /* 0x0000000206067887 */ /* 0x000fe40008000000 */
[----:B------:R-:W-:Y:S01]  /*1980*/  USHF.R.S32.HI UR45, URZ, 0x1f, UR4 ;  /* 0x0000001fff2d7899 */ /* 0x000fe20008011404 */
[----:B------:R-:W-:-:S03]  /*1990*/  UMOV UR7, URZ ;  /* 0x000000ff00077c82 */ /* 0x000fc60008000000 */
[----:B------:R-:W-:Y:S02]  /*19a0*/  ULEA.HI UR45, UR45, UR4, URZ, 0x7 ;  /* 0x000000042d2d7291 */ /* 0x000fe4000f8f38ff */
[----:B------:R-:W-:Y:S02]  /*19b0*/  UIADD3 UR4, UPT, UPT, UR30, -0x1, URZ ;  /* 0xffffffff1e047890 */ /* 0x000fe4000fffe0ff */
[----:B------:R-:W-:Y:S02]  /*19c0*/  USHF.R.S32.HI UR45, URZ, 0x7, UR45 ;  /* 0x00000007ff2d7899 */ /* 0x000fe4000801142d */
[----:B------:R-:W-:Y:S02]  /*19d0*/  UISETP.GE.U32.AND UP2, UPT, UR4, -0xff, UPT ;  /* 0xffffff010400788c */ /* 0x000fe4000bf46070 */
[----:B------:R-:W-:Y:S02]  /*19e0*/  UISETP.LT.U32.AND UP1, UPT, UR45, 0xc, UPT ;  /* 0x0000000c2d00788c */ /* 0x000fe4000bf21070 */
[----:B------:R-:W-:-:S02]  /*19f0*/  UIADD3 UR30, UPT, UPT, UR30, 0xfe, URZ ;  /* 0x000000fe1e1e7890 */ /* 0x000fc4000fffe0ff */
[----:B------:R-:W-:-:S04]  /*1a00*/  USEL UR31, UR45, 0xc, UP1 ;  /* 0x0000000c2d1f7887 */ /* 0x000fc80008800000 */
[----:B------:R-:W-:Y:S02]  /*1a10*/  UIADD3 UR5, UPT, UPT, UR31, -0x1, URZ ;  /* 0xffffffff1f057890 */ /* 0x000fe4000fffe0ff */
[----:B------:R-:W-:Y:S02]  /*1a20*/  @UP2 UIADD3 UR5, UPT, UPT, UR31, URZ, URZ ;  /* 0x000000ff1f052290 */ /* 0x000fe4000fffe0ff */
[----:B------:R-:W-:Y:S02]  /*1a30*/  UIADD3 UR23, UPT, UPT, UR45, -UR31, URZ ;  /* 0x8000001f2d177290 */ /* 0x000fe4000fffe0ff */
[----:B-1----:R-:W-:-:S12]  /*1a40*/  UIADD3 UR5, UPT, UPT, UR5, 0x1, URZ ;  /* 0x0000000105057890 */ /* 0x002fd8000fffe0ff */
.L_x_47:
[----:B------:R-:W-:Y:S01]  /*1a50*/  UISETP.NE.AND UP0, UPT, UR37, URZ, UPT ;  /* 0x000000ff2500728c */ /* 0x000fe2000bf05270 */
[----:B------:R-:W1:Y:S08]  /*1a60*/  S2UR UR37, SR_CgaCtaId ;  /* 0x00000000002579c3 */ /* 0x000e700000008800 */
[----:B------:R-:W-:Y:S05]  /*1a70*/  BRA.U UP0, `(.L_x_24) ;  /* 0x0000000100347547 */ /* 0x000fea000b800000 */
[----:B------:R-:W2:Y:S01]  /*1a80*/  S2R R2, SR_CgaCtaId ;  /* 0x0000000000027919 */ /* 0x000ea20000008800 */
[----:B------:R-:W-:-:S04]  /*1a90*/  MOV R3, 0x400 ;  /* 0x0000040000037802 */ /* 0x000fc80000000f00 */
[----:B--2---:R-:W-:Y:S02]  /*1aa0*/  LEA R2, R2, R3, 0x18 ;  /* 0x0000000302027211 */ /* 0x004fe400078ec0ff */
[----:B------:R-:W-:-:S03]  /*1ab0*/  SHF.L.U32 R3, R11, 0x1f, RZ ;  /* 0x0000001f0b037819 */ /* 0x000fc600000006ff */
[----:B------:R-:W-:-:S04]  /*1ac0*/  IMAD R2, R12, 0x8, R2 ;  /* 0x000000080c027824 */ /* 0x000fc800078e0202 */
[----:B------:R-:W2:Y:S02]  /*1ad0*/  SYNCS.PHASECHK.TRANS64.TRYWAIT P0, [R2+URZ+0x160], R3 ;  /* 0x00016003020075a7 */ /* 0x000ea400080011ff */
[----:B--2---:R-:W-:Y:S05]  /*1ae0*/  @!P0 BRA `(.L_x_25) ;  /* 0x000000cc00088947 */ /* 0x004fea0003800000 */
.L_x_201:
[----:B------:R-:W-:Y:S01]  /*1af0*/  VIADD R12, R12, 0x1 ;  /* 0x000000010c0c7836 */ /* 0x000fe20000000000 */
[----:B------:R2:W-:Y:S04]  /*1b00*/  SYNCS.ARRIVE.TRANS64.A1T0 RZ, [R2+URZ+0x150], RZ ;  /* 0x000150ff02ff79a7 */ /* 0x0005e800081000ff */
[----:B------:R-:W-:-:S04]  /*1b10*/  ISETP.NE.AND P0, PT, R12, 0x2, PT ;  /* 0x000000020c00780c */ /* 0x000fc80003f05270 */
[----:B------:R-:W-:Y:S02]  /*1b20*/  SEL R12, R12, RZ, P0 ;  /* 0x000000ff0c0c7207 */ /* 0x000fe40000000000 */
[----:B--2---:R-:W-:-:S04]  /*1b30*/  SEL R2, RZ, 0x1, P0 ;  /* 0x00000001ff027807 */ /* 0x004fc80000000000 */
[----:B------:R-:W-:-:S07]  /*1b40*/  LOP3.LUT R11, R11, R2, RZ, 0x3c, !PT ;  /* 0x000000020b0b7212 */ /* 0x000fce00078e3cff */
.L_x_24:
[----:B------:R-:W-:Y:S01]  /*1b50*/  UMOV UR4, 0x400 ;  /* 0x0000040000047882 */ /* 0x000fe20000000000 */
[----:B------:R-:W-:Y:S01]  /*1b60*/  SHF.L.U32 R2, R15, 0x1f, RZ ;  /* 0x0000001f0f027819 */ /* 0x000fe200000006ff */
[----:B-1----:R-:W-:Y:S02]  /*1b70*/  ULEA UR4, UR37, UR4, 0x18 ;  /* 0x0000000425047291 */ /* 0x002fe4000f8ec0ff */
[----:B------:R-:W-:Y:S02]  /*1b80*/  UISETP.GE.U32.AND UP0, UPT, UR30, 0xff, UPT ;  /* 0x000000ff1e00788c */ /* 0x000fe4000bf06070 */
[----:B------:R-:W-:Y:S02]  /*1b90*/  ULEA UR8, UR7, UR4, 0x3 ;  /* 0x0000000407087291 */ /* 0x000fe4000f8e18ff */
[----:B------:R-:W-:Y:S02]  /*1ba0*/  USHF.L.U32 UR43, UR27, 0x7, URZ ;  /* 0x000000071b2b7899 */ /* 0x000fe400080006ff */
[----:B------:R-:W-:Y:S01]  /*1bb0*/  ULEA UR35, UR11, UR22, 0x7 ;  /* 0x000000160b237291 */ /* 0x000fe2000f8e38ff */
[----:B------:R-:W-:-:S04]  /*1bc0*/  UMOV UR20, URZ ;  /* 0x000000ff00147c82 */ /* 0x000fc80008000000 */
[----:B------:R1:W2:Y:S01]  /*1bd0*/  SYNCS.PHASECHK.TRANS64.TRYWAIT P2, [UR8+0x60], R2 ;  /* 0x00006002ff0075a7 */ /* 0x0002a20008041108 */
[----:B------:R-:W-:Y:S06]  /*1be0*/  BRA.U !UP0, `(.L_x_26) ;  /* 0x0000000508107547 */ /* 0x000fec000b800000 */
[----:B------:R-:W-:Y:S01]  /*1bf0*/  UMOV UR16, UR7 ;  /* 0x0000000700107c82 */ /* 0x000fe20008000000 */
[----:B------:R-:W-:-:S05]  /*1c00*/  UMOV UR28, URZ ;  /* 0x000000ff001c7c82 */ /* 0x000fca0008000000 */
.L_x_34:
[----:B------:R-:W-:Y:S01]  /*1c10*/  ULEA UR41, UR16, UR4, 0x3 ;  /* 0x0000000410297291 */ /* 0x000fe2000f8e18ff */
[----:B--2---:R-:W-:Y:S01]  /*1c20*/  @!P5 MOV R3, 0x4400 ;  /* 0x000044000003d802 */ /* 0x004fe20000000f00 */
[----:B--2---:R-:W-:Y:S10]  /*1c30*/  @P2 BRA `(.L_x_27) ;  /* 0x00000000000c2947 */ /* 0x004ff40003800000 */
[----:B------:R-:W-:-:S04]  /*1c40*/  SHF.L.U32 R4, R15, 0x1f, RZ ;  /* 0x0000001f0f047819 */ /* 0x000fc800000006ff */
[----:B------:R-:W2:Y:S02]  /*1c50*/  SYNCS.PHASECHK.TRANS64.TRYWAIT P0, [UR41+0x60], R4 ;  /* 0x00006004ff0075a7 */ /* 0x000ea40008001129 */
[----:B--2---:R-:W-:Y:S05]  /*1c60*/  @!P0 BRA `(.L_x_28) ;  /* 0x000000c800bc8947 */ /* 0x004fea0003800000 */
.L_x_27:
[----:B------:R2:W-:Y:S01]  /*1c70*/  @!P5 SYNCS.ARRIVE.TRANS64 RZ, [UR41], R3 ;  /* 0x00000003ffffd9a7 */ /* 0x0005e20008000029 */
[----:B------:R-:W-:-:S04]  /*1c80*/  ULOP3.LUT UR7, UR6, 0x2, URZ, 0xfc, !UPT ;  /* 0x0000000206077892 */ /* 0x000fc8000f8efcff */
[----:B------:R-:W-:-:S09]  /*1c90*/  UISETP.NE.AND UP0, UPT, UR7, 0x2, UPT ;  /* 0x000000020700788c */ /* 0x000fd2000bf05270 */
[----:B------:R-:W-:Y:S05]  /*1ca0*/  BRA.U UP0, `(.L_x_29) ;  /* 0x0000000100047547 */ /* 0x000fea000b800000 */
[----:B------:R-:W-:Y:S05]  /*1cb0*/  BPT.TRAP 0x1 ;  /* 0x000000040000795c */ /* 0x000fea0000300000 */
.L_x_29:
[----:B------:R-:W-:Y:S04]  /*1cc0*/  BSSY.RECONVERGENT B0, `(.L_x_30) ;  /* 0x0000003000007945 */ /* 0x000fe80003800200 */
[----:B------:R-:W-:Y:S05]  /*1cd0*/  @P4 BRA `(.L_x_31) ;  /* 0x0000000000044947 */ /* 0x000fea0003800000 */
[----:B------:R-:W-:Y:S05]  /*1ce0*/  BPT.TRAP 0x1 ;  /* 0x000000040000795c */ /* 0x000fea0000300000 */
.L_x_31:
[----:B------:R-:W-:Y:S05]  /*1cf0*/  BSYNC.RECONVERGENT B0 ;  /* 0x0000000000007941 */ /* 0x000fea0003800200 */
.L_x_30:
[----:B------:R-:W-:Y:S01]  /*1d00*/  UIADD3 UR7, UPT, UPT, UR16, 0x1, URZ ;  /* 0x0000000110077890 */ /* 0x000fe2000fffe0ff */
[----:B------:R-:W-:Y:S01]  /*1d10*/  BSSY.RECONVERGENT B0, `(.L_x_32) ;  /* 0x000002c000007945 */ /* 0x000fe20003800200 */
[----:B------:R-:W-:Y:S02]  /*1d20*/  ELECT P0, URZ, PT ;  /* 0x0000000000ff782f */ /* 0x000fe40003800000 */
[----:B------:R-:W-:-:S04]  /*1d30*/  UISETP.NE.AND UP0, UPT, UR7, 0xc, UPT ;  /* 0x0000000c0700788c */ /* 0x000fc8000bf05270 */
[----:B------:R-:W-:Y:S02]  /*1d40*/  USEL UR9, URZ, 0x1, UP0 ;  /* 0x00000001ff097887 */ /* 0x000fe40008000000 */
[----:B------:R-:W-:-:S04]  /*1d50*/  USEL UR7, UR7, URZ, UP0 ;  /* 0x000000ff07077287 */ /* 0x000fc80008000000 */
[----:B------:R-:W-:Y:S01]  /*1d60*/  ULEA UR8, UR7, UR4, 0x3 ;  /* 0x0000000407087291 */ /* 0x000fe2000f8e18ff */
[----:B------:R-:W-:-:S04]  /*1d70*/  LOP3.LUT R15, R15, UR9, RZ, 0x3c, !PT ;  /* 0x000000090f0f7c12 */ /* 0x000fc8000f8e3cff */
[----:B-1----:R-:W-:-:S04]  /*1d80*/  SHF.L.U32 R2, R15, 0x1f, RZ ;  /* 0x0000001f0f027819 */ /* 0x002fc800000006ff */
[----:B------:R1:W1:Y:S01]  /*1d90*/  SYNCS.PHASECHK.TRANS64.TRYWAIT P2, [UR8+0x60], R2 ;  /* 0x00006002ff0075a7 */ /* 0x0002620008041108 */
[----:B------:R-:W-:Y:S05]  /*1da0*/  @!P0 BRA `(.L_x_33) ;  /* 0x0000000000888947 */ /* 0x000fea0003800000 */
[----:B------:R-:W-:Y:S02]  /*1db0*/  USHF.L.U32 UR40, UR16, 0xd, URZ ;  /* 0x0000000d10287899 */ /* 0x000fe400080006ff */
[----:B------:R-:W-:Y:S02]  /*1dc0*/  USHF.L.U32 UR24, UR16, 0x9, URZ ;  /* 0x0000000910187899 */ /* 0x000fe400080006ff */
[----:B------:R-:W-:Y:S02]  /*1dd0*/  UIADD3 UR52, UP3, UPT, UR46, 0x80, URZ ;  /* 0x000000802e347890 */ /* 0x000fe4000ff7e0ff */
[----:B------:R-:W-:Y:S02]  /*1de0*/  UIADD3 UR50, UP2, UPT, UR46, 0x180, URZ ;  /* 0x000001802e327890 */ /* 0x000fe4000ff5e0ff */
[----:B------:R-:W-:Y:S02]  /*1df0*/  ULOP3.LUT UR32, UR40, UR15, URZ, 0xfc, !UPT ;  /* 0x0000000f28207292 */ /* 0x000fe4000f8efcff */
[----:B------:R-:W-:-:S02]  /*1e00*/  UIADD3 UR48, UP1, UPT, UR46, 0x280, URZ ;  /* 0x000002802e307890 */ /* 0x000fc4000ff3e0ff */
[----:B------:R-:W-:Y:S02]  /*1e10*/  UIADD3 UR20, UP0, UPT, UR46, 0x380, URZ ;  /* 0x000003802e147890 */ /* 0x000fe4000ff1e0ff */
[----:B------:R-:W-:Y:S02]  /*1e20*/  ULOP3.LUT UR8, UR24, UR14, URZ, 0xfc, !UPT ;  /* 0x0000000e18087292 */ /* 0x000fe4000f8efcff */
[----:B------:R-:W-:Y:S02]  /*1e30*/  USHF.L.U32 UR42, UR28, 0x7, URZ ;  /* 0x000000071c2a7899 */ /* 0x000fe400080006ff */
[----:B------:R-:W-:Y:S02]  /*1e40*/  UIADD3.X UR53, UPT, UPT, URZ, UR47, URZ, UP3, !UPT ;  /* 0x0000002fff357290 */ /* 0x000fe40009ffe4ff */
[----:B------:R-:W-:Y:S02]  /*1e50*/  UIADD3 UR40, UPT, UPT, UR4, 0x4300, UR40 ;  /* 0x0000430004287890 */ /* 0x000fe4000fffe028 */
[----:B------:R-:W-:-:S02]  /*1e60*/  UIADD3.X UR51, UPT, UPT, URZ, UR47, URZ, UP2, !UPT ;  /* 0x0000002fff337290 */ /* 0x000fc400097fe4ff */
[----:B------:R-:W-:Y:S02]  /*1e70*/  UIADD3 UR32, UPT, UPT, UR4, 0x1c300, UR32 ;  /* 0x0001c30004207890 */ /* 0x000fe4000fffe020 */
[----:B------:R-:W-:Y:S02]  /*1e80*/  UIADD3.X UR49, UPT, UPT, URZ, UR47, URZ, UP1, !UPT ;  /* 0x0000002fff317290 */ /* 0x000fe40008ffe4ff */
[----:B------:R-:W-:Y:S02]  /*1e90*/  UIADD3 UR24, UPT, UPT, UR4, 0x34300, UR24 ;  /* 0x0003430004187890 */ /* 0x000fe4000fffe018 */
[----:B------:R-:W-:Y:S02]  /*1ea0*/  UIADD3.X UR21, UPT, UPT, URZ, UR47, URZ, UP0, !UPT ;  /* 0x0000002fff157290 */ /* 0x000fe400087fe4ff */
[----:B------:R-:W-:Y:S01]  /*1eb0*/  UIADD3 UR8, UPT, UPT, UR4, 0x35b00, UR8 ;  /* 0x00035b0004087890 */ /* 0x000fe2000fffe008 */
[----:B------:R-:W-:Y:S01]  /*1ec0*/  UMOV UR18, 0x0 ;  /* 0x0000000000127882 */ /* 0x000fe20000000000 */
[----:B------:R-:W-:Y:S01]  /*1ed0*/  UMOV UR19, 0x10000000 ;  /* 0x1000000000137882 */ /* 0x000fe20000000000 */
[----:B------:R-:W-:Y:S01]  /*1ee0*/  UMOV UR17, 0xff0000 ;  /* 0x00ff000000117882 */ /* 0x000fe20000000000 */
[----:B------:R-:W-:Y:S01]  /*1ef0*/  UMOV UR33, UR41 ;  /* 0x0000002900217c82 */ /* 0x000fe20008000000 */
[----:B------:R-:W-:Y:S01]  /*1f00*/  UMOV UR36, UR44 ;  /* 0x0000002c00247c82 */ /* 0x000fe20008000000 */
[----:B------:R-:W-:Y:S01]  /*1f10*/  UMOV UR34, UR42 ;  /* 0x0000002a00227c82 */ /* 0x000fe20008000000 */
[----:B------:R-:W-:Y:S01]  /*1f20*/  UMOV UR26, URZ ;  /* 0x000000ff001a7c82 */ /* 0x000fe20008000000 */
[----:B------:R-:W-:Y:S01]  /*1f30*/  UMOV UR25, UR41 ;  /* 0x0000002900197c82 */ /* 0x000fe20008000000 */
[----:B------:R-:W-:Y:S01]  /*1f40*/  UMOV UR29, UR44 ;  /* 0x0000002c001d7c82 */ /* 0x000fe20008000000 */
[----:B------:R1:W-:Y:S01]  /*1f50*/  UTMALDG.3D [UR40], [UR52], desc[UR18] ;  /* 0x00001228340075b4 */ /* 0x0003e20008011000 */
[----:B------:R-:W-:Y:S01]  /*1f60*/  UMOV UR9, UR41 ;  /* 0x0000002900097c82 */ /* 0x000fe20008000000 */
[----:B------:R-:W-:Y:S01]  /*1f70*/  UMOV UR12, UR28 ;  /* 0x0000001c000c7c82 */ /* 0x000fe20008000000 */
[----:B------:R-:W-:Y:S01]  /*1f80*/  UMOV UR13, UR44 ;  /* 0x0000002c000d7c82 */ /* 0x000fe20008000000 */
[----:B------:R1:W-:Y:S01]  /*1f90*/  UTMALDG.3D.MULTICAST [UR32], [UR50], UR17, desc[UR18] ;  /* 0x00001220320073b4 */ /* 0x0003e20008011811 */
[----:B------:R1:W-:Y:S01]  /*1fa0*/  UTMALDG.4D [UR24], [UR48], desc[UR18] ;  /* 0x00001218300075b4 */ /* 0x0003e20008019000 */
[----:B------:R1:W-:Y:S01]  /*1fb0*/  UTMALDG.4D.MULTICAST [UR8], [UR20], UR17, desc[UR18] ;  /* 0x00001208140073b4 */ /* 0x0003e20008019811 */
[----:B------:R-:W-:Y:S01]  /*1fc0*/  NOP ;  /* 0x0000000000007918 */ /* 0x000fe20000000000 */
.L_x_33:
[----:B-1----:R-:W-:Y:S05]  /*1fd0*/  BSYNC.RECONVERGENT B0 ;  /* 0x0000000000007941 */ /* 0x002fea0003800200 */
.L_x_32:
[----:B------:R-:W-:Y:S01]  /*1fe0*/  UIADD3 UR28, UPT, UPT, UR28, 0x1, URZ ;  /* 0x000000011c1c7890 */ /* 0x000fe2000fffe0ff */
[----:B------:R-:W-:Y:S01]  /*1ff0*/  UMOV UR16, UR7 ;  /* 0x0000000700107c82 */ /* 0x000fe20008000000 */
[----:B------:R-:W-:Y:S02]  /*2000*/  UMOV UR20, UR5 ;  /* 0x0000000500147c82 */ /* 0x000fe40008000000 */
[----:B------:R-:W-:-:S09]  /*2010*/  UISETP.NE.AND UP0, UPT, UR28, UR5, UPT ;  /* 0x000000051c00728c */ /* 0x000fd2000bf05270 */
[----:B------:R-:W-:Y:S05]  /*2020*/  BRA.U UP0, `(.L_x_34) ;  /* 0xfffffff900f87547 */ /* 0x000fea000b83ffff */
.L_x_26:
[----:B------:R-:W-:Y:S01]  /*2030*/  ULEA UR8, UR7, UR4, 0x3 ;  /* 0x0000000407087291 */ /* 0x000fe2000f8e18ff */
[----:B-1----:R-:W-:Y:S01]  /*2040*/  SHF.L.U32 R2, R15, 0x1f, RZ ;  /* 0x0000001f0f027819 */ /* 0x002fe200000006ff */
[----:B------:R-:W-:Y:S01]  /*2050*/  @!P1 SYNCS.ARRIVE.TRANS64.A1T0 RZ, [UR4+0x108], RZ ;  /* 0x000108ffffff99a7 */ /* 0x000fe20008100004 */
[----:B------:R-:W-:-:S06]  /*2060*/  UISETP.GT.AND UP0, UPT, UR45, UR31, UPT ;  /* 0x0000001f2d00728c */ /* 0x000fcc000bf04270 */
[----:B------:R1:W1:Y:S03]  /*2070*/  SYNCS.PHASECHK.TRANS64.TRYWAIT P1, [UR8+0x60], R2 ;  /* 0x00006002ff0075a7 */ /* 0x0002660008021108 */
[----:B------:R-:W-:Y:S05]  /*2080*/  BRA.U !UP0, `(.L_x_35) ;  /* 0x0000000508107547 */ /* 0x000fea000b800000 */
[----:B------:R-:W-:Y:S01]  /*2090*/  UIADD3 UR25, UPT, UPT, UR23, UR20, URZ ;  /* 0x0000001417197290 */ /* 0x000fe2000fffe0ff */
[----:B------:R-:W-:-:S11]  /*20a0*/  UMOV UR26, UR7 ;  /* 0x00000007001a7c82 */ /* 0x000fd60008000000 */
.L_x_43:
[----:B------:R-:W-:Y:S01]  /*20b0*/  ULEA UR41, UR26, UR4, 0x3 ;  /* 0x000000041a297291 */ /* 0x000fe2000f8e18ff */
[----:B--2---:R-:W-:Y:S01]  /*20c0*/  @!P5 MOV R3, 0x4400 ;  /* 0x000044000003d802 */ /* 0x004fe20000000f00 */
[----:B-1----:R-:W-:Y:S10]  /*20d0*/  @P1 BRA `(.L_x_36) ;  /* 0x00000000000c1947 */ /* 0x002ff40003800000 */
[----:B------:R-:W-:-:S04]  /*20e0*/  SHF.L.U32 R4, R15, 0x1f, RZ ;  /* 0x0000001f0f047819 */ /* 0x000fc800000006ff */
[----:B------:R-:W1:Y:S02]  /*20f0*/  SYNCS.PHASECHK.TRANS64.TRYWAIT P0, [UR41+0x60], R4 ;  /* 0x00006004ff0075a7 */ /* 0x000e640008001129 */
[----:B-1----:R-:W-:Y:S05]  /*2100*/  @!P0 BRA `(.L_x_37) ;  /* 0x000000c400ac8947 */ /* 0x002fea0003800000 */
.L_x_36:
[----:B------:R2:W-:Y:S01]  /*2110*/  @!P5 SYNCS.ARRIVE.TRANS64 RZ, [UR41], R3 ;  /* 0x00000003ffffd9a7 */ /* 0x0005e20008000029 */
[----:B------:R-:W-:-:S04]  /*2120*/  ULOP3.LUT UR7, UR6, 0x2, URZ, 0xfc, !UPT ;  /* 0x0000000206077892 */ /* 0x000fc8000f8efcff */
[----:B------:R-:W-:-:S09]  /*2130*/  UISETP.NE.AND UP0, UPT, UR7, 0x2, UPT ;  /* 0x000000020700788c */ /* 0x000fd2000bf05270 */
[----:B------:R-:W-:Y:S05]  /*2140*/  BRA.U UP0, `(.L_x_38) ;  /* 0x0000000100047547 */ /* 0x000fea000b800000 */
[----:B------:R-:W-:Y:S05]  /*2150*/  BPT.TRAP 0x1 ;  /* 0x000000040000795c */ /* 0x000fea0000300000 */
.L_x_38:
[----:B------:R-:W-:Y:S04]  /*2160*/  BSSY.RECONVERGENT B0, `(.L_x_39) ;  /* 0x0000003000007945 */ /* 0x000fe80003800200 */
[----:B------:R-:W-:Y:S05]  /*2170*/  @P4 BRA `(.L_x_40) ;  /* 0x0000000000044947 */ /* 0x000fea0003800000 */
[----:B------:R-:W-:Y:S05]  /*2180*/  BPT.TRAP 0x1 ;  /* 0x000000040000795c */ /* 0x000fea0000300000 */
.L_x_40:
[----:B------:R-:W-:Y:S05]  /*2190*/  BSYNC.RECONVERGENT B0 ;  /* 0x0000000000007941 */ /* 0x000fea0003800200 */
.L_x_39:
        /* <DEDUP_REMOVED lines=26> */
[----:B------:R-:W-:Y:S02]  /*2340*/  UIADD3 UR8, UPT, UPT, UR4, 0x35b00, UR8 ;  /* 0x00035b0004087890 */ /* 0x000fe4000fffe008 */
[----:B------:R-:W-:Y:S01]  /*2350*/  UIADD3.X UR49, UPT, UPT, URZ, UR47, URZ, UP0, !UPT ;  /* 0x0000002fff317290 */ /* 0x000fe200087fe4ff */
        /* <DEDUP_REMOVED lines=18> */
.L_x_42:
[----:B-1----:R-:W-:Y:S05]  /*2480*/  BSYNC.RECONVERGENT B0 ;  /* 0x0000000000007941 */ /* 0x002fea0003800200 */
.L_x_41:
[----:B------:R-:W-:Y:S01]  /*2490*/  UIADD3 UR20, UPT, UPT, UR20, 0x1, URZ ;  /* 0x0000000114147890 */ /* 0x000fe2000fffe0ff */
[----:B------:R-:W-:-:S03]  /*24a0*/  UMOV UR26, UR7 ;  /* 0x00000007001a7c82 */ /* 0x000fc60008000000 */
[----:B------:R-:W-:-:S09]  /*24b0*/  UISETP.NE.AND UP0, UPT, UR20, UR25, UPT ;  /* 0x000000191400728c */ /* 0x000fd2000bf05270 */
[----:B------:R-:W-:Y:S05]  /*24c0*/  BRA.U UP0, `(.L_x_43) ;  /* 0xfffffff900f87547 */ /* 0x000fea000b83ffff */
.L_x_35:
[C---:B-1----:R-:W-:Y:S01]  /*24d0*/  LEA R2, R14.reuse, UR4, 0x3 ;  /* 0x000000040e027c11 */ /* 0x042fe2000f8e18ff */
[----:B------:R-:W-:Y:S01]  /*24e0*/  NOP ;  /* 0x0000000000007918 */ /* 0x000fe20000000000 */
[----:B--2---:R-:W-:Y:S02]  /*24f0*/  SHF.L.U32 R3, R13, 0x1f, RZ ;  /* 0x0000001f0d037819 */ /* 0x004fe400000006ff */
[----:B------:R-:W-:Y:S02]  /*2500*/  LEA R4, R14, UR4, 0x4 ;  /* 0x000000040e047c11 */ /* 0x000fe4000f8e20ff */
[----:B------:R-:W1:Y:S02]  /*2510*/  SYNCS.PHASECHK.TRANS64.TRYWAIT P0, [R2+URZ+0x110], R3 ;  /* 0x00011003020075a7 */ /* 0x000e6400080011ff */
[----:B-1----:R-:W-:Y:S05]  /*2520*/  @!P0 BRA `(.L_x_44) ;  /* 0x000000c000bc8947 */ /* 0x002fea0003800000 */
.L_x_204:
[----:B------:R-:W2:Y:S01]  /*2530*/  LDS.128 R4, [R4+0x180] ;  /* 0x0001800004047984 */ /* 0x000ea20000000c00 */
[----:B------:R-:W-:Y:S01]  /*2540*/  ISETP.GE.AND P0, PT, R43, 0x1, PT ;  /* 0x000000012b00780c */ /* 0x000fe20003f06270 */
[----:B-1----:R-:W-:Y:S01]  /*2550*/  VIADD R2, R2, 0x120 ;  /* 0x0000012002027836 */ /* 0x002fe20000000000 */
[----:B------:R-:W-:Y:S01]  /*2560*/  @!PT LDS RZ, [RZ] ;  /* 0x00000000fffff984 */ /* 0x000fe20000000800 */
[----:B------:R-:W-:Y:S01]  /*2570*/  @!PT LDS RZ, [RZ] ;  /* 0x00000000fffff984 */ /* 0x000fe20000000800 */
[----:B------:R-:W-:Y:S01]  /*2580*/  @!PT LDS RZ, [RZ] ;  /* 0x00000000fffff984 */ /* 0x000fe20000000800 */
[----:B------:R-:W-:Y:S01]  /*2590*/  @!PT LDS RZ, [RZ] ;  /* 0x00000000fffff984 */ /* 0x000fe20000000800 */
[----:B------:R1:W-:Y:S06]  /*25a0*/  MEMBAR.ALL.CTA ;  /* 0x0000000000007992 */ /* 0x0003ec0000008000 */
[----:B-1----:R-:W1:Y:S01]  /*25b0*/  FENCE.VIEW.ASYNC.S ;  /* 0x00000000000073c6 */ /* 0x002e620000000000 */
[----:B------:R-:W-:-:S04]  /*25c0*/  PRMT R2, RZ, 0x654, R2 ;  /* 0x00000654ff027816 */ /* 0x000fc80000000002 */
[----:B-1----:R1:W-:Y:S01]  /*25d0*/  SYNCS.ARRIVE.TRANS64.RED.A1T0 RZ, [R2+URZ], RZ ;  /* 0x000000ff02ff79a7 */ /* 0x0023e200081004ff */
[----:B--2---:R-:W-:-:S13]  /*25e0*/  LOP3.LUT P2, RZ, R6, 0x1, RZ, 0xc0, !PT ;  /* 0x0000000106ff7812 */ /* 0x004fda000784c0ff */
[----:B------:R-:W-:Y:S01]  /*25f0*/  @P2 SHF.R.U32.HI R3, RZ, 0x10, R5 ;  /* 0x00000010ff032819 */ /* 0x000fe20000011605 */
[----:B------:R-:W-:Y:S01]  /*2600*/  VOTEU.ANY UP0, P2 ;  /* 0x0000000000ff7886 */ /* 0x000fe20001000100 */
[----:B------:R-:W-:Y:S02]  /*2610*/  @P2 MOV R10, R4 ;  /* 0x00000004000a2202 */ /* 0x000fe40000000f00 */
[----:B------:R-:W-:Y:S02]  /*2620*/  @P2 R2UR.BROADCAST UR8, R3 ;  /* 0x00000000030822ca */ /* 0x000fe400008e0000 */
[----:B------:R-:W-:-:S11]  /*2630*/  @P2 LOP3.LUT R9, R5, 0xffff, RZ, 0xc0, !PT ;  /* 0x0000ffff05092812 */ /* 0x000fd600078ec0ff */
[----:B------:R-:W-:Y:S01]  /*2640*/  @UP0 UMOV UR44, UR8 ;  /* 0x00000008002c0c82 */ /* 0x000fe20008000000 */
[----:B-1----:R-:W-:Y:S05]  /*2650*/  @!P0 BRA `(.L_x_45) ;  /* 0x0000000000b88947 */ /* 0x002fea0003800000 */
[----:B------:R-:W4:Y:S01]  /*2660*/  LDC.64 R4, c[0x0][0xf18] ;  /* 0x0003c600ff047b82 */ /* 0x000f220000000a00 */
[----:B------:R-:W-:-:S07]  /*2670*/  ISETP.NE.AND P3, PT, R43, 0x1, PT ;  /* 0x000000012b00780c */ /* 0x000fce0003f65270 */
[----:B------:R-:W3:Y:S08]  /*2680*/  LDC.64 R6, c[0x0][0xf10] ;  /* 0x0003c400ff067b82 */ /* 0x000ef00000000a00 */
[----:B------:R-:W1:Y:S08]  /*2690*/  LDC R16, c[0x0][0xf20] ;  /* 0x0003c800ff107b82 */ /* 0x000e700000000800 */
[----:B------:R-:W2:Y:S01]  /*26a0*/  LDC R17, c[0x0][0xf0c] ;  /* 0x0003c300ff117b82 */ /* 0x000ea20000000800 */
[----:B----4-:R-:W-:Y:S01]  /*26b0*/  IMAD.HI.U32 R19, R0, R5, RZ ;  /* 0x0000000500137227 */ /* 0x010fe200078e00ff */
[----:B------:R-:W-:-:S03]  /*26c0*/  ISETP.NE.AND P0, PT, R4, 0x1, PT ;  /* 0x000000010400780c */ /* 0x000fc60003f05270 */
[----:B------:R-:W-:-:S03]  /*26d0*/  IMAD.HI.U32 R5, R9, R5, RZ ;  /* 0x0000000509057227 */ /* 0x000fc600078e00ff */
[----:B------:R-:W4:Y:S01]  /*26e0*/  LDC.64 R2, c[0x0][0xf28] ;  /* 0x0003ca00ff027b82 */ /* 0x000f220000000a00 */
[----:B---3--:R-:W-:-:S04]  /*26f0*/  IMAD.HI.U32 R20, R8, R6, RZ ;  /* 0x0000000608147227 */ /* 0x008fc800078e00ff */
[----:B------:R-:W-:Y:S01]  /*2700*/  IMAD.HI.U32 R21, R10, R6, RZ ;  /* 0x000000060a157227 */ /* 0x000fe200078e00ff */
[----:B------:R-:W-:Y:S02]  /*2710*/  SHF.R.U32.HI R20, RZ, R7, R20 ;  /* 0x00000007ff147219 */ /* 0x000fe40000011614 */
[-C--:B-1----:R-:W-:Y:S02]  /*2720*/  SHF.R.U32.HI R19, RZ, R16.reuse, R19 ;  /* 0x00000010ff137219 */ /* 0x082fe40000011613 */
[----:B------:R-:W-:Y:S02]  /*2730*/  SHF.R.U32.HI R5, RZ, R16, R5 ;  /* 0x00000010ff057219 */ /* 0x000fe40000011605 */
[----:B------:R-:W-:Y:S02]  /*2740*/  SEL R19, R0, R19, !P0 ;  /* 0x0000001300137207 */ /* 0x000fe40004000000 */
[----:B------:R-:W-:Y:S02]  /*2750*/  SHF.R.U32.HI R21, RZ, R7, R21 ;  /* 0x00000007ff157219 */ /* 0x000fe40000011615 */
[----:B--2---:R-:W-:-:S02]  /*2760*/  ISETP.NE.AND P1, PT, R17, 0x1, PT ;  /* 0x000000011100780c */ /* 0x004fc40003f25270 */
[----:B------:R-:W-:Y:S02]  /*2770*/  SEL R5, R9, R5, !P0 ;  /* 0x0000000509057207 */ /* 0x000fe40004000000 */
[----:B------:R-:W-:Y:S02]  /*2780*/  SEL R20, R8, R20, !P1 ;  /* 0x0000001408147207 */ /* 0x000fe40004800000 */
[----:B------:R-:W-:Y:S01]  /*2790*/  SEL R21, R10, R21, !P1 ;  /* 0x000000150a157207 */ /* 0x000fe20004800000 */
[----:B----4-:R-:W-:-:S04]  /*27a0*/  IMAD.HI.U32 R18, R19, R2, RZ ;  /* 0x0000000213127227 */ /* 0x010fc800078e00ff */
[----:B------:R-:W-:Y:S01]  /*27b0*/  IMAD.HI.U32 R6, R20, R2, RZ ;  /* 0x0000000214067227 */ /* 0x000fe200078e00ff */
[----:B------:R-:W-:-:S04]  /*27c0*/  @P3 SHF.R.U32.HI R19, RZ, R3, R18 ;  /* 0x00000003ff133219 */ /* 0x000fc80000011612 */
[----:B------:R-:W-:Y:S01]  /*27d0*/  @P3 SHF.R.U32.HI R20, RZ, R3, R6 ;  /* 0x00000003ff143219 */ /* 0x000fe20000011606 */
[----:B------:R-:W-:-:S04]  /*27e0*/  IMAD R19, R43, R19, RZ ;  /* 0x000000132b137224 */ /* 0x000fc800078e02ff */
[----:B------:R-:W-:Y:S01]  /*27f0*/  IMAD R6, R43, R20, RZ ;  /* 0x000000142b067224 */ /* 0x000fe200078e02ff */
[----:B------:R-:W-:-:S04]  /*2800*/  ISETP.GE.AND P0, PT, R5, R19, PT ;  /* 0x000000130500720c */ /* 0x000fc80003f06270 */
[----:B------:R-:W-:Y:S01]  /*2810*/  ISETP.GE.OR P0, PT, R21, R6, P0 ;  /* 0x000000061500720c */ /* 0x000fe20000706670 */
[----:B------:R-:W-:-:S05]  /*2820*/  IMAD.HI.U32 R6, R5, R2, RZ ;  /* 0x0000000205067227 */ /* 0x000fca00078e00ff */
[----:B------:R-:W-:-:S04]  /*2830*/  SHF.R.U32.HI R6, RZ, R3, R6 ;  /* 0x00000003ff067219 */ /* 0x000fc80000011606 */
[----:B------:R-:W-:-:S03]  /*2840*/  SEL R6, R5, R6, !P3 ;  /* 0x0000000605067207 */ /* 0x000fc60005800000 */
[----:B------:R-:W-:-:S04]  /*2850*/  @!P0 IMAD.HI.U32 R7, R21, R2, RZ ;  /* 0x0000000215078227 */ /* 0x000fc800078e00ff */
[----:B------:R-:W-:Y:S01]  /*2860*/  IMAD.MOV R2, RZ, RZ, -R6 ;  /* 0x000000ffff027224 */ /* 0x000fe200078e0a06 */
[----:B------:R-:W-:Y:S02]  /*2870*/  @!P0 SHF.R.U32.HI R3, RZ, R3, R7 ;  /* 0x00000003ff038219 */ /* 0x000fe40000011607 */
[----:B------:R-:W-:Y:S01]  /*2880*/  IADD3 R7, PT, PT, -R5, RZ, RZ ;  /* 0x000000ff05077210 */ /* 0x000fe20007ffe1ff */
[----:B------:R-:W-:Y:S01]  /*2890*/  IMAD R2, R43, R2, R5 ;  /* 0x000000022b027224 */ /* 0x000fe200078e0205 */
[----:B------:R-:W-:-:S03]  /*28a0*/  @!P0 SEL R3, R21, R3, !P3 ;  /* 0x0000000315038207 */ /* 0x000fc60005800000 */
[----:B------:R-:W-:Y:S02]  /*28b0*/  IMAD R7, R4, R7, R9 ;  /* 0x0000000704077224 */ /* 0x000fe400078e0209 */
[--C-:B------:R-:W-:Y:S02]  /*28c0*/  @!P0 IMAD.IADD R6, R6, 0x1, -R3.reuse ;  /* 0x0000000106068824 */ /* 0x100fe400078e0a03 */
[----:B------:R-:W-:Y:S01]  /*28d0*/  @!P0 IMAD R3, R2, R20, R3 ;  /* 0x0000001402038224 */ /* 0x000fe200078e0203 */
[----:B------:R-:W-:Y:S01]  /*28e0*/  IADD3 R2, PT, PT, -R21, RZ, RZ ;  /* 0x000000ff15027210 */ /* 0x000fe20007ffe1ff */
[----:B------:R-:W-:Y:S02]  /*28f0*/  @!P0 IMAD R5, R43, R6, R21 ;  /* 0x000000062b058224 */ /* 0x000fe400078e0215 */
[----:B------:R-:W-:Y:S02]  /*2900*/  @!P0 IMAD.MOV.U32 R21, RZ, RZ, R3 ;  /* 0x000000ffff158224 */ /* 0x000fe400078e0003 */
[----:B------:R-:W-:-:S02]  /*2910*/  IMAD R2, R17, R2, R10 ;  /* 0x0000000211027224 */ /* 0x000fc400078e020a */
[----:B------:R-:W-:Y:S02]  /*2920*/  IMAD R9, R5, R4, R7 ;  /* 0x0000000405097224 */ /* 0x000fe400078e0207 */
[----:B------:R-:W-:Y:S02]  /*2930*/  IMAD R10, R21, R17, R2 ;  /* 0x00000011150a7224 */ /* 0x000fe400078e0202 */
.L_x_45:
[----:B------:R-:W1:Y:S02]  /*2940*/  LDCU UR8, c[0x0][0xf30] ;  /* 0x0001e600ff0877ac */ /* 0x000e640008000800 */
[----:B-1----:R-:W-:-:S09]  /*2950*/  UISETP.NE.AND UP0, UPT, UR8, 0x1, UPT ;  /* 0x000000010800788c */ /* 0x002fd2000bf05270 */
[----:B------:R-:W-:Y:S05]  /*2960*/  BRA.U UP0, `(.L_x_46) ;  /* 0x0000000100407547 */ /* 0x000fea000b800000 */
[----:B------:R-:W1:Y:S08]  /*2970*/  LDC.64 R4, c[0x0][0xf10] ;  /* 0x0003c400ff047b82 */ /* 0x000e700000000a00 */
[----:B------:R-:W2:Y:S08]  /*2980*/  LDC.64 R2, c[0x0][0xf18] ;  /* 0x0003c600ff027b82 */ /* 0x000eb00000000a00 */
[----:B------:R-:W3:Y:S08]  /*2990*/  LDC R6, c[0x0][0xf20] ;  /* 0x0003c800ff067b82 */ /* 0x000ef00000000800 */
[----:B------:R-:W4:Y:S01]  /*29a0*/  LDC R7, c[0x0][0xf0c] ;  /* 0x0003c300ff077b82 */ /* 0x000f220000000800 */
[----:B-1----:R-:W-:-:S05]  /*29b0*/  IMAD.HI.U32 R4, R10, R4, RZ ;  /* 0x000000040a047227 */ /* 0x002fca00078e00ff */
[----:B------:R-:W-:Y:S01]  /*29c0*/  SHF.R.U32.HI R4, RZ, R5, R4 ;  /* 0x00000005ff047219 */ /* 0x000fe20000011604 */
[----:B--2---:R-:W-:Y:S01]  /*29d0*/  IMAD.HI.U32 R3, R9, R3, RZ ;  /* 0x0000000309037227 */ /* 0x004fe200078e00ff */
[----:B------:R-:W-:-:S04]  /*29e0*/  ISETP.NE.AND P0, PT, R2, 0x1, PT ;  /* 0x000000010200780c */ /* 0x000fc80003f05270 */
[----:B---3--:R-:W-:-:S04]  /*29f0*/  SHF.R.U32.HI R3, RZ, R6, R3 ;  /* 0x00000006ff037219 */ /* 0x008fc80000011603 */
[----:B------:R-:W-:Y:S02]  /*2a00*/  SEL R3, R9, R3, !P0 ;  /* 0x0000000309037207 */ /* 0x000fe40004000000 */
[----:B----4-:R-:W-:-:S04]  /*2a10*/  ISETP.NE.AND P1, PT, R7, 0x1, PT ;  /* 0x000000010700780c */ /* 0x010fc80003f25270 */
[----:B------:R-:W-:-:S05]  /*2a20*/  SEL R4, R10, R4, !P1 ;  /* 0x000000040a047207 */ /* 0x000fca0004800000 */
[----:B------:R-:W-:Y:S02]  /*2a30*/  IMAD.IADD R5, R3, 0x1, -R4 ;  /* 0x0000000103057824 */ /* 0x000fe400078e0a04 */
[----:B------:R-:W-:Y:S02]  /*2a40*/  IMAD.IADD R3, R4, 0x1, -R3 ;  /* 0x0000000104037824 */ /* 0x000fe400078e0a03 */
[----:B------:R-:W-:Y:S02]  /*2a50*/  IMAD R10, R5, R7, R10 ;  /* 0x00000007050a7224 */ /* 0x000fe400078e020a */
[----:B------:R-:W-:-:S07]  /*2a60*/  IMAD R9, R3, R2, R9 ;  /* 0x0000000203097224 */ /* 0x000fce00078e0209 */
.L_x_46:
[----:B------:R-:W-:Y:S01]  /*2a70*/  VIADD R14, R14, 0x1 ;  /* 0x000000010e0e7836 */ /* 0x000fe20000000000 */
[----:B------:R-:W-:Y:S01]  /*2a80*/  PLOP3.LUT P1, PT, PT, PT, PT, 0x80, 0x8 ;  /* 0x000000000008781c */ /* 0x000fe20003f2f070 */
[----:B------:R-:W-:Y:S02]  /*2a90*/  VIADD R2, R10, UR39 ;  /* 0x000000270a027c36 */ /* 0x000fe40008000000 */
[----:B------:R-:W-:Y:S01]  /*2aa0*/  VIADD R3, R9, UR38 ;  /* 0x0000002609037c36 */ /* 0x000fe20008000000 */
[----:B------:R-:W-:Y:S02]  /*2ab0*/  ISETP.NE.AND P0, PT, R14, 0x2, PT ;  /* 0x000000020e00780c */ /* 0x000fe40003f05270 */
[----:B------:R-:W-:Y:S02]  /*2ac0*/  R2UR UR27, R2 ;  /* 0x00000000021b72ca */ /* 0x000fe400000e0000 */
[----:B------:R-:W-:Y:S02]  /*2ad0*/  SEL R2, RZ, 0x1, P0 ;  /* 0x00000001ff027807 */ /* 0x000fe40000000000 */
[----:B------:R-:W-:-:S02]  /*2ae0*/  R2UR UR11, R3 ;  /* 0x00000000030b72ca */ /* 0x000fc400000e0000 */
[----:B------:R-:W-:Y:S02]  /*2af0*/  LOP3.LUT R13, R13, R2, RZ, 0x3c, !PT ;  /* 0x000000020d0d7212 */ /* 0x000fe400078e3cff */
[----:B------:R-:W-:Y:S01]  /*2b00*/  SEL R14, R14, RZ, P0 ;  /* 0x000000ff0e0e7207 */ /* 0x000fe20000000000 */
[----:B------:R-:W-:Y:S10]  /*2b10*/  @P2 BRA `(.L_x_47) ;  /* 0xffffffec00cc2947 */ /* 0x000ff4000383ffff */
[----:B------:R-:W-:Y:S01]  /*2b20*/  UIADD3 UR4, UPT, UPT, UR4, 0x60, URZ ;  /* 0x0000006004047890 */ /* 0x000fe2000fffe0ff */
[----:B------:R-:W-:-:S03]  /*2b30*/  SHF.L.U32 R2, R15, 0x1f, RZ ;  /* 0x0000001f0f027819 */ /* 0x000fc600000006ff */
[----:B------:R-:W-:-:S09]  /*2b40*/  ULEA UR5, UR7, UR4, 0x3 ;  /* 0x0000000407057291 */ /* 0x000fd2000f8e18ff */
[----:B------:R-:W1:Y:S02]  /*2b50*/  SYNCS.PHASECHK.TRANS64.TRYWAIT P0, [UR5], R2 ;  /* 0x00000002ff0075a7 */ /* 0x000e640008001105 */
[----:B-1----:R-:W-:Y:S05]  /*2b60*/  @!P0 BRA `(.L_x_48) ;  /* 0x000000bc00408947 */ /* 0x002fea0003800000 */
.L_x_206:
[----:B------:R-:W-:-:S04]  /*2b70*/  UIADD3 UR6, UPT, UPT, UR7, 0x1, URZ ;  /* 0x0000000107067890 */ /* 0x000fc8000fffe0ff */
[----:B------:R-:W-:-:S04]  /*2b80*/  UISETP.NE.AND UP0, UPT, UR6, 0xc, UPT ;  /* 0x0000000c0600788c */ /* 0x000fc8000bf05270 */
[----:B------:R-:W-:Y:S02]  /*2b90*/  USEL UR7, URZ, 0x1, UP0 ;  /* 0x00000001ff077887 */ /* 0x000fe40008000000 */
[----:B------:R-:W-:-:S04]  /*2ba0*/  USEL UR6, UR6, URZ, UP0 ;  /* 0x000000ff06067287 */ /* 0x000fc80008000000 */
[----:B------:R-:W-:Y:S01]  /*2bb0*/  ULEA UR5, UR6, UR4, 0x3 ;  /* 0x0000000406057291 */ /* 0x000fe2000f8e18ff */
[----:B-1----:R-:W-:-:S04]  /*2bc0*/  LOP3.LUT R2, R15, UR7, RZ, 0x3c, !PT ;  /* 0x000000070f027c12 */ /* 0x002fc8000f8e3cff */
[----:B------:R-:W-:-:S04]  /*2bd0*/  SHF.L.U32 R3, R2, 0x1f, RZ ;  /* 0x0000001f02037819 */ /* 0x000fc800000006ff */
[----:B------:R-:W1:Y:S02]  /*2be0*/  SYNCS.PHASECHK.TRANS64.TRYWAIT P0, [UR5], R3 ;  /* 0x00000003ff0075a7 */ /* 0x000e640008001105 */
[----:B-1----:R-:W-:Y:S05]  /*2bf0*/  @!P0 BRA `(.L_x_49) ;  /* 0x000000bc00348947 */ /* 0x002fea0003800000 */
.L_x_208:
[----:B------:R-:W-:-:S04]  /*2c00*/  UIADD3 UR6, UPT, UPT, UR6, 0x1, URZ ;  /* 0x0000000106067890 */ /* 0x000fc8000fffe0ff */
[----:B------:R-:W-:-:S04]  /*2c10*/  UISETP.NE.AND UP0, UPT, UR6, 0xc, UPT ;  /* 0x0000000c0600788c */ /* 0x000fc8000bf05270 */
[----:B------:R-:W-:Y:S02]  /*2c20*/  USEL UR7, URZ, 0x1, UP0 ;  /* 0x00000001ff077887 */ /* 0x000fe40008000000 */
[----:B------:R-:W-:-:S04]  /*2c30*/  USEL UR6, UR6, URZ, UP0 ;  /* 0x000000ff06067287 */ /* 0x000fc80008000000 */
[----:B------:R-:W-:Y:S01]  /*2c40*/  ULEA UR5, UR6, UR4, 0x3 ;  /* 0x0000000406057291 */ /* 0x000fe2000f8e18ff */
[----:B------:R-:W-:-:S04]  /*2c50*/  LOP3.LUT R2, R2, UR7, RZ, 0x3c, !PT ;  /* 0x0000000702027c12 */ /* 0x000fc8000f8e3cff */
[----:B-1----:R-:W-:-:S04]  /*2c60*/  SHF.L.U32 R3, R2, 0x1f, RZ ;  /* 0x0000001f02037819 */ /* 0x002fc800000006ff */
[----:B------:R-:W1:Y:S02]  /*2c70*/  SYNCS.PHASECHK.TRANS64.TRYWAIT P0, [UR5], R3 ;  /* 0x00000003ff0075a7 */ /* 0x000e640008001105 */
[----:B-1----:R-:W-:Y:S05]  /*2c80*/  @!P0 BRA `(.L_x_50) ;  /* 0x000000bc00288947 */ /* 0x002fea0003800000 */
.L_x_210:
        /* <DEDUP_REMOVED lines=9> */
.L_x_212:
        /* <DEDUP_REMOVED lines=9> */
.L_x_214:
        /* <DEDUP_REMOVED lines=9> */
.L_x_216:
        /* <DEDUP_REMOVED lines=9> */
.L_x_218:
        /* <DEDUP_REMOVED lines=9> */
.L_x_220:
        /* <DEDUP_REMOVED lines=9> */
.L_x_222:
        /* <DEDUP_REMOVED lines=9> */
.L_x_224:
        /* <DEDUP_REMOVED lines=9> */
.L_x_226:
[----:B------:R-:W-:-:S04]  /*3110*/  UIADD3 UR6, UPT, UPT, UR6, 0x1, URZ ;  /* 0x0000000106067890 */ /* 0x000fc8000fffe0ff */
[----:B------:R-:W-:-:S04]  /*3120*/  UISETP.NE.AND UP0, UPT, UR6, 0xc, UPT ;  /* 0x0000000c0600788c */ /* 0x000fc8000bf05270 */
[----:B------:R-:W-:Y:S02]  /*3130*/  USEL UR5, URZ, 0x1, UP0 ;  /* 0x00000001ff057887 */ /* 0x000fe40008000000 */
[----:B------:R-:W-:-:S04]  /*3140*/  USEL UR6, UR6, URZ, UP0 ;  /* 0x000000ff06067287 */ /* 0x000fc80008000000 */
[----:B------:R-:W-:Y:S01]  /*3150*/  ULEA UR6, UR6, UR4, 0x3 ;  /* 0x0000000406067291 */ /* 0x000fe2000f8e18ff */
[----:B------:R-:W-:-:S04]  /*3160*/  LOP3.LUT R2, R2, UR5, RZ, 0x3c, !PT ;  /* 0x0000000502027c12 */ /* 0x000fc8000f8e3cff */
[----:B------:R-:W-:Y:S01]  /*3170*/  SHF.L.U32 R2, R2, 0x1f, RZ ;  /* 0x0000001f02027819 */ /* 0x000fe200000006ff */
[----:B-1--4-:R-:W-:-:S07]  /*3180*/  IMAD.U32 R0, RZ, RZ, UR6 ;  /* 0x00000006ff007e24 */ /* 0x012fce000f8e00ff */
.L_x_59:
[----:B-1----:R1:W2:Y:S02]  /*3190*/  SYNCS.PHASECHK.TRANS64.TRYWAIT P0, [R0+URZ], R2 ;  /* 0x00000002000075a7 */ /* 0x0022a400080011ff */
[----:B--2---:R-:W-:Y:S05]  /*31a0*/  @!P0 NANOSLEEP.SYNCS 0x989680 ;  /* 0x009896800000895d */ /* 0x004fea0003900000 */
[----:B------:R-:W2:Y:S02]  /*31b0*/  @!P0 SYNCS.PHASECHK.TRANS64 P0, [R0+URZ], R2 ;  /* 0x00000002000085a7 */ /* 0x000ea400080010ff */
[----:B--2---:R-:W-:Y:S05]  /*31c0*/  @P0 EXIT ;  /* 0x000000000000094d */ /* 0x004fea0003800000 */
[----:B------:R-:W-:Y:S05]  /*31d0*/  BRA `(.L_x_59) ;  /* 0xfffffffc00ec7947 */ /* 0x000fea000383ffff */
.L_x_23:
[----:B------:R-:W-:-:S04]  /*31e0*/  UISETP.NE.AND UP1, UPT, UR37, URZ, UPT ;  /* 0x000000ff2500728c */ /* 0x000fc8000bf25270 */
[----:B------:R-:W-:-:S09]  /*31f0*/  UISETP.NE.OR UP1, UPT, UR12, 0x1, UP1 ;  /* 0x000000010c00788c */ /* 0x000fd20008f25670 */
[----:B------:R-:W-:Y:S05]  /*3200*/  BRA.U UP1, `(.L_x_60) ;  /* 0x0000000501487547 */ /* 0x000fea000b800000 */
[----:B------:R-:W-:Y:S01]  /*3210*/  ISETP.GE.U32.AND P2, PT, R2, 0x8, PT ;  /* 0x000000080200780c */ /* 0x000fe20003f46070 */
[----:B------:R-:W-:Y:S01]  /*3220*/  IMAD.MOV.U32 R12, RZ, RZ, 0x1 ;  /* 0x00000001ff0c7424 */ /* 0x000fe200078e00ff */
[----:B------:R-:W-:Y:S02]  /*3230*/  CS2R R10, SRZ ;  /* 0x00000000000a7805 */ /* 0x000fe4000001ff00 */
[----:B------:R-:W-:Y:S01]  /*3240*/  CS2R R8, SRZ ;  /* 0x0000000000087805 */ /* 0x000fe2000001ff00 */
[----:B------:R-:W-:Y:S01]  /*3250*/  UMOV UR4, 0x400 ;  /* 0x0000040000047882 */ /* 0x000fe20000000000 */
[----:B------:R-:W-:Y:S01]  /*3260*/  UMOV UR6, URZ ;  /* 0x000000ff00067c82 */ /* 0x000fe20008000000 */
[----:B------:R-:W-:-:S12]  /*3270*/  ULEA UR37, UR37, UR4, 0x18 ;  /* 0x0000000425257291 */ /* 0x000fd8000f8ec0ff */
.L_x_64:
[----:B------:R-:W-:Y:S02]  /*3280*/  LEA R0, R8, UR37, 0x3 ;  /* 0x0000002508007c11 */ /* 0x000fe4000f8e18ff */
[----:B------:R-:W-:-:S03]  /*3290*/  SHF.L.U32 R4, R9, 0x1f, RZ ;  /* 0x0000001f09047819 */ /* 0x000fc600000006ff */
[----:B------:R-:W-:Y:S01]  /*32a0*/  VIADD R5, R0, 0x160 ;  /* 0x0000016000057836 */ /* 0x000fe20000000000 */
[----:B------:R-:W2:Y:S02]  /*32b0*/  SYNCS.PHASECHK.TRANS64.TRYWAIT P0, [R0+URZ+0x150], R4 ;  /* 0x00015004000075a7 */ /* 0x000ea400080011ff */
[----:B--2---:R-:W-:Y:S05]  /*32c0*/  @!P0 BRA `(.L_x_61) ;  /* 0x000000b800708947 */ /* 0x004fea0003800000 */
.L_x_227:
[----:B------:R-:W-:Y:S01]  /*32d0*/  ULEA UR5, UR6, UR37, 0x3 ;  /* 0x0000002506057291 */ /* 0x000fe2000f8e18ff */
[----:B--2---:R-:W-:Y:S01]  /*32e0*/  PRMT R0, RZ, 0x654, R5 ;  /* 0x00000654ff007816 */ /* 0x004fe20000000005 */
[----:B------:R-:W-:Y:S01]  /*32f0*/  @!P2 IMAD.MOV.U32 R4, RZ, RZ, 0x10 ;  /* 0x00000010ff04a424 */ /* 0x000fe200078e00ff */
[----:B------:R-:W-:Y:S01]  /*3300*/  SHF.L.U32 R5, R12, 0x1f, RZ ;  /* 0x0000001f0c057819 */ /* 0x000fe200000006ff */
[----:B------:R-:W-:Y:S01]  /*3310*/  UIADD3 UR4, UPT, UPT, UR5, 0x110, URZ ;  /* 0x0000011005047890 */ /* 0x000fe2000fffe0ff */
[----:B------:R2:W-:Y:S05]  /*3320*/  SYNCS.ARRIVE.TRANS64.RED.A1T0 RZ, [R0+URZ], RZ ;  /* 0x000000ff00ff79a7 */ /* 0x0005ea00081004ff */
[----:B------:R-:W-:Y:S01]  /*3330*/  IMAD.U32 R6, RZ, RZ, UR4 ;  /* 0x00000004ff067e24 */ /* 0x000fe2000f8e00ff */
[----:B------:R-:W3:Y:S04]  /*3340*/  SYNCS.PHASECHK.TRANS64.TRYWAIT P0, [UR5+0x120], R5 ;  /* 0x00012005ff0075a7 */ /* 0x000ee80008001105 */
[----:B------:R-:W-:Y:S01]  /*3350*/  PRMT R6, R2, 0x654, R6 ;  /* 0x0000065402067816 */ /* 0x000fe20000000006 */
[----:B--23--:R-:W-:Y:S06]  /*3360*/  @!P0 BRA `(.L_x_62) ;  /* 0x000000b8005c8947 */ /* 0x00cfec0003800000 */
.L_x_229:
[----:B------:R-:W-:Y:S01]  /*3370*/  ULEA UR4, UR6, UR37, 0x4 ;  /* 0x0000002506047291 */ /* 0x000fe2000f8e20ff */
[----:B------:R-:W-:Y:S01]  /*3380*/  SEL R3, R6, R3, !P2 ;  /* 0x0000000306037207 */ /* 0x000fe20005000000 */
[----:B------:R-:W-:Y:S01]  /*3390*/  UIADD3 UR5, UPT, UPT, UR5, 0x110, URZ ;  /* 0x0000011005057890 */ /* 0x000fe2000fffe0ff */
[----:B--2---:R-:W-:Y:S01]  /*33a0*/  LEA R0, R11, UR37, 0x3 ;  /* 0x000000250b007c11 */ /* 0x004fe2000f8e18ff */
[----:B------:R-:W-:Y:S01]  /*33b0*/  UIADD3 UR4, UPT, UPT, UR4, 0x180, URZ ;  /* 0x0000018004047890 */ /* 0x000fe2000fffe0ff */
[----:B------:R2:W-:Y:S01]  /*33c0*/  @!P2 SYNCS.ARRIVE.TRANS64.RED RZ, [R3+URZ], R4 ;  /* 0x0000000403ffa9a7 */ /* 0x0005e200080004ff */
[----:B------:R-:W-:Y:S01]  /*33d0*/  UIADD3 UR6, UPT, UPT, UR6, 0x1, URZ ;  /* 0x0000000106067890 */ /* 0x000fe2000fffe0ff */
[----:B------:R-:W-:-:S03]  /*33e0*/  VIADD R8, R8, 0x1 ;  /* 0x0000000108087836 */ /* 0x000fc60000000000 */
[----:B------:R-:W-:Y:S02]  /*33f0*/  UISETP.NE.AND UP0, UPT, UR6, 0x2, UPT ;  /* 0x000000020600788c */ /* 0x000fe4000bf05270 */
[----:B------:R-:W-:Y:S01]  /*3400*/  ISETP.NE.AND P0, PT, R8, 0x2, PT ;  /* 0x000000020800780c */ /* 0x000fe20003f05270 */
[----:B------:R-:W-:Y:S06]  /*3410*/  UGETNEXTWORKID.BROADCAST [UR4], [UR5] ;  /* 0x00000000040073ca */ /* 0x000fec0008000100 */
[----:B------:R-:W-:Y:S02]  /*3420*/  USEL UR4, URZ, 0x1, UP0 ;  /* 0x00000001ff047887 */ /* 0x000fe40008000000 */
[----:B------:R-:W-:-:S04]  /*3430*/  USEL UR6, UR6, URZ, UP0 ;  /* 0x000000ff06067287 */ /* 0x000fc80008000000 */
[----:B------:R-:W-:Y:S02]  /*3440*/  LOP3.LUT R12, R12, UR4, RZ, 0x3c, !PT ;  /* 0x000000040c0c7c12 */ /* 0x000fe4000f8e3cff */
[----:B--2---:R-:W-:-:S04]  /*3450*/  SHF.L.U32 R4, R10, 0x1f, RZ ;  /* 0x0000001f0a047819 */ /* 0x004fc800000006ff */
[----:B------:R-:W2:Y:S02]  /*3460*/  SYNCS.PHASECHK.TRANS64.TRYWAIT P1, [R0+URZ+0x110], R4 ;  /* 0x00011004000075a7 */ /* 0x000ea400080211ff */
[----:B--2---:R-:W-:Y:S05]  /*3470*/  @!P1 BRA `(.L_x_63) ;  /* 0x000000b800309947 */ /* 0x004fea0003800000 */
.L_x_230:
[C---:B--2---:R-:W-:Y:S01]  /*3480*/  LEA R4, R11.reuse, UR37, 0x4 ;  /* 0x000000250b047c11 */ /* 0x044fe2000f8e20ff */
[----:B------:R-:W-:Y:S01]  /*3490*/  VIADD R0, R0, 0x120 ;  /* 0x0000012000007836 */ /* 0x000fe20000000000 */
[----:B------:R-:W-:Y:S01]  /*34a0*/  SEL R8, R8, RZ, P0 ;  /* 0x000000ff08087207 */ /* 0x000fe20000000000 */
[----:B------:R-:W-:-:S03]  /*34b0*/  VIADD R11, R11, 0x1 ;  /* 0x000000010b0b7836 */ /* 0x000fc60000000000 */
[----:B------:R-:W2:Y:S01]  /*34c0*/  LDS.128 R4, [R4+0x180] ;  /* 0x0001800004047984 */ /* 0x000ea20000000c00 */
[----:B------:R-:W-:Y:S02]  /*34d0*/  PRMT R0, RZ, 0x654, R0 ;  /* 0x00000654ff007816 */ /* 0x000fe40000000000 */
[C---:B------:R-:W-:Y:S01]  /*34e0*/  ISETP.NE.AND P1, PT, R11.reuse, 0x2, PT ;  /* 0x000000020b00780c */ /* 0x040fe20003f25270 */
[----:B------:R-:W-:Y:S01]  /*34f0*/  @!PT LDS RZ, [RZ] ;  /* 0x00000000fffff984 */ /* 0x000fe20000000800 */
[----:B------:R-:W-:Y:S01]  /*3500*/  @!PT LDS RZ, [RZ] ;  /* 0x00000000fffff984 */ /* 0x000fe20000000800 */
[----:B------:R-:W-:Y:S01]  /*3510*/  @!PT LDS RZ, [RZ] ;  /* 0x00000000fffff984 */ /* 0x000fe20000000800 */
[----:B------:R-:W-:Y:S01]  /*3520*/  @!PT LDS RZ, [RZ] ;  /* 0x00000000fffff984 */ /* 0x000fe20000000800 */
[----:B------:R3:W-:Y:S06]  /*3530*/  MEMBAR.ALL.CTA ;  /* 0x0000000000007992 */ /* 0x0007ec0000008000 */
[----:B---3--:R-:W3:Y:S01]  /*3540*/  FENCE.VIEW.ASYNC.S ;  /* 0x00000000000073c6 */ /* 0x008ee20000000000 */
[----:B------:R-:W-:Y:S01]  /*3550*/  SEL R11, R11, RZ, P1 ;  /* 0x000000ff0b0b7207 */ /* 0x000fe20000800000 */
[----:B---3--:R3:W-:Y:S01]  /*3560*/  SYNCS.ARRIVE.TRANS64.RED.A1T0 RZ, [R0+URZ], RZ ;  /* 0x000000ff00ff79a7 */ /* 0x0087e200081004ff */
[----:B--2---:R-:W-:-:S02]  /*3570*/  LOP3.LUT P3, RZ, R6, 0x1, RZ, 0xc0, !PT ;  /* 0x0000000106ff7812 */ /* 0x004fc4000786c0ff */
[----:B------:R-:W-:-:S04]  /*3580*/  SEL R4, RZ, 0x1, P1 ;  /* 0x00000001ff047807 */ /* 0x000fc80000800000 */
[----:B------:R-:W-:Y:S02]  /*3590*/  LOP3.LUT R10, R10, R4, RZ, 0x3c, !PT ;  /* 0x000000040a0a7212 */ /* 0x000fe400078e3cff */
[----:B---3--:R-:W-:-:S04]  /*35a0*/  SEL R0, RZ, 0x1, P0 ;  /* 0x00000001ff007807 */ /* 0x008fc80000000000 */
[----:B------:R-:W-:Y:S01]  /*35b0*/  LOP3.LUT R9, R9, R0, RZ, 0x3c, !PT ;  /* 0x0000000009097212 */ /* 0x000fe200078e3cff */
[----:B------:R-:W-:Y:S06]  /*35c0*/  @P3 BRA `(.L_x_64) ;  /* 0xfffffffc002c3947 */ /* 0x000fec000383ffff */
[----:B------:R-:W-:Y:S01]  /*35d0*/  ULEA UR5, UR6, UR37, 0x3 ;  /* 0x0000002506057291 */ /* 0x000fe2000f8e18ff */
[----:B------:R-:W-:-:S08]  /*35e0*/  SHF.L.U32 R2, R12, 0x1f, RZ ;  /* 0x0000001f0c027819 */ /* 0x000fd000000006ff */
[----:B------:R-:W2:Y:S02]  /*35f0*/  SYNCS.PHASECHK.TRANS64 P0, [UR5+0x120], R2 ;  /* 0x00012002ff0075a7 */ /* 0x000ea40008001005 */
[----:B--2---:R-:W-:Y:S05]  /*3600*/  @P0 BRA `(.L_x_65) ;  /* 0x0000000000080947 */ /* 0x004fea0003800000 */
[----:B------:R-:W2:Y:S02]  /*3610*/  SYNCS.PHASECHK.TRANS64.TRYWAIT P0, [UR5+0x120], R2 ;  /* 0x00012002ff0075a7 */ /* 0x000ea40008001105 */
[----:B--2---:R-:W-:Y:S05]  /*3620*/  @!P0 BRA `(.L_x_66) ;  /* 0x000000b400d88947 */ /* 0x004fea0003800000 */
.L_x_65:
[----:B------:R-:W-:-:S04]  /*3630*/  UIADD3 UR4, UPT, UPT, UR6, 0x1, URZ ;  /* 0x0000000106047890 */ /* 0x000fc8000fffe0ff */
[----:B------:R-:W-:-:S04]  /*3640*/  UISETP.NE.AND UP0, UPT, UR4, 0x2, UPT ;  /* 0x000000020400788c */ /* 0x000fc8000bf05270 */
[----:B------:R-:W-:Y:S02]  /*3650*/  USEL UR7, URZ, 0x1, UP0 ;  /* 0x00000001ff077887 */ /* 0x000fe40008000000 */
[----:B------:R-:W-:-:S04]  /*3660*/  USEL UR4, UR4, URZ, UP0 ;  /* 0x000000ff04047287 */ /* 0x000fc80008000000 */
[----:B------:R-:W-:Y:S01]  /*3670*/  ULEA UR4, UR4, UR37, 0x3 ;  /* 0x0000002504047291 */ /* 0x000fe2000f8e18ff */
[----:B--2---:R-:W-:-:S04]  /*3680*/  LOP3.LUT R2, R12, UR7, RZ, 0x3c, !PT ;  /* 0x000000070c027c12 */ /* 0x004fc8000f8e3cff */
[----:B------:R-:W-:-:S04]  /*3690*/  SHF.L.U32 R0, R2, 0x1f, RZ ;  /* 0x0000001f02007819 */ /* 0x000fc800000006ff */
[----:B------:R-:W2:Y:S02]  /*36a0*/  SYNCS.PHASECHK.TRANS64 P0, [UR4+0x120], R0 ;  /* 0x00012000ff0075a7 */ /* 0x000ea40008001004 */
[----:B-12---:R-:W-:Y:S05]  /*36b0*/  @P0 EXIT ;  /* 0x000000000000094d */ /* 0x006fea0003800000 */
[----:B------:R-:W-:Y:S02]  /*36c0*/  SHF.L.U32 R2, R2, 0x1f, RZ ;  /* 0x0000001f02027819 */ /* 0x000fe400000006ff */
[----:B------:R-:W-:-:S07]  /*36d0*/  MOV R0, UR4 ;  /* 0x0000000400007c02 */ /* 0x000fce0008000f00 */
.L_x_67:
[----:B-1----:R1:W2:Y:S02]  /*36e0*/  SYNCS.PHASECHK.TRANS64.TRYWAIT P0, [R0+URZ+0x120], R2 ;  /* 0x00012002000075a7 */ /* 0x0022a400080011ff */
[----:B--2---:R-:W-:Y:S05]  /*36f0*/  @!P0 NANOSLEEP.SYNCS 0x989680 ;  /* 0x009896800000895d */ /* 0x004fea0003900000 */
[----:B------:R-:W2:Y:S02]  /*3700*/  @!P0 SYNCS.PHASECHK.TRANS64 P0, [R0+URZ+0x120], R2 ;  /* 0x00012002000085a7 */ /* 0x000ea400080010ff */
[----:B--2---:R-:W-:Y:S05]  /*3710*/  @P0 EXIT ;  /* 0x000000000000094d */ /* 0x004fea0003800000 */
[----:B------:R-:W-:Y:S05]  /*3720*/  BRA `(.L_x_67) ;  /* 0xfffffffc00ec7947 */ /* 0x000fea000383ffff */
.L_x_60:
[----:B------:R-:W-:Y:S05]  /*3730*/  BRA.U UP3, `(.L_x_68) ;  /* 0x0000000d03b87547 */ /* 0x000fea000b800000 */
[----:B------:R-:W-:Y:S01]  /*3740*/  UMOV UR4, 0x40 ;  /* 0x0000004000047882 */ /* 0x000fe20000000000 */
[----:B------:R-:W-:Y:S01]  /*3750*/  NOP ;  /* 0x0000000000007918 */ /* 0x000fe20000000000 */
[----:B------:R-:W-:Y:S01]  /*3760*/  ULEA UR4, UR37, UR4, 0x18 ;  /* 0x0000000425047291 */ /* 0x000fe2000f8ec0ff */
[----:B------:R-:W-:Y:S02]  /*3770*/  UMOV UR5, 0x400 ;  /* 0x0000040000057882 */ /* 0x000fe40000000000 */
[----:B------:R-:W-:-:S06]  /*3780*/  ULEA UR37, UR37, UR5, 0x18 ;  /* 0x0000000525257291 */ /* 0x000fcc000f8ec0ff */
[----:B------:R-:W2:Y:S02]  /*3790*/  LDS.U8 R2, [UR4+0x1c] ;  /* 0x00001c04ff027984 */ /* 0x000ea40008000000 */
[----:B--2---:R-:W-:-:S13]  /*37a0*/  ISETP.NE.AND P0, PT, R2, RZ, PT ;  /* 0x000000ff0200720c */ /* 0x004fda0003f05270 */
[----:B------:R-:W-:Y:S05]  /*37b0*/  @P0 BRA `(.L_x_69) ;  /* 0x0000000000580947 */ /* 0x000fea0003800000 */
[----:B------:R-:W-:-:S13]  /*37c0*/  ELECT P0, URZ, PT ;  /* 0x0000000000ff782f */ /* 0x000fda0003800000 */
[----:B------:R-:W-:Y:S05]  /*37d0*/  @!P0 BRA `(.L_x_70) ;  /* 0x0000000000608947 */ /* 0x000fea0003800000 */
[----:B------:R-:W-:Y:S01]  /*37e0*/  UMOV UR5, 0x10 ;  /* 0x0000001000057882 */ /* 0x000fe20000000000 */
[----:B------:R-:W-:Y:S01]  /*37f0*/  HFMA2 R2, -RZ, RZ, 0, 5.9604644775390625e-08 ;  /* 0x00000001ff027431 */ /* 0x000fe200000001ff */
[----:B------:R-:W-:-:S03]  /*3800*/  MOV R3, 0xffff ;  /* 0x0000ffff00037802 */ /* 0x000fc60000000f00 */
[----:B------:R-:W-:Y:S04]  /*3810*/  DEPBAR.LE SB2, 0x36 ;  /* 0x0000ad800000791a */ /* 0x000fe80000000000 */
[----:B------:R-:W2:Y:S02]  /*3820*/  UTCATOMSWS.FIND_AND_SET.ALIGN UP0, UR5, UR5 ;  /* 0x00000005000575e3 */ /* 0x000ea40008000800 */
[----:B--2---:R-:W-:Y:S01]  /*3830*/  MOV R4, UR5 ;  /* 0x0000000500047c02 */ /* 0x004fe20008000f00 */
[----:B------:R-:W-:Y:S06]  /*3840*/  BRA.U UP0, `(.L_x_71) ;  /* 0x0000000100187547 */ /* 0x000fec000b800000 */
.L_x_72:
[----:B------:R-:W-:Y:S05]  /*3850*/  NANOSLEEP 0x64 ;  /* 0x000000640000795d */ /* 0x000fea0003800000 */
[----:B------:R-:W-:-:S05]  /*3860*/  UMOV UR5, 0x10 ;  /* 0x0000001000057882 */ /* 0x000fca0000000000 */
[----:B------:R-:W-:Y:S04]  /*3870*/  DEPBAR.LE SB2, 0x36 ;  /* 0x0000ad800000791a */ /* 0x000fe80000000000 */
[----:B------:R-:W2:Y:S02]  /*3880*/  UTCATOMSWS.FIND_AND_SET.ALIGN UP0, UR5, UR5 ;  /* 0x00000005000575e3 */ /* 0x000ea40008000800 */
[----:B--2---:R-:W-:Y:S01]  /*3890*/  MOV R4, UR5 ;  /* 0x0000000500047c02 */ /* 0x004fe20008000f00 */
[----:B------:R-:W-:Y:S05]  /*38a0*/  BRA.U !UP0, `(.L_x_72) ;  /* 0xfffffffd08e87547 */ /* 0x000fea000b83ffff */
.L_x_71:
[-C--:B------:R-:W-:Y:S02]  /*38b0*/  SHF.L.U32 R3, R3, R4.reuse, RZ ;  /* 0x0000000403037219 */ /* 0x080fe400000006ff */
[----:B------:R-:W-:Y:S01]  /*38c0*/  SHF.L.U32 R2, R2, R4, RZ ;  /* 0x0000000402027219 */ /* 0x000fe200000006ff */
[----:B------:R-:W-:Y:S02]  /*38d0*/  IMAD.SHL.U32 R4, R4, 0x20, RZ ;  /* 0x0000002004047824 */ /* 0x000fe400078e00ff */
[----:B------:R2:W-:Y:S04]  /*38e0*/  ATOMS.OR RZ, [UR4+0x14], R3 ;  /* 0x00001403ffff798c */ /* 0x0005e8000b000004 */
[----:B------:R2:W-:Y:S04]  /*38f0*/  ATOMS.OR RZ, [UR4+0x18], R2 ;  /* 0x00001802ffff798c */ /* 0x0005e8000b000004 */
[----:B------:R2:W-:Y:S01]  /*3900*/  STS [UR37+0x1a0], R4 ;  /* 0x0001a004ff007988 */ /* 0x0005e20008000825 */
[----:B------:R-:W-:Y:S05]  /*3910*/  BRA `(.L_x_70) ;  /* 0x0000000000107947 */ /* 0x000fea0003800000 */
.L_x_69:
[----:B------:R-:W-:-:S05]  /*3920*/  MOV R2, 0xffffffff ;  /* 0xffffffff00027802 */ /* 0x000fca0000000f00 */
[----:B------:R2:W-:Y:S02]  /*3930*/  STS [UR37+0x1a0], R2 ;  /* 0x0001a002ff007988 */ /* 0x0005e40008000825 */
[----:B--2---:R-:W-:Y:S02]  /*3940*/  MOV R2, 0x3960 ;  /* 0x0000396000027802 */ /* 0x004fe40000000f00 */
[----:B-1---5:R-:W-:Y:S05]  /*3950*/  CALL.REL.NOINC `($__internal_1_$__cuda_sm10x_tcgen05_guardrail_trap_phase_invalid_during_alloc) ;  /* 0x000000bc00a47944 */ /* 0x022fea0003c00000 */
.L_x_70:
[----:B------:R-:W-:Y:S05]  /*3960*/  WARPSYNC.ALL ;  /* 0x0000000000007948 */ /* 0x000fea0003800000 */
[----:B------:R-:W3:Y:S01]  /*3970*/  S2UR UR9, SR_CgaCtaId ;  /* 0x00000000000979c3 */ /* 0x000ee20000008800 */
[----:B------:R-:W-:Y:S01]  /*3980*/  UMOV UR4, 0x400 ;  /* 0x0000040000047882 */ /* 0x000fe20000000000 */
[----:B------:R-:W-:-:S06]  /*3990*/  NOP ;  /* 0x0000000000007918 */ /* 0x000fcc0000000000 */
[----:B------:R-:W-:Y:S06]  /*39a0*/  BAR.ARV 0x6, 0xa0 ;  /* 0x0182800000007b1d */ /* 0x000fec0000002000 */
[----:B------:R-:W4:Y:S01]  /*39b0*/  LDCU UR10, c[0x0][0x38c] ;  /* 0x00007180ff0a77ac */ /* 0x000f220008000800 */
[----:B------:R-:W-:Y:S01]  /*39c0*/  LOP3.LUT R0, R0, 0xffff, RZ, 0xc0, !PT ;  /* 0x0000ffff00007812 */ /* 0x000fe200078ec0ff */
[----:B------:R-:W-:Y:S01]  /*39d0*/  IMAD.MOV.U32 R11, RZ, RZ, 0x1 ;  /* 0x00000001ff0b7424 */ /* 0x000fe200078e00ff */
[----:B------:R-:W-:Y:S01]  /*39e0*/  CS2R R8, SRZ ;  /* 0x0000000000087805 */ /* 0x000fe2000001ff00 */
[----:B------:R-:W-:Y:S01]  /*39f0*/  IMAD.MOV.U32 R10, RZ, RZ, RZ ;  /* 0x000000ffff0a7224 */ /* 0x000fe200078e00ff */
[----:B------:R-:W-:Y:S01]  /*3a00*/  R2UR UR13, R0 ;  /* 0x00000000000d72ca */ /* 0x000fe200000e0000 */
[----:B------:R-:W-:Y:S01]  /*3a10*/  UMOV UR24, URZ ;  /* 0x000000ff00187c82 */ /* 0x000fe20008000000 */
[----:B------:R-:W-:Y:S01]  /*3a20*/  UMOV UR23, URZ ;  /* 0x000000ff00177c82 */ /* 0x000fe20008000000 */
[----:B---3--:R-:W-:Y:S01]  /*3a30*/  ULEA UR9, UR9, UR4, 0x18 ;  /* 0x0000000409097291 */ /* 0x008fe2000f8ec0ff */
[----:B------:R-:W3:Y:S03]  /*3a40*/  LDCU UR4, c[0x0][0x38c] ;  /* 0x00007180ff0477ac */ /* 0x000ee60008000800 */
[----:B------:R-:W-:-:S02]  /*3a50*/  UIADD3 UR15, UPT, UPT, UR9, 0x4300, URZ ;  /* 0x00004300090f7890 */ /* 0x000fc4000fffe0ff */
[----:B------:R-:W-:-:S03]  /*3a60*/  UIADD3 UR16, UPT, UPT, UR9, 0x1c300, URZ ;  /* 0x0001c30009107890 */ /* 0x000fc6000fffe0ff */
[----:B--2---:R-:W2:Y:S01]  /*3a70*/  LDS R2, [UR9+0x1a0] ;  /* 0x0001a009ff027984 */ /* 0x004ea20008000800 */
[----:B------:R-:W-:Y:S02]  /*3a80*/  UIADD3 UR17, UPT, UPT, UR9, 0x34300, URZ ;  /* 0x0003430009117890 */ /* 0x000fe4000fffe0ff */
[----:B------:R-:W-:Y:S02]  /*3a90*/  UIADD3 UR18, UPT, UPT, UR9, 0x35b00, URZ ;  /* 0x00035b0009127890 */ /* 0x000fe4000fffe0ff */
[----:B------:R-:W-:Y:S02]  /*3aa0*/  USHF.R.U32.HI UR15, URZ, 0x4, UR15 ;  /* 0x00000004ff0f7899 */ /* 0x000fe4000801160f */
[----:B------:R-:W-:Y:S02]  /*3ab0*/  USHF.R.U32.HI UR16, URZ, 0x4, UR16 ;  /* 0x00000004ff107899 */ /* 0x000fe40008011610 */
[----:B------:R-:W-:Y:S02]  /*3ac0*/  USHF.R.U32.HI UR17, URZ, 0x4, UR17 ;  /* 0x00000004ff117899 */ /* 0x000fe40008011611 */
[----:B---3--:R-:W-:-:S02]  /*3ad0*/  UIADD3 UR4, UPT, UPT, UR4, 0x7f, URZ ;  /* 0x0000007f04047890 */ /* 0x008fc4000fffe0ff */
[----:B------:R-:W-:Y:S02]  /*3ae0*/  USHF.R.U32.HI UR18, URZ, 0x4, UR18 ;  /* 0x00000004ff127899 */ /* 0x000fe40008011612 */
[----:B------:R-:W-:Y:S02]  /*3af0*/  USHF.R.S32.HI UR8, URZ, 0x1f, UR4 ;  /* 0x0000001fff087899 */ /* 0x000fe40008011404 */
[----:B------:R-:W-:Y:S02]  /*3b00*/  ULOP3.LUT UR15, UR15, 0x3fff, URZ, 0xc0, !UPT ;  /* 0x00003fff0f0f7892 */ /* 0x000fe4000f8ec0ff */
[----:B------:R-:W-:Y:S02]  /*3b10*/  ULEA.HI UR8, UR8, UR4, URZ, 0x7 ;  /* 0x0000000408087291 */ /* 0x000fe4000f8f38ff */
[----:B------:R-:W-:Y:S02]  /*3b20*/  ULOP3.LUT UR16, UR16, 0x3fff, URZ, 0xc0, !UPT ;  /* 0x00003fff10107892 */ /* 0x000fe4000f8ec0ff */
[----:B------:R-:W-:-:S02]  /*3b30*/  USHF.R.S32.HI UR8, URZ, 0x7, UR8 ;  /* 0x00000007ff087899 */ /* 0x000fc40008011408 */
[----:B------:R-:W-:Y:S02]  /*3b40*/  ULOP3.LUT UR17, UR17, 0x3fff, URZ, 0xc0, !UPT ;  /* 0x00003fff11117892 */ /* 0x000fe4000f8ec0ff */
[----:B------:R-:W-:Y:S02]  /*3b50*/  UISETP.LT.AND UP0, UPT, UR8, 0x1, UPT ;  /* 0x000000010800788c */ /* 0x000fe4000bf01270 */
[----:B------:R-:W-:Y:S02]  /*3b60*/  ULOP3.LUT UR18, UR18, 0x3fff, URZ, 0xc0, !UPT ;  /* 0x00003fff12127892 */ /* 0x000fe4000f8ec0ff */
[----:B------:R-:W-:Y:S02]  /*3b70*/  USEL UR14, UR8, 0x1, !UP0 ;  /* 0x00000001080e7887 */ /* 0x000fe4000c000000 */
[----:B------:R-:W-:Y:S02]  /*3b80*/  ULOP3.LUT UR15, UR15, 0x10000, URZ, 0xfc, !UPT ;  /* 0x000100000f0f7892 */ /* 0x000fe4000f8efcff */
[----:B------:R-:W-:-:S02]  /*3b90*/  ULOP3.LUT UR16, UR16, 0x10000, URZ, 0xfc, !UPT ;  /* 0x0001000010107892 */ /* 0x000fc4000f8efcff */
[----:B------:R-:W-:Y:S02]  /*3ba0*/  ULOP3.LUT UR17, UR17, 0x10000, URZ, 0xfc, !UPT ;  /* 0x0001000011117892 */ /* 0x000fe4000f8efcff */
[----:B------:R-:W-:Y:S01]  /*3bb0*/  ULOP3.LUT UR18, UR18, 0x10000, URZ, 0xfc, !UPT ;  /* 0x0001000012127892 */ /* 0x000fe2000f8efcff */
[----:B--2---:R-:W-:Y:S01]  /*3bc0*/  R2UR UR25, R2 ;  /* 0x00000000021972ca */ /* 0x004fe200000e0000 */
[----:B------:R-:W-:Y:S02]  /*3bd0*/  UIADD3 UR14, UPT, UPT, -UR14, URZ, URZ ;  /* 0x000000ff0e0e7290 */ /* 0x000fe4000fffe1ff */
[----:B----4-:R-:W-:-:S10]  /*3be0*/  UISETP.GE.AND UP3, UPT, UR10, 0x1, UPT ;  /* 0x000000010a00788c */ /* 0x010fd4000bf66270 */
[----:B------:R-:W-:Y:S02]  /*3bf0*/  UIADD3 UR7, UPT, UPT, UR25, 0x104, URZ ;  /* 0x0000010419077890 */ /* 0x000fe4000fffe0ff */
[----:B------:R-:W-:Y:S02]  /*3c00*/  UIADD3 UR5, UPT, UPT, UR25, -0x7ffffefc, URZ ;  /* 0x8000010419057890 */ /* 0x000fe4000fffe0ff */
[----:B------:R-:W-:Y:S02]  /*3c10*/  UIADD3 UR6, UPT, UPT, UR25, 0x100, URZ ;  /* 0x0000010019067890 */ /* 0x000fe4000fffe0ff */
[----:B------:R-:W-:Y:S02]  /*3c20*/  UIADD3 UR4, UPT, UPT, UR25, -0x7fffff00, URZ ;  /* 0x8000010019047890 */ /* 0x000fe4000fffe0ff */
[----:B------:R-:W-:Y:S02]  /*3c30*/  USHF.R.U32.HI UR28, URZ, 0x1a, UR7 ;  /* 0x0000001aff1c7899 */ /* 0x000fe40008011607 */
[----:B------:R-:W-:-:S02]  /*3c40*/  USHF.R.U32.HI UR26, URZ, 0x1a, UR5 ;  /* 0x0000001aff1a7899 */ /* 0x000fc40008011605 */
[----:B------:R-:W-:Y:S02]  /*3c50*/  USHF.R.U32.HI UR29, URZ, 0x11, UR6 ;  /* 0x00000011ff1d7899 */ /* 0x000fe40008011606 */
[----:B------:R-:W-:Y:S02]  /*3c60*/  USHF.R.U32.HI UR27, URZ, 0x11, UR4 ;  /* 0x00000011ff1b7899 */ /* 0x000fe40008011604 */
[----:B------:R-:W-:Y:S02]  /*3c70*/  ULOP3.LUT UR28, UR28, 0x30, URZ, 0xc0, !UPT ;  /* 0x000000301c1c7892 */ /* 0x000fe4000f8ec0ff */
[----:B------:R-:W-:Y:S02]  /*3c80*/  ULOP3.LUT UR26, UR26, 0x30, URZ, 0xc0, !UPT ;  /* 0x000000301a1a7892 */ /* 0x000fe4000f8ec0ff */
[----:B------:R-:W-:Y:S02]  /*3c90*/  ULOP3.LUT UR29, UR29, 0x6000, URZ, 0xc0, !UPT ;  /* 0x000060001d1d7892 */ /* 0x000fe4000f8ec0ff */
[----:B------:R-:W-:-:S02]  /*3ca0*/  ULOP3.LUT UR27, UR27, 0x6000, URZ, 0xc0, !UPT ;  /* 0x000060001b1b7892 */ /* 0x000fc4000f8ec0ff */
[----:B------:R-:W-:Y:S02]  /*3cb0*/  ULOP3.LUT UR28, UR28, 0x480, URZ, 0xfc, !UPT ;  /* 0x000004801c1c7892 */ /* 0x000fe4000f8efcff */
[----:B------:R-:W-:Y:S02]  /*3cc0*/  ULOP3.LUT UR26, UR26, 0x480, URZ, 0xfc, !UPT ;  /* 0x000004801a1a7892 */ /* 0x000fe4000f8efcff */
[----:B------:R-:W-:Y:S02]  /*3cd0*/  ULOP3.LUT UR29, UR29, 0x8a0, URZ, 0xfc, !UPT ;  /* 0x000008a01d1d7892 */ /* 0x000fe4000f8efcff */
[----:B------:R-:W-:Y:S02]  /*3ce0*/  ULOP3.LUT UR27, UR27, 0x8a0, URZ, 0xfc, !UPT ;  /* 0x000008a01b1b7892 */ /* 0x000fe4000f8efcff */
[----:B------:R-:W-:Y:S02]  /*3cf0*/  UPRMT UR29, UR28, 0x5410, UR29 ;  /* 0x000054101c1d7896 */ /* 0x000fe4000800001d */
[----:B------:R-:W-:Y:S01]  /*3d00*/  UPRMT UR27, UR26, 0x5410, UR27 ;  /* 0x000054101a1b7896 */ /* 0x000fe2000800001b */
[----:B------:R-:W-:-:S02]  /*3d10*/  UMOV UR28, URZ ;  /* 0x000000ff001c7c82 */ /* 0x000fc40008000000 */
[----:B------:R-:W-:-:S09]  /*3d20*/  UMOV UR26, URZ ;  /* 0x000000ff001a7c82 */ /* 0x000fd20008000000 */
.L_x_79:
[----:B------:R-:W-:Y:S02]  /*3d30*/  LEA R0, R10, UR9, 0x3 ;  /* 0x000000090a007c11 */ /* 0x000fe4000f8e18ff */
[----:B------:R-:W-:Y:S02]  /*3d40*/  SHF.L.U32 R2, R9, 0x1f, RZ ;  /* 0x0000001f09027819 */ /* 0x000fe400000006ff */
[----:B------:R-:W-:Y:S01]  /*3d50*/  PLOP3.LUT P0, PT, PT, PT, UP3, 0x80, 0x8 ;  /* 0x000000000008781c */ /* 0x000fe20003f0f038 */
[----:B------:R-:W-:Y:S01]  /*3d60*/  VIADD R3, R0, 0x120 ;  /* 0x0000012000037836 */ /* 0x000fe20000000000 */
[----:B--2---:R-:W2:Y:S02]  /*3d70*/  SYNCS.PHASECHK.TRANS64.TRYWAIT P1, [R0+URZ+0x110], R2 ;  /* 0x00011002000075a7 */ /* 0x004ea400080211ff */
[----:B--2-4-:R-:W-:Y:S09]  /*3d80*/  @!P1 BRA `(.L_x_73) ;  /* 0x000000b000189947 */ /* 0x014ff20003800000 */
.L_x_232:
[----:B------:R-:W-:Y:S01]  /*3d90*/  LEA R4, R10, UR9, 0x4 ;  /* 0x000000090a047c11 */ /* 0x000fe2000f8e20ff */
[----:B------:R-:W-:Y:S01]  /*3da0*/  @UP3 ULEA UR10, UR23, UR9, 0x3 ;  /* 0x00000009170a3291 */ /* 0x000fe2000f8e18ff */
[----:B------:R-:W-:Y:S01]  /*3db0*/  PLOP3.LUT P2, PT, PT, PT, PT, 0x80, 0x8 ;  /* 0x000000000008781c */ /* 0x000fe20003f4f070 */
[----:B------:R-:W-:Y:S01]  /*3dc0*/  ULEA UR11, UR24, UR9, 0x3 ;  /* 0x00000009180b7291 */ /* 0x000fe2000f8e18ff */
[----:B------:R-:W-:Y:S01]  /*3dd0*/  PRMT R3, RZ, 0x654, R3 ;  /* 0x00000654ff037816 */ /* 0x000fe20000000003 */
[----:B------:R-:W-:Y:S01]  /*3de0*/  ULEA UR12, UR24, UR25, 0x7 ;  /* 0x00000019180c7291 */ /* 0x000fe2000f8e38ff */
[----:B------:R-:W3:Y:S01]  /*3df0*/  LDS.128 R4, [R4+0x180] ;  /* 0x0001800004047984 */ /* 0x000ee20000000c00 */
[----:B--2---:R-:W-:Y:S02]  /*3e00*/  @P0 SHF.L.U32 R2, R8, 0x1f, RZ ;  /* 0x0000001f08020819 */ /* 0x004fe400000006ff */
[----:B------:R-:W-:Y:S01]  /*3e10*/  SHF.L.U32 R0, R11, 0x1f, RZ ;  /* 0x0000001f0b007819 */ /* 0x000fe200000006ff */
[----:B------:R-:W-:Y:S01]  /*3e20*/  @!PT LDS RZ, [RZ] ;  /* 0x00000000fffff984 */ /* 0x000fe20000000800 */
[----:B------:R-:W-:Y:S01]  /*3e30*/  @!PT LDS RZ, [RZ] ;  /* 0x00000000fffff984 */ /* 0x000fe20000000800 */
[----:B------:R-:W-:Y:S01]  /*3e40*/  @!PT LDS RZ, [RZ] ;  /* 0x00000000fffff984 */ /* 0x000fe20000000800 */
[----:B------:R-:W-:Y:S01]  /*3e50*/  @!PT LDS RZ, [RZ] ;  /* 0x00000000fffff984 */ /* 0x000fe20000000800 */
[----:B------:R2:W-:Y:S06]  /*3e60*/  MEMBAR.ALL.CTA ;  /* 0x0000000000007992 */ /* 0x0005ec0000008000 */
[----:B--2---:R-:W2:Y:S02]  /*3e70*/  FENCE.VIEW.ASYNC.S ;  /* 0x00000000000073c6 */ /* 0x004ea40000000000 */
[----:B--2---:R2:W-:Y:S01]  /*3e80*/  SYNCS.ARRIVE.TRANS64.RED.A1T0 RZ, [R3+URZ], RZ ;  /* 0x000000ff03ff79a7 */ /* 0x0045e200081004ff */
[----:B------:R2:W4:Y:S01]  /*3e90*/  @P0 SYNCS.PHASECHK.TRANS64.TRYWAIT P2, [UR10], R2 ;  /* 0x00000002ff0005a7 */ /* 0x000522000804110a */
[----:B---3--:R-:W-:Y:S01]  /*3ea0*/  LOP3.LUT P1, RZ, R6, 0x1, RZ, 0xc0, !PT ;  /* 0x0000000106ff7812 */ /* 0x008fe2000782c0ff */
[----:B------:R-:W3:Y:S02]  /*3eb0*/  SYNCS.PHASECHK.TRANS64.TRYWAIT P0, [UR11+0x140], R0 ;  /* 0x00014000ff0075a7 */ /* 0x000ee4000800110b */
[----:B--234-:R-:W-:Y:S10]  /*3ec0*/  @!P0 BRA `(.L_x_74) ;  /* 0x000000ac00dc8947 */ /* 0x01cff40003800000 */
.L_x_234:
[----:B------:R-:W-:Y:S01]  /*3ed0*/  IADD3 R10, PT, PT, R10, 0x1, RZ ;  /* 0x000000010a0a7810 */ /* 0x000fe20007ffe0ff */
[----:B------:R-:W-:Y:S06]  /*3ee0*/  BRA.U !UP3, `(.L_x_75) ;  /* 0x000000010bb47547 */ /* 0x000fec000b800000 */
[----:B------:R-:W-:Y:S01]  /*3ef0*/  UMOV UR22, URZ ;  /* 0x000000ff00167c82 */ /* 0x000fe20008000000 */
[----:B------:R-:W-:Y:S01]  /*3f00*/  UMOV UR21, UR14 ;  /* 0x0000000e00157c82 */ /* 0x000fe20008000000 */
[----:B------:R-:W-:Y:S01]  /*3f10*/  UMOV UR20, UR8 ;  /* 0x0000000800147c82 */ /* 0x000fe20008000000 */
[----:B------:R-:W-:-:S05]  /*3f20*/  UMOV UR19, UR23 ;  /* 0x0000001700137c82 */ /* 0x000fca0008000000 */
.L_x_78:
[----:B------:R-:W-:Y:S02]  /*3f30*/  UIADD3 UR21, UPT, UPT, UR21, 0x1, URZ ;  /* 0x0000000115157890 */ /* 0x000fe4000fffe0ff */
[----:B---3--:R-:W-:Y:S02]  /*3f40*/  ULEA UR10, UR19, UR9, 0x3 ;  /* 0x00000009130a7291 */ /* 0x008fe4000f8e18ff */
[----:B------:R-:W-:Y:S01]  /*3f50*/  UISETP.NE.AND UP0, UPT, UR21, URZ, UPT ;  /* 0x000000ff1500728c */ /* 0x000fe2000bf05270 */
[----:B----4-:R-:W-:Y:S10]  /*3f60*/  @P2 BRA `(.L_x_76) ;  /* 0x00000000000c2947 */ /* 0x010ff40003800000 */
[----:B--2---:R-:W-:Y:S04]  /*3f70*/  SHF.L.U32 R2, R8, 0x1f, RZ ;  /* 0x0000001f08027819 */ /* 0x004fe800000006ff */
[----:B------:R-:W2:Y:S02]  /*3f80*/  SYNCS.PHASECHK.TRANS64.TRYWAIT P0, [UR10], R2 ;  /* 0x00000002ff0075a7 */ /* 0x000ea4000800110a */
[----:B--2---:R-:W-:Y:S05]  /*3f90*/  @!P0 BRA `(.L_x_77) ;  /* 0x000000ac00c08947 */ /* 0x004fea0003800000 */
.L_x_76:
[----:B------:R-:W-:Y:S01]  /*3fa0*/  UISETP.NE.AND UP1, UPT, UR20, 0x1, UPT ;  /* 0x000000011400788c */ /* 0x000fe2000bf25270 */
[----:B------:R-:W-:Y:S01]  /*3fb0*/  PLOP3.LUT P2, PT, PT, PT, PT, 0x80, 0x8 ;  /* 0x000000000008781c */ /* 0x000fe20003f4f070 */
[----:B------:R-:W-:Y:S02]  /*3fc0*/  UIADD3 UR23, UPT, UPT, UR19, 0x1, URZ ;  /* 0x0000000113177890 */ /* 0x000fe4000fffe0ff */
[----:B------:R-:W-:Y:S02]  /*3fd0*/  ULEA UR32, UR19, UR16, 0x9 ;  /* 0x0000001013207291 */ /* 0x000fe4000f8e48ff */
[----:B------:R-:W-:Y:S01]  /*3fe0*/  UISETP.NE.AND UP2, UPT, UR23, 0xc, UPT ;  /* 0x0000000c1700788c */ /* 0x000fe2000bf45270 */
[----:B------:R-:W-:Y:S01]  /*3ff0*/  PLOP3.LUT P0, PT, PT, PT, UP1, 0x80, 0x8 ;  /* 0x000000000008781c */ /* 0x000fe20003f0f018 */
[----:B------:R-:W-:Y:S02]  /*4000*/  ULEA UR34, UR19, UR17, 0x5 ;  /* 0x0000001113227291 */ /* 0x000fe4000f8e28ff */
[----:B------:R-:W-:Y:S02]  /*4010*/  USEL UR31, URZ, 0x1, UP2 ;  /* 0x00000001ff1f7887 */ /* 0x000fe40009000000 */
[----:B------:R-:W-:Y:S02]  /*4020*/  USEL UR23, UR23, URZ, UP2 ;  /* 0x000000ff17177287 */ /* 0x000fe40009000000 */
[----:B------:R-:W-:Y:S02]  /*4030*/  ULEA UR36, UR19, UR18, 0x5 ;  /* 0x0000001213247291 */ /* 0x000fe4000f8e28ff */
[----:B------:R-:W-:Y:S01]  /*4040*/  @UP1 ULEA UR30, UR23, UR9, 0x3 ;  /* 0x00000009171e1291 */ /* 0x000fe2000f8e18ff */
[----:B------:R-:W-:Y:S01]  /*4050*/  LOP3.LUT R8, R8, UR31, RZ, 0x3c, !PT ;  /* 0x0000001f08087c12 */ /* 0x000fe2000f8e3cff */
[----:B------:R-:W-:Y:S02]  /*4060*/  UISETP.NE.U32.AND UP1, UPT, UR22, URZ, UPT ;  /* 0x000000ff1600728c */ /* 0x000fe4000bf25070 */
[----:B------:R-:W-:Y:S01]  /*4070*/  UIADD3 UR40, UPT, UPT, UR32, 0x2, URZ ;  /* 0x0000000220287890 */ /* 0x000fe2000fffe0ff */
[----:B--2---:R-:W-:Y:S01]  /*4080*/  @P0 SHF.L.U32 R0, R8, 0x1f, RZ ;  /* 0x0000001f08000819 */ /* 0x004fe200000006ff */
[----:B------:R-:W-:Y:S01]  /*4090*/  UIADD3 UR10, UPT, UPT, UR10, 0x60, URZ ;  /* 0x000000600a0a7890 */ /* 0x000fe2000fffe0ff */
[----:B------:R-:W-:Y:S02]  /*40a0*/  UMOV UR35, 0x4008 ;  /* 0x0000400800237882 */ /* 0x000fe40000000000 */
[----:B------:R3:W4:Y:S01]  /*40b0*/  @P0 SYNCS.PHASECHK.TRANS64.TRYWAIT P2, [UR30], R0 ;  /* 0x00000000ff0005a7 */ /* 0x000722000804111e */
[----:B------:R-:W-:Y:S01]  /*40c0*/  ULEA UR30, UR19, UR15, 0x9 ;  /* 0x0000000f131e7291 */ /* 0x000fe2000f8e48ff */
[----:B------:R3:W-:Y:S01]  /*40d0*/  UTCCP.T.S.4x32dp128bit tmem[UR25+0x100], gdesc[UR34] ;  /* 0x00010022190079e7 */ /* 0x0007e20009100000 */
[----:B------:R-:W-:Y:S02]  /*40e0*/  UIADD3 UR20, UPT, UPT, UR20, -0x1, URZ ;  /* 0xffffffff14147890 */ /* 0x000fe4000fffe0ff */
[----:B------:R-:W-:Y:S01]  /*40f0*/  UIADD3 UR38, UPT, UPT, UR30, 0x2, URZ ;  /* 0x000000021e267890 */ /* 0x000fe2000fffe0ff */
[----:B------:R-:W-:Y:S01]  /*4100*/  UMOV UR37, 0x4008 ;  /* 0x0000400800257882 */ /* 0x000fe20000000000 */
[----:B------:R-:W-:Y:S01]  /*4110*/  UMOV UR33, 0x80004020 ;  /* 0x8000402000217882 */ /* 0x000fe20000000000 */
[----:B------:R3:W-:Y:S01]  /*4120*/  UTCCP.T.S.4x32dp128bit tmem[UR25+0x104], gdesc[UR36] ;  /* 0x00010424190079e7 */ /* 0x0007e20009100000 */
[----:B------:R-:W-:Y:S01]  /*4130*/  UMOV UR31, 0x80004020 ;  /* 0x80004020001f7882 */ /* 0x000fe20000000000 */
[----:B------:R-:W-:Y:S01]  /*4140*/  UMOV UR41, 0x80004020 ;  /* 0x8000402000297882 */ /* 0x000fe20000000000 */
[----:B------:R3:W-:Y:S01]  /*4150*/  UTCOMMA gdesc[UR30], gdesc[UR32], tmem[UR12], tmem[UR28], idesc[UR29], tmem[UR6], UP1 ;  /* 0xc0061c201e0075ea */ /* 0x0007e2000880000c */
[----:B------:R-:W-:Y:S01]  /*4160*/  UMOV UR39, 0x80004020 ;  /* 0x8000402000277882 */ /* 0x000fe20000000000 */
[----:B------:R-:W-:Y:S01]  /*4170*/  UMOV UR22, 0x1 ;  /* 0x0000000100167882 */ /* 0x000fe20000000000 */
[----:B------:R3:W-:Y:S01]  /*4180*/  UTCOMMA gdesc[UR38], gdesc[UR40], tmem[UR12], tmem[UR26], idesc[UR27], tmem[UR4], UPT ;  /* 0xc0041a28260075ea */ /* 0x0007e2000b80000c */
[----:B------:R3:W-:Y:S01]  /*4190*/  UTCBAR.MULTICAST [UR10], URZ, UR13 ;  /* 0x000000ff0a0073e9 */ /* 0x0007e2000800080d */
[----:B------:R-:W-:Y:S01]  /*41a0*/  UMOV UR19, UR23 ;  /* 0x0000001700137c82 */ /* 0x000fe20008000000 */
[----:B------:R-:W-:Y:S05]  /*41b0*/  BRA.U UP0, `(.L_x_78) ;  /* 0xfffffffd005c7547 */ /* 0x000fea000b83ffff */
.L_x_75:
[----:B------:R-:W-:Y:S01]  /*41c0*/  UIADD3 UR24, UPT, UPT, UR24, 0x1, URZ ;  /* 0x0000000118187890 */ /* 0x000fe2000fffe0ff */
[C---:B------:R-:W-:Y:S01]  /*41d0*/  ISETP.NE.AND P0, PT, R10.reuse, 0x2, PT ;  /* 0x000000020a00780c */ /* 0x040fe20003f05270 */
[----:B------:R-:W-:Y:S02]  /*41e0*/  UIADD3 UR11, UPT, UPT, UR11, 0x130, URZ ;  /* 0x000001300b0b7890 */ /* 0x000fe4000fffe0ff */
[----:B------:R-:W-:Y:S01]  /*41f0*/  UISETP.NE.AND UP0, UPT, UR24, 0x2, UPT ;  /* 0x000000021800788c */ /* 0x000fe2000bf05270 */
[----:B--23--:R-:W-:Y:S02]  /*4200*/  SEL R0, RZ, 0x1, P0 ;  /* 0x00000001ff007807 */ /* 0x00cfe40000000000 */
[----:B------:R-:W-:Y:S01]  /*4210*/  SEL R10, R10, RZ, P0 ;  /* 0x000000ff0a0a7207 */ /* 0x000fe20000000000 */
[----:B------:R-:W-:Y:S01]  /*4220*/  USEL UR10, URZ, 0x1, UP0 ;  /* 0x00000001ff0a7887 */ /* 0x000fe20008000000 */
[----:B------:R-:W-:Y:S01]  /*4230*/  LOP3.LUT R9, R9, R0, RZ, 0x3c, !PT ;  /* 0x0000000009097212 */ /* 0x000fe200078e3cff */
[----:B------:R-:W-:Y:S01]  /*4240*/  USEL UR24, UR24, URZ, UP0 ;  /* 0x000000ff18187287 */ /* 0x000fe20008000000 */
[----:B------:R2:W-:Y:S03]  /*4250*/  UTCBAR [UR11], URZ ;  /* 0x000000ff0b0073e9 */ /* 0x0005e600080000ff */
[----:B------:R-:W-:Y:S01]  /*4260*/  LOP3.LUT R11, R11, UR10, RZ, 0x3c, !PT ;  /* 0x0000000a0b0b7c12 */ /* 0x000fe2000f8e3cff */
[----:B------:R-:W-:Y:S07]  /*4270*/  @P1 BRA `(.L_x_79) ;  /* 0xfffffff800ac1947 */ /* 0x000fee000383ffff */
[----:B------:R-:W3:Y:S01]  /*4280*/  S2UR UR4, SR_CgaCtaId ;  /* 0x00000000000479c3 */ /* 0x000ee20000008800 */
[----:B------:R-:W-:Y:S01]  /*4290*/  ELECT P0, URZ, PT ;  /* 0x0000000000ff782f */ /* 0x000fe20003800000 */
[----:B------:R-:W-:Y:S01]  /*42a0*/  IMAD.MOV.U32 R0, RZ, RZ, 0x1 ;  /* 0x00000001ff007424 */ /* 0x000fe200078e00ff */
[----:B------:R-:W-:Y:S01]  /*42b0*/  UIADD3 UR9, UPT, UPT, UR9, 0x140, URZ ;  /* 0x0000014009097890 */ /* 0x000fe2000fffe0ff */
[----:B------:R-:W-:Y:S01]  /*42c0*/  SHF.L.U32 R2, R11, 0x1f, RZ ;  /* 0x0000001f0b027819 */ /* 0x000fe200000006ff */
[----:B------:R-:W-:-:S03]  /*42d0*/  UMOV UR5, 0x40 ;  /* 0x0000004000057882 */ /* 0x000fc60000000000 */
[----:B------:R-:W-:Y:S01]  /*42e0*/  UVIRTCOUNT.DEALLOC.SMPOOL 0x80 ;  /* 0x000000800000784c */ /* 0x000fe20000000000 */
[----:B---3--:R-:W-:Y:S02]  /*42f0*/  ULEA UR4, UR4, UR5, 0x18 ;  /* 0x0000000504047291 */ /* 0x008fe4000f8ec0ff */
[----:B------:R-:W-:-:S07]  /*4300*/  ULEA UR5, UR24, UR9, 0x3 ;  /* 0x0000000918057291 */ /* 0x000fce000f8e18ff */
[----:B------:R3:W-:Y:S02]  /*4310*/  @P0 STS.U8 [UR4+0x1c], R0 ;  /* 0x00001c00ff000988 */ /* 0x0007e40008000004 */
[----:B------:R-:W1:Y:S02]  /*4320*/  SYNCS.PHASECHK.TRANS64.TRYWAIT P0, [UR5], R2 ;  /* 0x00000002ff0075a7 */ /* 0x000e640008001105 */
[----:B-1-3--:R-:W-:Y:S05]  /*4330*/  @!P0 BRA `(.L_x_80) ;  /* 0x000000a800f08947 */ /* 0x00afea0003800000 */
.L_x_237:
        /* <DEDUP_REMOVED lines=9> */
.L_x_239:
[----:B------:R-:W-:Y:S01]  /*43d0*/  NOP ;  /* 0x0000000000007918 */ /* 0x000fe20000000000 */
[----:B-1----:R-:W1:Y:S01]  /*43e0*/  LDS R0, [UR4+0x14] ;  /* 0x00001404ff007984 */ /* 0x002e620008000800 */
[----:B------:R-:W-:Y:S01]  /*43f0*/  ULOP3.LUT UR6, UR25, 0xffff, URZ, 0xc0, !UPT ;  /* 0x0000ffff19067892 */ /* 0x000fe2000f8ec0ff */
[----:B------:R-:W-:Y:S01]  /*4400*/  UMOV UR8, 0xffff ;  /* 0x0000ffff00087882 */ /* 0x000fe20000000000 */
[----:B------:R-:W-:Y:S02]  /*4410*/  UMOV UR5, 0x1 ;  /* 0x0000000100057882 */ /* 0x000fe40000000000 */
[----:B------:R-:W-:-:S04]  /*4420*/  USHF.R.U32.HI UR6, URZ, 0x5, UR6 ;  /* 0x00000005ff067899 */ /* 0x000fc80008011606 */
[----:B------:R-:W-:Y:S02]  /*4430*/  USHF.L.U32 UR8, UR8, UR6, URZ ;  /* 0x0000000608087299 */ /* 0x000fe400080006ff */
[----:B------:R-:W-:-:S04]  /*4440*/  USHF.L.U32 UR5, UR5, UR6, URZ ;  /* 0x0000000605057299 */ /* 0x000fc800080006ff */
[----:B-1----:R-:W-:-:S04]  /*4450*/  LOP3.LUT R0, R0, UR8, RZ, 0xc0, !PT ;  /* 0x0000000800007c12 */ /* 0x002fc8000f8ec0ff */
[----:B------:R-:W-:-:S13]  /*4460*/  ISETP.NE.AND P0, PT, R0, UR8, PT ;  /* 0x0000000800007c0c */ /* 0x000fda000bf05270 */
[----:B------:R-:W-:Y:S05]  /*4470*/  @P0 BRA `(.L_x_82) ;  /* 0x0000000000580947 */ /* 0x000fea0003800000 */
[----:B------:R-:W1:Y:S02]  /*4480*/  LDS R0, [UR4+0x18] ;  /* 0x00001804ff007984 */ /* 0x000e640008000800 */
[----:B-1----:R-:W-:-:S04]  /*4490*/  LOP3.LUT R0, R0, UR5, RZ, 0xc0, !PT ;  /* 0x0000000500007c12 */ /* 0x002fc8000f8ec0ff */
[----:B------:R-:W-:-:S13]  /*44a0*/  ISETP.NE.AND P0, PT, R0, UR5, PT ;  /* 0x0000000500007c0c */ /* 0x000fda000bf05270 */
[----:B------:R-:W-:Y:S05]  /*44b0*/  @P0 BRA `(.L_x_83) ;  /* 0x00000000003c0947 */ /* 0x000fea0003800000 */
[----:B------:R-:W1:Y:S01]  /*44c0*/  S2R R2, SR_LANEID ;  /* 0x0000000000027919 */ /* 0x000e620000000000 */
[----:B------:R-:W-:Y:S01]  /*44d0*/  ULOP3.LUT UR8, URZ, UR8, URZ, 0x33, !UPT ;  /* 0x00000008ff087292 */ /* 0x000fe2000f8e33ff */
[----:B------:R-:W-:Y:S02]  /*44e0*/  VOTEU.ANY UR7, UPT, PT ;  /* 0x0000000000077886 */ /* 0x000fe400038e0100 */
[----:B------:R-:W-:-:S03]  /*44f0*/  UFLO.U32 UR7, UR7 ;  /* 0x00000007000772bd */ /* 0x000fc600080e0000 */
[----:B------:R-:W-:-:S04]  /*4500*/  IMAD.U32 R0, RZ, RZ, UR8 ;  /* 0x00000008ff007e24 */ /* 0x000fc8000f8e00ff */
[----:B------:R3:W2:Y:S02]  /*4510*/  REDUX UR6, R0 ;  /* 0x00000000000673c4 */ /* 0x0006a40000000000 */
[----:B------:R1:W-:Y:S02]  /*4520*/  UTCATOMSWS.AND URZ, UR8 ;  /* 0x0000000800ff79e3 */ /* 0x0003e40008000000 */
[----:B-1----:R-:W-:Y:S02]  /*4530*/  ISETP.EQ.U32.AND P0, PT, R2, UR7, PT ;  /* 0x0000000702007c0c */ /* 0x002fe4000bf02070 */
[----:B---3--:R-:W-:Y:S02]  /*4540*/  LOP3.LUT R0, RZ, UR5, RZ, 0x33, !PT ;  /* 0x00000005ff007c12 */ /* 0x008fe4000f8e33ff */
[----:B--2---:R-:W-:Y:S02]  /*4550*/  MOV R2, UR6 ;  /* 0x0000000600027c02 */ /* 0x004fe40008000f00 */
[----:B------:R-:W1:Y:S07]  /*4560*/  REDUX UR5, R0 ;  /* 0x00000000000573c4 */ /* 0x000e6e0000000000 */
[----:B------:R2:W-:Y:S01]  /*4570*/  @P0 ATOMS.AND RZ, [UR4+0x14], R2 ;  /* 0x00001402ffff098c */ /* 0x0005e2000a800004 */
[----:B-1----:R-:W-:-:S05]  /*4580*/  IMAD.U32 R0, RZ, RZ, UR5 ;  /* 0x00000005ff007e24 */ /* 0x002fca000f8e00ff */
[----:B------:R2:W-:Y:S01]  /*4590*/  @P0 ATOMS.AND RZ, [UR4+0x18], R0 ;  /* 0x00001800ffff098c */ /* 0x0005e2000a800004 */
[----:B------:R-:W-:Y:S05]  /*45a0*/  BRA `(.L_x_84) ;  /* 0x0000000000147947 */ /* 0x000fea0003800000 */
.L_x_83:
[----:B------:R-:W-:Y:S02]  /*45b0*/  MOV R2, 0x45d0 ;  /* 0x000045d000027802 */ /* 0x000fe40000000f00 */
[----:B--2-45:R-:W-:Y:S05]  /*45c0*/  CALL.REL.NOINC `($__internal_0_$__cuda_sm10x_tcgen05_guardrail_trap_col_being_dealloced_not_returned_by_alloc) ;  /* 0x000000b0007c7944 */ /* 0x034fea0003c00000 */
[----:B------:R-:W-:Y:S05]  /*45d0*/  BRA `(.L_x_84) ;  /* 0x0000000000087947 */ /* 0x000fea0003800000 */
.L_x_82:
[----:B------:R-:W-:Y:S02]  /*45e0*/  MOV R2, 0x4600 ;  /* 0x0000460000027802 */ /* 0x000fe40000000f00 */
[----:B--2-45:R-:W-:Y:S05]  /*45f0*/  CALL.REL.NOINC `($__internal_2_$__cuda_sm10x_tcgen05_guardrail_trap_unallocated_columns_being_dealloced) ;  /* 0x000000b000887944 */ /* 0x034fea0003c00000 */
.L_x_84:
[----:B------:R-:W-:Y:S01]  /*4600*/  NOP ;  /* 0x0000000000007918 */ /* 0x000fe20000000000 */
[----:B------:R-:W-:Y:S05]  /*4610*/  EXIT ;  /* 0x000000000000794d */ /* 0x000fea0003800000 */
.L_x_68:
[----:B------:R-:W-:-:S09]  /*4620*/  UISETP.NE.OR UP6, UPT, UR12, 0x3, !UP6 ;  /* 0x000000030c00788c */ /* 0x000fd2000f7c5670 */
[----:B------:R-:W-:Y:S05]  /*4630*/  BRA.U UP6, `(.L_x_85) ;  /* 0x0000001906487547 */ /* 0x000fea000b800000 */
[----:B------:R-:W2:Y:S01]  /*4640*/  LDCU.64 UR6, c[0x0][0xc88] ;  /* 0x00019100ff0677ac */ /* 0x000ea20008000a00 */
[----:B------:R-:W3:Y:S01]  /*4650*/  LDC R0, c[0x0][0xf30] ;  /* 0x0003cc00ff007b82 */ /* 0x000ee20000000800 */
[----:B------:R-:W-:Y:S01]  /*4660*/  CS2R R26, SRZ ;  /* 0x00000000001a7805 */ /* 0x000fe2000001ff00 */
[----:B------:R-:W-:Y:S01]  /*4670*/  IMAD.MOV.U32 R23, RZ, RZ, 0x1000 ;  /* 0x00001000ff177424 */ /* 0x000fe200078e00ff */
[----:B------:R-:W4:Y:S01]  /*4680*/  LDCU.64 UR4, c[0x0][0xc90] ;  /* 0x00019200ff0477ac */ /* 0x000f220008000a00 */
[----:B------:R-:W-:-:S04]  /*4690*/  UPLOP3.LUT UP2, UPT, UPT, UPT, UPT, 0x40, 0x4 ;  /* 0x000000000004789c */ /* 0x000fc80003f4e870 */
[----:B------:R-:W1:Y:S08]  /*46a0*/  LDC R22, c[0x0][0x370] ;  /* 0x0000dc00ff167b82 */ /* 0x000e700000000800 */
[----:B------:R-:W1:Y:S01]  /*46b0*/  LDC R3, c[0x0][0xf0c] ;  /* 0x0003c300ff037b82 */ /* 0x000e620000000800 */
[----:B--2---:R-:W-:-:S03]  /*46c0*/  UISETP.NE.U32.AND UP1, UPT, UR6, URZ, UPT ;  /* 0x000000ff0600728c */ /* 0x004fc6000bf25070 */
[----:B------:R-:W-:Y:S01]  /*46d0*/  UMOV UR6, 0x400 ;  /* 0x0000040000067882 */ /* 0x000fe20000000000 */
[----:B------:R-:W-:Y:S02]  /*46e0*/  UISETP.NE.AND.EX UP1, UPT, UR7, URZ, UPT, UP1 ;  /* 0x000000ff0700728c */ /* 0x000fe4000bf25310 */
[----:B------:R-:W-:Y:S01]  /*46f0*/  USEL UR7, URZ, 0x1, UP4 ;  /* 0x00000001ff077887 */ /* 0x000fe2000a000000 */
[----:B------:R-:W2:Y:S01]  /*4700*/  LDC R20, c[0x0][0xf20] ;  /* 0x0003c800ff147b82 */ /* 0x000ea20000000800 */
[----:B------:R-:W-:Y:S01]  /*4710*/  ULEA UR6, UR37, UR6, 0x18 ;  /* 0x0000000625067291 */ /* 0x000fe2000f8ec0ff */
[----:B---3--:R-:W-:Y:S01]  /*4720*/  ISETP.NE.AND P1, PT, R0, 0x1, PT ;  /* 0x000000010000780c */ /* 0x008fe20003f25270 */
[----:B----4-:R-:W-:Y:S02]  /*4730*/  UISETP.NE.U32.AND UP4, UPT, UR4, URZ, UPT ;  /* 0x000000ff0400728c */ /* 0x010fe4000bf85070 */
[----:B------:R-:W-:Y:S02]  /*4740*/  UIADD3 UR57, UPT, UPT, UR6, 0xc0, URZ ;  /* 0x000000c006397890 */ /* 0x000fe4000fffe0ff */
[----:B------:R-:W-:Y:S01]  /*4750*/  UIADD3 UR49, UPT, UPT, UR6, 0xc8, URZ ;  /* 0x000000c806317890 */ /* 0x000fe2000fffe0ff */
[----:B------:R-:W3:Y:S01]  /*4760*/  LDC.64 R28, c[0x0][0x348] ;  /* 0x0000d200ff1c7b82 */ /* 0x000ee20000000a00 */
[----:B------:R-:W-:-:S02]  /*4770*/  UIADD3 UR41, UPT, UPT, UR6, 0xd0, URZ ;  /* 0x000000d006297890 */ /* 0x000fc4000fffe0ff */
[----:B------:R-:W-:Y:S02]  /*4780*/  UIADD3 UR25, UPT, UPT, UR6, 0xd8, URZ ;  /* 0x000000d806197890 */ /* 0x000fe4000fffe0ff */
[----:B------:R-:W-:-:S03]  /*4790*/  UISETP.NE.AND.EX UP4, UPT, UR5, URZ, UPT, UP4 ;  /* 0x000000ff0500728c */ /* 0x000fc6000bf85340 */
[----:B------:R-:W4:Y:S08]  /*47a0*/  LDC.64 R14, c[0x0][0xf10] ;  /* 0x0003c400ff0e7b82 */ /* 0x000f300000000a00 */
[----:B------:R-:W1:Y:S08]  /*47b0*/  LDC.64 R6, c[0x0][0xf18] ;  /* 0x0003c600ff067b82 */ /* 0x000e700000000a00 */
[----:B------:R-:W1:Y:S08]  /*47c0*/  LDC.64 R4, c[0x0][0xf28] ;  /* 0x0003ca00ff047b82 */ /* 0x000e700000000a00 */
[----:B--2---:R-:W1:Y:S02]  /*47d0*/  LDC R21, c[0x0][0x374] ;  /* 0x0000dd00ff157b82 */ /* 0x004e640000000800 */
.L_x_100:
[C---:B------:R-:W-:Y:S02]  /*47e0*/  LEA R0, R27.reuse, UR6, 0x3 ;  /* 0x000000061b007c11 */ /* 0x040fe4000f8e18ff */
[----:B------:R-:W-:Y:S02]  /*47f0*/  SHF.L.U32 R2, R26, 0x1f, RZ ;  /* 0x0000001f1a027819 */ /* 0x000fe400000006ff */
[----:B------:R-:W-:Y:S02]  /*4800*/  LEA R16, R27, UR6, 0x4 ;  /* 0x000000061b107c11 */ /* 0x000fe4000f8e20ff */
[----:B--2---:R-:W2:Y:S02]  /*4810*/  SYNCS.PHASECHK.TRANS64.TRYWAIT P0, [R0+URZ+0x110], R2 ;  /* 0x00011002000075a7 */ /* 0x004ea400080011ff */
[----:B--2---:R-:W-:Y:S05]  /*4820*/  @!P0 BRA `(.L_x_86) ;  /* 0x000000a400e48947 */ /* 0x004fea0003800000 */
.L_x_240:
[----:B------:R-:W-:Y:S01]  /*4830*/  ISETP.GE.AND P0, PT, R43, 0x1, PT ;  /* 0x000000012b00780c */ /* 0x000fe20003f06270 */
[----:B------:R-:W1:Y:S01]  /*4840*/  LDS.128 R16, [R16+0x180] ;  /* 0x0001800010107984 */ /* 0x000e620000000c00 */
[----:B------:R-:W-:Y:S01]  /*4850*/  ISETP.NE.U32.AND P4, PT, RZ, UR4, PT ;  /* 0x00000004ff007c0c */ /* 0x000fe2000bf85070 */
[----:B--2---:R-:W-:Y:S01]  /*4860*/  VIADD R0, R0, 0x120 ;  /* 0x0000012000007836 */ /* 0x004fe20000000000 */
[----:B------:R-:W-:Y:S01]  /*4870*/  USHF.L.U32 UR58, UR11, 0x7, URZ ;  /* 0x000000070b3a7899 */ /* 0x000fe200080006ff */
[----:B------:R-:W-:Y:S01]  /*4880*/  IMAD.MOV.U32 R24, RZ, RZ, 0x1 ;  /* 0x00000001ff187424 */ /* 0x000fe200078e00ff */
[----:B------:R-:W-:Y:S01]  /*4890*/  ISETP.NE.AND.EX P4, PT, RZ, UR5, PT, P4 ;  /* 0x00000005ff007c0c */ /* 0x000fe2000bf85340 */
[----:B------:R-:W-:Y:S01]  /*48a0*/  USHF.L.U32 UR59, UR27, 0x7, URZ ;  /* 0x000000071b3b7899 */ /* 0x000fe200080006ff */
[----:B------:R-:W-:Y:S01]  /*48b0*/  PRMT R0, RZ, 0x654, R0 ;  /* 0x00000654ff007816 */ /* 0x000fe20000000000 */
[----:B------:R-:W-:Y:S01]  /*48c0*/  @!PT LDS RZ, [RZ] ;  /* 0x00000000fffff984 */ /* 0x000fe20000000800 */
[----:B------:R-:W-:Y:S01]  /*48d0*/  @!PT LDS RZ, [RZ] ;  /* 0x00000000fffff984 */ /* 0x000fe20000000800 */
[----:B------:R-:W-:Y:S01]  /*48e0*/  @!PT LDS RZ, [RZ] ;  /* 0x00000000fffff984 */ /* 0x000fe20000000800 */
[----:B------:R-:W-:Y:S01]  /*48f0*/  @!PT LDS RZ, [RZ] ;  /* 0x00000000fffff984 */ /* 0x000fe20000000800 */
[----:B------:R2:W-:Y:S06]  /*4900*/  MEMBAR.ALL.CTA ;  /* 0x0000000000007992 */ /* 0x0005ec0000008000 */
[----:B--2---:R-:W2:Y:S01]  /*4910*/  FENCE.VIEW.ASYNC.S ;  /* 0x00000000000073c6 */ /* 0x004ea20000000000 */
[----:B------:R-:W-:Y:S01]  /*4920*/  SHF.L.U32 R24, R24, 0x1f, RZ ;  /* 0x0000001f18187819 */ /* 0x000fe200000006ff */
[----:B--2---:R2:W-:Y:S01]  /*4930*/  SYNCS.ARRIVE.TRANS64.RED.A1T0 RZ, [R0+URZ], RZ ;  /* 0x000000ff00ff79a7 */ /* 0x0045e200081004ff */
[----:B-1----:R-:W-:Y:S11]  /*4940*/  LOP3.LUT P3, RZ, R18, 0x1, RZ, 0xc0, !PT ;  /* 0x0000000112ff7812 */ /* 0x002ff6000786c0ff */
[----:B------:R-:W-:Y:S02]  /*4950*/  @!UPT UIADD3 URZ, UPT, UPT, URZ, URZ, URZ ;  /* 0x000000fffffff290 */ /* 0x000fe4000fffe0ff */
[----:B------:R-:W-:Y:S02]  /*4960*/  @P3 MOV R11, R16 ;  /* 0x00000010000b3202 */ /* 0x000fe40000000f00 */
[----:B------:R-:W-:Y:S01]  /*4970*/  @P3 LOP3.LUT R10, R17, 0xffff, RZ, 0xc0, !PT ;  /* 0x0000ffff110a3812 */ /* 0x000fe200078ec0ff */
[----:B--2---:R-:W-:Y:S06]  /*4980*/  @!P0 BRA `(.L_x_87) ;  /* 0x0000000000a48947 */ /* 0x004fec0003800000 */
[-C--:B------:R-:W-:Y:S01]  /*4990*/  IMAD.HI.U32 R0, R21, R7.reuse, RZ ;  /* 0x0000000715007227 */ /* 0x080fe200078e00ff */
[----:B------:R-:W-:Y:S02]  /*49a0*/  ISETP.NE.AND P0, PT, R6, 0x1, PT ;  /* 0x000000010600780c */ /* 0x000fe40003f05270 */
[----:B------:R-:W-:Y:S01]  /*49b0*/  ISETP.NE.AND P2, PT, R43, 0x1, PT ;  /* 0x000000012b00780c */ /* 0x000fe20003f45270 */
[----:B----4-:R-:W-:Y:S01]  /*49c0*/  IMAD.HI.U32 R9, R22, R14, RZ ;  /* 0x0000000e16097227 */ /* 0x010fe200078e00ff */
[----:B------:R-:W-:Y:S02]  /*49d0*/  SHF.R.U32.HI R0, RZ, R20, R0 ;  /* 0x00000014ff007219 */ /* 0x000fe40000011600 */
[----:B------:R-:W-:Y:S01]  /*49e0*/  ISETP.NE.AND P5, PT, R3, 0x1, PT ;  /* 0x000000010300780c */ /* 0x000fe20003fa5270 */
[----:B------:R-:W-:Y:S01]  /*49f0*/  IMAD.HI.U32 R13, R10, R7, RZ ;  /* 0x000000070a0d7227 */ /* 0x000fe200078e00ff */
[----:B------:R-:W-:Y:S02]  /*4a00*/  SHF.R.U32.HI R9, RZ, R15, R9 ;  /* 0x0000000fff097219 */ /* 0x000fe40000011609 */
[----:B------:R-:W-:Y:S01]  /*4a10*/  SEL R0, R21, R0, !P0 ;  /* 0x0000000015007207 */ /* 0x000fe20004000000 */
[----:B------:R-:W-:Y:S01]  /*4a20*/  IMAD.HI.U32 R12, R11, R14, RZ ;  /* 0x0000000e0b0c7227 */ /* 0x000fe200078e00ff */
[----:B------:R-:W-:Y:S03]  /*4a30*/  SEL R9, R22, R9, !P5 ;  /* 0x0000000916097207 */ /* 0x000fe60006800000 */
[-C--:B------:R-:W-:Y:S01]  /*4a40*/  IMAD.HI.U32 R8, R0, R4.reuse, RZ ;  /* 0x0000000400087227 */ /* 0x080fe200078e00ff */
[----:B------:R-:W-:Y:S03]  /*4a50*/  SHF.R.U32.HI R12, RZ, R15, R12 ;  /* 0x0000000fff0c7219 */ /* 0x000fe6000001160c */
[----:B------:R-:W-:Y:S01]  /*4a60*/  IMAD.HI.U32 R2, R9, R4, RZ ;  /* 0x0000000409027227 */ /* 0x000fe200078e00ff */
[-C--:B------:R-:W-:Y:S02]  /*4a70*/  @P2 SHF.R.U32.HI R0, RZ, R5.reuse, R8 ;  /* 0x00000005ff002219 */ /* 0x080fe40000011608 */
[----:B------:R-:W-:Y:S02]  /*4a80*/  SHF.R.U32.HI R8, RZ, R20, R13 ;  /* 0x00000014ff087219 */ /* 0x000fe4000001160d */
[----:B------:R-:W-:Y:S01]  /*4a90*/  @P2 SHF.R.U32.HI R9, RZ, R5, R2 ;  /* 0x00000005ff092219 */ /* 0x000fe20000011602 */
[----:B------:R-:W-:Y:S01]  /*4aa0*/  IMAD R0, R43, R0, RZ ;  /* 0x000000002b007224 */ /* 0x000fe200078e02ff */
[----:B------:R-:W-:Y:S02]  /*4ab0*/  SEL R8, R10, R8, !P0 ;  /* 0x000000080a087207 */ /* 0x000fe40004000000 */
[----:B------:R-:W-:Y:S01]  /*4ac0*/  SEL R2, R11, R12, !P5 ;  /* 0x0000000c0b027207 */ /* 0x000fe20006800000 */
[C---:B------:R-:W-:Y:S01]  /*4ad0*/  IMAD R12, R43.reuse, R9, RZ ;  /* 0x000000092b0c7224 */ /* 0x040fe200078e02ff */
[C---:B------:R-:W-:Y:S01]  /*4ae0*/  ISETP.GE.AND P0, PT, R8.reuse, R0, PT ;  /* 0x000000000800720c */ /* 0x040fe20003f06270 */
[----:B------:R-:W-:Y:S03]  /*4af0*/  IMAD.HI.U32 R0, R8, R4, RZ ;  /* 0x0000000408007227 */ /* 0x000fe600078e00ff */
[----:B------:R-:W-:Y:S02]  /*4b00*/  ISETP.GE.OR P0, PT, R2, R12, P0 ;  /* 0x0000000c0200720c */ /* 0x000fe40000706670 */
[-C--:B------:R-:W-:Y:S04]  /*4b10*/  SHF.R.U32.HI R0, RZ, R5.reuse, R0 ;  /* 0x00000005ff007219 */ /* 0x080fe80000011600 */
[----:B------:R-:W-:Y:S05]  /*4b20*/  SEL R13, R8, R0, !P2 ;  /* 0x00000000080d7207 */ /* 0x000fea0005000000 */
[----:B------:R-:W-:Y:S02]  /*4b30*/  IMAD.MOV R12, RZ, RZ, -R13 ;  /* 0x000000ffff0c7224 */ /* 0x000fe400078e0a0d */
[C---:B------:R-:W-:Y:S04]  /*4b40*/  @!P0 IMAD.HI.U32 R0, R2.reuse, R4, RZ ;  /* 0x0000000402008227 */ /* 0x040fe800078e00ff */
[----:B------:R-:W-:Y:S01]  /*4b50*/  IMAD R12, R43, R12, R8 ;  /* 0x0000000c2b0c7224 */ /* 0x000fe200078e0208 */
[----:B------:R-:W-:Y:S04]  /*4b60*/  @!P0 SHF.R.U32.HI R0, RZ, R5, R0 ;  /* 0x00000005ff008219 */ /* 0x000fe80000011600 */
[----:B------:R-:W-:Y:S04]  /*4b70*/  @!P0 SEL R0, R2, R0, !P2 ;  /* 0x0000000002008207 */ /* 0x000fe80005000000 */
[----:B------:R-:W-:Y:S01]  /*4b80*/  @!P0 IADD3 R13, PT, PT, R13, -R0, RZ ;  /* 0x800000000d0d8210 */ /* 0x000fe20007ffe0ff */
[----:B------:R-:W-:Y:S01]  /*4b90*/  @!P0 IMAD R0, R9, R12, R0 ;  /* 0x0000000c09008224 */ /* 0x000fe200078e0200 */
[----:B------:R-:W-:Y:S01]  /*4ba0*/  IADD3 R9, PT, PT, -R8, RZ, RZ ;  /* 0x000000ff08097210 */ /* 0x000fe20007ffe1ff */
[--C-:B------:R-:W-:Y:S02]  /*4bb0*/  IMAD.MOV R12, RZ, RZ, -R2.reuse ;  /* 0x000000ffff0c7224 */ /* 0x100fe400078e0a02 */
[----:B------:R-:W-:Y:S02]  /*4bc0*/  @!P0 IMAD R8, R13, R43, R2 ;  /* 0x0000002b0d088224 */ /* 0x000fe400078e0202 */
[----:B------:R-:W-:Y:S02]  /*4bd0*/  @!P0 IMAD.MOV.U32 R2, RZ, RZ, R0 ;  /* 0x000000ffff028224 */ /* 0x000fe400078e0000 */
[----:B------:R-:W-:Y:S02]  /*4be0*/  IMAD R11, R3, R12, R11 ;  /* 0x0000000c030b7224 */ /* 0x000fe400078e020b */
[----:B------:R-:W-:Y:S02]  /*4bf0*/  IMAD R10, R6, R9, R10 ;  /* 0x00000009060a7224 */ /* 0x000fe400078e020a */
[----:B------:R-:W-:Y:S02]  /*4c00*/  IMAD R11, R2, R3, R11 ;  /* 0x00000003020b7224 */ /* 0x000fe400078e020b */
[----:B------:R-:W-:Y:S02]  /*4c10*/  IMAD R10, R8, R6, R10 ;  /* 0x00000006080a7224 */ /* 0x000fe400078e020a */
.L_x_87:
[----:B------:R-:W-:Y:S05]  /*4c20*/  BRA.U UP2, `(.L_x_88) ;  /* 0x0000000102107547 */ /* 0x000fea000b800000 */
[----:B------:R-:W-:Y:S04]  /*4c30*/  MOV R2, UR7 ;  /* 0x0000000700027c02 */ /* 0x000fe80008000f00 */
[----:B------:R-:W-:Y:S04]  /*4c40*/  SHF.L.U32 R2, R2, 0x1f, RZ ;  /* 0x0000001f02027819 */ /* 0x000fe800000006ff */
[----:B------:R-:W1:Y:S02]  /*4c50*/  SYNCS.PHASECHK.TRANS64.TRYWAIT P0, [UR6+0x108], R2 ;  /* 0x00010802ff0075a7 */ /* 0x000e640008001106 */
[----:B-1----:R-:W-:Y:S05]  /*4c60*/  @!P0 BRA `(.L_x_89) ;  /* 0x000000a000e88947 */ /* 0x002fea0003800000 */
.L_x_88:
[----:B------:R-:W-:Y:S05]  /*4c70*/  BRA.U !UP4, `(.L_x_90) ;  /* 0x000000010c347547 */ /* 0x000fea000b800000 */
[----:B------:R-:W-:Y:S01]  /*4c80*/  UPLOP3.LUT UP0, UPT, UPT, UPT, UP1, 0x80, 0x8 ;  /* 0x000000000008789c */ /* 0x000fe20003f0f010 */
[----:B-1----:R-:W-:Y:S02]  /*4c90*/  HFMA2 R0, -RZ, RZ, 0, 5.9604644775390625e-08 ;  /* 0x00000001ff007431 */ /* 0x002fe400000001ff */
[----:B------:R-:W-:Y:S03]  /*4ca0*/  IMAD.MOV.U32 R86, RZ, RZ, 0x1 ;  /* 0x00000001ff567424 */ /* 0x000fe600078e00ff */
[----:B------:R-:W-:Y:S05]  /*4cb0*/  PLOP3.LUT P0, PT, PT, PT, UP0, 0x80, 0x8 ;  /* 0x000000000008781c */ /* 0x000fea0003f0f008 */
[----:B------:R-:W1:Y:S01]  /*4cc0*/  @UP0 LDCU.64 UR10, c[0x0][0xc88] ;  /* 0x00019100ff0a07ac */ /* 0x000e620008000a00 */
[----:B------:R-:W-:Y:S07]  /*4cd0*/  @UP0 UIMAD UR8, UR44, UR4, URZ ;  /* 0x000000042c0802a4 */ /* 0x000fee000f8e02ff */
[----:B------:R-:W-:Y:S01]  /*4ce0*/  @!P0 PRMT R86, R0, 0x7610, R86 ;  /* 0x0000761000568816 */ /* 0x000fe20000000056 */
[----:B-1----:R-:W-:Y:S03]  /*4cf0*/  @UP0 UIMAD.WIDE UR10, UR8, 0x4, UR10 ;  /* 0x00000004080a08a5 */ /* 0x002fe6000f8e020a */
[----:B------:R-:W1:Y:S03]  /*4d00*/  @!UP0 LDCU UR8, c[0x0][0xc80] ;  /* 0x00019000ff0887ac */ /* 0x000e660008000800 */
[----:B------:R-:W-:Y:S01]  /*4d10*/  IMAD.U32 R8, RZ, RZ, UR10 ;  /* 0x0000000aff087e24 */ /* 0x000fe2000f8e00ff */
[----:B------:R-:W-:Y:S05]  /*4d20*/  MOV R9, UR11 ;  /* 0x0000000b00097c02 */ /* 0x000fea0008000f00 */
[----:B-----5:R2:W5:Y:S02]  /*4d30*/  @P0 LDG.E R53, desc[UR46][R8.64] ;  /* 0x0000002e08350981 */ /* 0x020564000c1e1900 */
[----:B-12---:R-:W-:Y:S07]  /*4d40*/  @!P0 IMAD.U32 R53, RZ, RZ, UR8 ;  /* 0x00000008ff358e24 */ /* 0x006fee000f8e00ff */
.L_x_90:
[----:B-----5:R-:W-:Y:S01]  /*4d50*/  @!P4 FSETP.EQ.AND P0, PT, R53, RZ, PT ;  /* 0x000000ff3500c20b */ /* 0x020fe20003f02000 */
[----:B------:R-:W-:Y:S01]  /*4d60*/  @!UPT UIADD3 URZ, UPT, UPT, URZ, URZ, URZ ;  /* 0x000000fffffff290 */ /* 0x000fe2000fffe0ff */
[----:B------:R-:W-:Y:S11]  /*4d70*/  @!P4 BRA `(.L_x_91) ;  /* 0x000000000014c947 */ /* 0x000ff60003800000 */
[----:B------:R-:W-:Y:S02]  /*4d80*/  LOP3.LUT P2, RZ, R86, 0xff, RZ, 0xc0, !PT ;  /* 0x000000ff56ff7812 */ /* 0x000fe4000784c0ff */
[----:B------:R-:W-:Y:S04]  /*4d90*/  PLOP3.LUT P0, PT, PT, PT, UP0, 0x80, 0x8 ;  /* 0x000000000008781c */ /* 0x000fe80003f0f008 */
[----:B------:R-:W-:Y:S07]  /*4da0*/  PLOP3.LUT P0, PT, P0, PT, PT, 0x8, 0x80 ;  /* 0x000000000080781c */ /* 0x000fee000070e170 */
[----:B------:R-:W-:Y:S11]  /*4db0*/  @P2 FSETP.EQ.AND P0, PT, R53, RZ, PT ;  /* 0x000000ff3500220b */ /* 0x000ff60003f02000 */
[----:B------:R-:W-:Y:S02]  /*4dc0*/  @!UPT UIADD3 URZ, UPT, UPT, URZ, URZ, URZ ;  /* 0x000000fffffff290 */ /* 0x000fe4000fffe0ff */
.L_x_91:
[----:B------:R-:W2:Y:S01]  /*4dd0*/  SYNCS.PHASECHK.TRANS64.TRYWAIT P2, [UR6+0xe0], R24 ;  /* 0x0000e018ff0075a7 */ /* 0x000ea20008041106 */
[----:B------:R-:W-:Y:S04]  /*4de0*/  ELECT P4, URZ, PT ;  /* 0x0000000000ff782f */ /* 0x000fe80003880000 */
[----:B------:R-:W-:Y:S11]  /*4df0*/  PLOP3.LUT P4, PT, P0, P4, PT, 0xf2, 0x2f ;  /* 0x00000000002f781c */ /* 0x000ff60000789e72 */
[----:B------:R-:W-:Y:S02]  /*4e00*/  @!UPT UIADD3 URZ, UPT, UPT, URZ, URZ, URZ ;  /* 0x000000fffffff290 */ /* 0x000fe4000fffe0ff */
[----:B---3--:R-:W-:Y:S05]  /*4e10*/  @!P4 IADD3 R8, P0, PT, R28, 0x980, RZ ;  /* 0x000009801c08c810 */ /* 0x008fea0007f1e0ff */
[----:B-1----:R-:W-:Y:S01]  /*4e20*/  @!P4 IMAD.X R2, RZ, RZ, R29, P0 ;  /* 0x000000ffff02c224 */ /* 0x002fe200000e061d */
[----:B--2---:R-:W-:Y:S07]  /*4e30*/  @!P2 BRA `(.L_x_92) ;  /* 0x000000a0008ca947 */ /* 0x004fee0003800000 */
.L_x_243:
[----:B------:R-:W-:Y:S01]  /*4e40*/  @!P4 R2UR UR9, R8 ;  /* 0x000000000809c2ca */ /* 0x000fe200000e0000 */
[----:B------:R-:W-:Y:S01]  /*4e50*/  VOTEU.ALL UP2, P4 ;  /* 0x0000000000ff7886 */ /* 0x000fe20002040000 */
[----:B------:R-:W-:Y:S01]  /*4e60*/  @!P4 R2UR UR8, R2 ;  /* 0x000000000208c2ca */ /* 0x000fe200000e0000 */
[----:B------:R-:W-:Y:S01]  /*4e70*/  VOTEU.ALL UP3, P4 ;  /* 0x0000000000ff7886 */ /* 0x000fe20002060000 */
[----:B------:R-:W-:Y:S01]  /*4e80*/  UMOV UR14, 0x0 ;  /* 0x00000000000e7882 */ /* 0x000fe20000000000 */
[----:B------:R-:W-:Y:S01]  /*4e90*/  UMOV UR15, 0x10000000 ;  /* 0x10000000000f7882 */ /* 0x000fe20000000000 */
[----:B------:R-:W-:Y:S01]  /*4ea0*/  @!UP2 UIADD3 UR56, UPT, UPT, UR6, 0x200, URZ ;  /* 0x000002000638a890 */ /* 0x000fe2000fffe0ff */
[----:B-1----:R-:W-:Y:S01]  /*4eb0*/  @!P4 IMAD.MOV.U32 R0, RZ, RZ, 0x1000 ;  /* 0x00001000ff00c424 */ /* 0x002fe200078e00ff */
[----:B------:R-:W-:Y:S01]  /*4ec0*/  UMOV UR60, UR44 ;  /* 0x0000002c003c7c82 */ /* 0x000fe20008000000 */
[----:B------:R-:W-:Y:S01]  /*4ed0*/  @!UP2 UIADD3 UR10, UPT, UPT, UR58, 0x40, URZ ;  /* 0x000000403a0aa890 */ /* 0x000fe2000fffe0ff */
[----:B------:R-:W-:Y:S01]  /*4ee0*/  UMOV UR11, UR59 ;  /* 0x0000003b000b7c82 */ /* 0x000fe20008000000 */
[----:B------:R-:W-:Y:S02]  /*4ef0*/  UMOV UR12, UR44 ;  /* 0x0000002c000c7c82 */ /* 0x000fe40008000000 */
[----:B------:R-:W-:Y:S01]  /*4f00*/  IMAD.U32 R8, RZ, RZ, UR9 ;  /* 0x00000009ff087e24 */ /* 0x000fe2000f8e00ff */
[----:B------:R-:W-:Y:S01]  /*4f10*/  UMOV UR9, UR57 ;  /* 0x0000003900097c82 */ /* 0x000fe20008000000 */
[----:B------:R-:W-:Y:S01]  /*4f20*/  IMAD.U32 R9, RZ, RZ, UR8 ;  /* 0x00000008ff097e24 */ /* 0x000fe2000f8e00ff */
[----:B------:R-:W-:Y:S02]  /*4f30*/  @!UP2 UIADD3 UR8, UPT, UPT, UR6, 0xa00, URZ ;  /* 0x00000a000608a890 */ /* 0x000fe4000fffe0ff */
[----:B------:R-:W-:Y:S01]  /*4f40*/  @!P4 R2UR UR16, R8 ;  /* 0x000000000810c2ca */ /* 0x000fe200000e0000 */
[----:B------:R-:W-:Y:S01]  /*4f50*/  VOTEU.ALL UP2, P4 ;  /* 0x0000000000ff7886 */ /* 0x000fe20002040000 */
[----:B------:R-:W-:Y:S01]  /*4f60*/  @!P4 R2UR UR17, R9 ;  /* 0x000000000911c2ca */ /* 0x000fe200000e0000 */
[----:B------:R-:W-:Y:S01]  /*4f70*/  UPRMT UR21, UR37, 0x654, UR57 ;  /* 0x0000065425157896 */ /* 0x000fe20008000039 */
[----:B------:R-:W-:Y:S05]  /*4f80*/  @!P4 IADD3 R8, P0, PT, R28, 0x980, RZ ;  /* 0x000009801c08c810 */ /* 0x000fea0007f1e0ff */
[----:B------:R-:W-:Y:S06]  /*4f90*/  @!P4 IMAD.X R2, RZ, RZ, R29, P0 ;  /* 0x000000ffff02c224 */ /* 0x000fec00000e061d */
[----:B------:R1:W-:Y:S01]  /*4fa0*/  @!UP3 UTMALDG.3D [UR56], [UR16], desc[UR14] ;  /* 0x00000e381000b5b4 */ /* 0x0003e20008011000 */
[----:B------:R1:W-:Y:S01]  /*4fb0*/  @!UP2 UTMALDG.3D [UR8], [UR16], desc[UR14] ;  /* 0x00000e081000a5b4 */ /* 0x0003e20008011000 */
[----:B------:R1:W-:Y:S01]  /*4fc0*/  @!P4 SYNCS.ARRIVE.TRANS64.RED.A0TR RZ, [UR6+0xc0], R0 ;  /* 0x0000c000ffffc9a7 */ /* 0x0003e20008300406 */
[----:B------:R-:W-:Y:S01]  /*4fd0*/  SYNCS.ARRIVE.TRANS64.RED.A1T0 RZ, [UR21], RZ ;  /* 0x000000ffffff79a7 */ /* 0x000fe20008100415 */
[----:B------:R-:W2:Y:S02]  /*4fe0*/  SYNCS.PHASECHK.TRANS64.TRYWAIT P2, [UR6+0xe8], R24 ;  /* 0x0000e818ff0075a7 */ /* 0x000ea40008041106 */
[----:B-12---:R-:W-:Y:S05]  /*4ff0*/  @!P2 BRA `(.L_x_93) ;  /* 0x000000a00034a947 */ /* 0x006fea0003800000 */
.L_x_245:
        /* <DEDUP_REMOVED lines=8> */
[----:B------:R-:W-:Y:S01]  /*5080*/  @!UP2 UIADD3 UR48, UPT, UPT, UR6, 0x1200, URZ ;  /* 0x000012000630a890 */ /* 0x000fe2000fffe0ff */
[----:B------:R-:W-:Y:S01]  /*5090*/  UMOV UR50, UR58 ;  /* 0x0000003a00327c82 */ /* 0x000fe20008000000 */
[----:B------:R-:W-:Y:S01]  /*50a0*/  UMOV UR52, UR44 ;  /* 0x0000002c00347c82 */ /* 0x000fe20008000000 */
[----:B------:R-:W-:Y:S02]  /*50b0*/  @!UP2 UIADD3 UR10, UPT, UPT, UR58, 0x40, URZ ;  /* 0x000000403a0aa890 */ /* 0x000fe4000fffe0ff */
[----:B------:R-:W-:Y:S01]  /*50c0*/  IMAD.U32 R8, RZ, RZ, UR9 ;  /* 0x00000009ff087e24 */ /* 0x000fe2000f8e00ff */
[----:B------:R-:W-:Y:S01]  /*50d0*/  UMOV UR9, UR49 ;  /* 0x0000003100097c82 */ /* 0x000fe20008000000 */
[----:B------:R-:W-:Y:S01]  /*50e0*/  IMAD.U32 R9, RZ, RZ, UR8 ;  /* 0x00000008ff097e24 */ /* 0x000fe2000f8e00ff */
[----:B------:R-:W-:Y:S02]  /*50f0*/  @!UP2 UIADD3 UR8, UPT, UPT, UR6, 0x1a00, URZ ;  /* 0x00001a000608a890 */ /* 0x000fe4000fffe0ff */
[----:B------:R-:W-:Y:S01]  /*5100*/  @!P4 R2UR UR18, R8 ;  /* 0x000000000812c2ca */ /* 0x000fe200000e0000 */
[----:B------:R-:W-:Y:S01]  /*5110*/  VOTEU.ALL UP2, P4 ;  /* 0x0000000000ff7886 */ /* 0x000fe20002040000 */
[----:B------:R-:W-:Y:S01]  /*5120*/  @!P4 R2UR UR19, R9 ;  /* 0x000000000913c2ca */ /* 0x000fe200000e0000 */
[----:B------:R-:W-:Y:S01]  /*5130*/  UMOV UR12, UR44 ;  /* 0x0000002c000c7c82 */ /* 0x000fe20008000000 */
[----:B------:R-:W-:Y:S01]  /*5140*/  UMOV UR11, UR51 ;  /* 0x00000033000b7c82 */ /* 0x000fe20008000000 */
[----:B------:R-:W-:Y:S01]  /*5150*/  UPRMT UR15, UR37, 0x654, UR49 ;  /* 0x00000654250f7896 */ /* 0x000fe20008000031 */
[----:B------:R-:W-:Y:S05]  /*5160*/  @!P4 IADD3 R8, P0, PT, R28, 0x980, RZ ;  /* 0x000009801c08c810 */ /* 0x000fea0007f1e0ff */
[----:B------:R-:W-:Y:S04]  /*5170*/  @!P4 IMAD.X R2, RZ, RZ, R29, P0 ;  /* 0x000000ffff02c224 */ /* 0x000fe800000e061d */
[----:B------:R1:W-:Y:S01]  /*5180*/  @!UP3 UTMALDG.3D [UR48], [UR18], desc[UR16] ;  /* 0x000010301200b5b4 */ /* 0x0003e20008011000 */
[----:B------:R1:W-:Y:S01]  /*5190*/  @!UP2 UTMALDG.3D [UR8], [UR18], desc[UR16] ;  /* 0x000010081200a5b4 */ /* 0x0003e20008011000 */
[----:B------:R1:W-:Y:S01]  /*51a0*/  @!P4 SYNCS.ARRIVE.TRANS64.RED.A0TR RZ, [UR6+0xc8], R0 ;  /* 0x0000c800ffffc9a7 */ /* 0x0003e20008300406 */
[----:B------:R-:W-:Y:S01]  /*51b0*/  SYNCS.ARRIVE.TRANS64.RED.A1T0 RZ, [UR15], RZ ;  /* 0x000000ffffff79a7 */ /* 0x000fe2000810040f */
[----:B------:R-:W2:Y:S02]  /*51c0*/  SYNCS.PHASECHK.TRANS64.TRYWAIT P2, [UR6+0xf0], R24 ;  /* 0x0000f018ff0075a7 */ /* 0x000ea40008041106 */
[----:B-12---:R-:W-:Y:S05]  /*51d0*/  @!P2 BRA `(.L_x_94) ;  /* 0x0000009c00d4a947 */ /* 0x006fea0003800000 */
.L_x_247:
[----:B------:R-:W-:Y:S01]  /*51e0*/  @!P4 R2UR UR9, R8 ;  /* 0x000000000809c2ca */ /* 0x000fe200000e0000 */
[----:B------:R-:W-:Y:S01]  /*51f0*/  VOTEU.ALL UP2, P4 ;  /* 0x0000000000ff7886 */ /* 0x000fe20002040000 */
[----:B------:R-:W-:Y:S01]  /*5200*/  @!P4 R2UR UR8, R2 ;  /* 0x000000000208c2ca */ /* 0x000fe200000e0000 */
[----:B------:R-:W-:Y:S01]  /*5210*/  UIADD3 UR42, UPT, UPT, UR58, 0x10, URZ ;  /* 0x000000103a2a7890 */ /* 0x000fe2000fffe0ff */
[----:B-1----:R-:W-:Y:S01]  /*5220*/  @!P4 IMAD.MOV.U32 R0, RZ, RZ, 0x1000 ;  /* 0x00001000ff00c424 */ /* 0x002fe200078e00ff */
[----:B------:R-:W-:Y:S01]  /*5230*/  VOTEU.ALL UP3, P4 ;  /* 0x0000000000ff7886 */ /* 0x000fe20002060000 */
[----:B------:R-:W-:Y:S01]  /*5240*/  @!UP2 UIADD3 UR40, UPT, UPT, UR6, 0x2200, URZ ;  /* 0x000022000628a890 */ /* 0x000fe2000fffe0ff */
[----:B------:R-:W-:Y:S01]  /*5250*/  UMOV UR16, 0x0 ;  /* 0x0000000000107882 */ /* 0x000fe20000000000 */
[----:B------:R-:W-:Y:S01]  /*5260*/  UMOV UR17, 0x10000000 ;  /* 0x1000000000117882 */ /* 0x000fe20000000000 */
[----:B------:R-:W-:Y:S01]  /*5270*/  UMOV UR43, UR59 ;  /* 0x0000003b002b7c82 */ /* 0x000fe20008000000 */
[----:B------:R-:W-:Y:S03]  /*5280*/  @!UP2 UIADD3 UR10, UPT, UPT, UR58, 0x50, URZ ;  /* 0x000000503a0aa890 */ /* 0x000fe6000fffe0ff */
        /* <DEDUP_REMOVED lines=18> */
.L_x_249:
        /* <DEDUP_REMOVED lines=9> */
[----:B------:R-:W-:Y:S01]  /*5440*/  SHF.L.U32 R30, RZ, 0x1f, RZ ;  /* 0x0000001fff1e7819 */ /* 0x000fe200000006ff */
[----:B------:R-:W-:Y:S01]  /*5450*/  UMOV UR26, UR42 ;  /* 0x0000002a001a7c82 */ /* 0x000fe20008000000 */
[----:B------:R-:W-:Y:S01]  /*5460*/  UMOV UR28, UR44 ;  /* 0x0000002c001c7c82 */ /* 0x000fe20008000000 */
[----:B------:R-:W-:Y:S01]  /*5470*/  @!UP2 UIADD3 UR10, UPT, UPT, UR58, 0x50, URZ ;  /* 0x000000503a0aa890 */ /* 0x000fe2000fffe0ff */
        /* <DEDUP_REMOVED lines=18> */
.L_x_251:
        /* <DEDUP_REMOVED lines=10> */
[----:B------:R-:W-:Y:S01]  /*5640*/  UMOV UR19, UR59 ;  /* 0x0000003b00137c82 */ /* 0x000fe20008000000 */
[----:B------:R-:W-:Y:S02]  /*5650*/  UMOV UR20, UR44 ;  /* 0x0000002c00147c82 */ /* 0x000fe40008000000 */
[----:B------:R-:W-:Y:S01]  /*5660*/  IMAD.U32 R8, RZ, RZ, UR9 ;  /* 0x00000009ff087e24 */ /* 0x000fe2000f8e00ff */
[----:B------:R-:W-:Y:S01]  /*5670*/  @!UP2 UIADD3 UR10, UPT, UPT, UR58, 0x60, URZ ;  /* 0x000000603a0aa890 */ /* 0x000fe2000fffe0ff */
[----:B------:R-:W-:Y:S01]  /*5680*/  IMAD.U32 R9, RZ, RZ, UR8 ;  /* 0x00000008ff097e24 */ /* 0x000fe2000f8e00ff */
[----:B------:R-:W-:Y:S02]  /*5690*/  @!UP2 UIADD3 UR8, UPT, UPT, UR6, 0xa00, URZ ;  /* 0x00000a000608a890 */ /* 0x000fe4000fffe0ff */
[----:B------:R-:W-:Y:S01]  /*56a0*/  @!P4 R2UR UR26, R8 ;  /* 0x00000000081ac2ca */ /* 0x000fe200000e0000 */
[----:B------:R-:W-:Y:S01]  /*56b0*/  VOTEU.ALL UP2, P4 ;  /* 0x0000000000ff7886 */ /* 0x000fe20002040000 */
[----:B------:R-:W-:Y:S01]  /*56c0*/  @!P4 R2UR UR27, R9 ;  /* 0x00000000091bc2ca */ /* 0x000fe200000e0000 */
[----:B------:R-:W-:Y:S01]  /*56d0*/  UMOV UR9, UR57 ;  /* 0x0000003900097c82 */ /* 0x000fe20008000000 */
[----:B------:R-:W-:Y:S01]  /*56e0*/  UMOV UR11, UR59 ;  /* 0x0000003b000b7c82 */ /* 0x000fe20008000000 */
[----:B------:R-:W-:Y:S01]  /*56f0*/  UMOV UR12, UR44 ;  /* 0x0000002c000c7c82 */ /* 0x000fe20008000000 */
        /* <DEDUP_REMOVED lines=8> */
.L_x_253:
        /* <DEDUP_REMOVED lines=21> */
[----:B------:R-:W-:Y:S05]  /*58d0*/  @!P4 IADD3 R8, P0, PT, R28, 0x980, RZ ;  /* 0x000009801c08c810 */ /* 0x000fea0007f1e0ff */
[----:B------:R-:W-:Y:S05]  /*58e0*/  @!P4 IMAD.X R2, RZ, RZ, R29, P0 ;  /* 0x000000ffff02c224 */ /* 0x000fea00000e061d */
[----:B------:R1:W-:Y:S01]  /*58f0*/  @!UP3 UTMALDG.3D [UR16], [UR26], desc[UR22] ;  /* 0x000016101a00b5b4 */ /* 0x0003e20008011000 */
[----:B------:R1:W-:Y:S01]  /*5900*/  @!UP2 UTMALDG.3D [UR8], [UR26], desc[UR22] ;  /* 0x000016081a00a5b4 */ /* 0x0003e20008011000 */
[----:B------:R1:W-:Y:S01]  /*5910*/  @!P4 SYNCS.ARRIVE.TRANS64.RED.A0TR RZ, [UR6+0xc8], R0 ;  /* 0x0000c800ffffc9a7 */ /* 0x0003e20008300406 */
[----:B------:R-:W-:Y:S01]  /*5920*/  SYNCS.ARRIVE.TRANS64.RED.A1T0 RZ, [UR15], RZ ;  /* 0x000000ffffff79a7 */ /* 0x000fe2000810040f */
[----:B------:R-:W2:Y:S02]  /*5930*/  SYNCS.PHASECHK.TRANS64.TRYWAIT P2, [UR6+0xf0], R30 ;  /* 0x0000f01eff0075a7 */ /* 0x000ea40008041106 */
[----:B-12---:R-:W-:Y:S05]  /*5940*/  @!P2 BRA `(.L_x_98) ;  /* 0x000000980058a947 */ /* 0x006fea0003800000 */
.L_x_255:
[----:B------:R-:W2:Y:S01]  /*5950*/  LDC.64 R12, c[0x0][0xf18] ;  /* 0x0003c600ff0c7b82 */ /* 0x000ea20000000a00 */
[----:B------:R-:W-:Y:S01]  /*5960*/  @!P4 R2UR UR8, R2 ;  /* 0x000000000208c2ca */ /* 0x000fe200000e0000 */
[----:B------:R-:W-:Y:S01]  /*5970*/  VOTEU.ALL UP2, P4 ;  /* 0x0000000000ff7886 */ /* 0x000fe20002040000 */
[----:B------:R-:W-:Y:S01]  /*5980*/  @!P4 R2UR UR9, R8 ;  /* 0x000000000809c2ca */ /* 0x000fe200000e0000 */
[----:B------:R-:W-:Y:S01]  /*5990*/  UIADD3 UR34, UPT, UPT, UR58, 0x30, URZ ;  /* 0x000000303a227890 */ /* 0x000fe2000fffe0ff */
[----:B-1----:R-:W-:Y:S03]  /*59a0*/  @!P4 IMAD.MOV.U32 R0, RZ, RZ, 0x1000 ;  /* 0x00001000ff00c424 */ /* 0x002fe600078e00ff */
[----:B------:R-:W1:Y:S01]  /*59b0*/  @!P1 LDC R2, c[0x0][0xf0c] ;  /* 0x0003c300ff029b82 */ /* 0x000e620000000800 */
[----:B------:R-:W-:Y:S01]  /*59c0*/  @!UP2 UIADD3 UR32, UPT, UPT, UR6, 0x2200, URZ ;  /* 0x000022000620a890 */ /* 0x000fe2000fffe0ff */
[----:B------:R-:W-:Y:S01]  /*59d0*/  @P3 SHF.R.U32.HI R25, RZ, 0x10, R17 ;  /* 0x00000010ff193819 */ /* 0x000fe20000011611 */
[----:B------:R-:W-:Y:S01]  /*59e0*/  VOTEU.ALL UP3, P4 ;  /* 0x0000000000ff7886 */ /* 0x000fe20002060000 */
[----:B------:R-:W-:Y:S01]  /*59f0*/  UMOV UR16, 0x0 ;  /* 0x0000000000107882 */ /* 0x000fe20000000000 */
[----:B------:R-:W-:Y:S01]  /*5a00*/  UMOV UR17, 0x10000000 ;  /* 0x1000000000117882 */ /* 0x000fe20000000000 */
[----:B------:R-:W-:Y:S01]  /*5a10*/  UMOV UR33, UR41 ;  /* 0x0000002900217c82 */ /* 0x000fe20008000000 */
[----:B------:R-:W-:Y:S01]  /*5a20*/  UMOV UR35, UR59 ;  /* 0x0000003b00237c82 */ /* 0x000fe20008000000 */
[----:B------:R-:W-:Y:S01]  /*5a30*/  IMAD.U32 R9, RZ, RZ, UR8 ;  /* 0x00000008ff097e24 */ /* 0x000fe2000f8e00ff */
[----:B------:R-:W-:Y:S01]  /*5a40*/  UMOV UR36, UR44 ;  /* 0x0000002c00247c82 */ /* 0x000fe20008000000 */
[----:B------:R-:W-:Y:S01]  /*5a50*/  IMAD.U32 R8, RZ, RZ, UR9 ;  /* 0x00000009ff087e24 */ /* 0x000fe2000f8e00ff */
[----:B------:R-:W-:Y:S01]  /*5a60*/  @!UP2 UIADD3 UR10, UPT, UPT, UR58, 0x70, URZ ;  /* 0x000000703a0aa890 */ /* 0x000fe2000fffe0ff */
[----:B------:R-:W-:Y:S01]  /*5a70*/  VIADD R27, R27, 0x1 ;  /* 0x000000011b1b7836 */ /* 0x000fe20000000000 */
[----:B------:R-:W-:Y:S01]  /*5a80*/  @!P4 R2UR UR19, R9 ;  /* 0x000000000913c2ca */ /* 0x000fe200000e0000 */
[----:B------:R-:W-:Y:S01]  /*5a90*/  @!UP2 UIADD3 UR8, UPT, UPT, UR6, 0x2a00, URZ ;  /* 0x00002a000608a890 */ /* 0x000fe2000fffe0ff */
[----:B------:R-:W-:Y:S01]  /*5aa0*/  @!P4 R2UR UR18, R8 ;  /* 0x000000000812c2ca */ /* 0x000fe200000e0000 */
[----:B------:R-:W-:Y:S01]  /*5ab0*/  VOTEU.ALL UP2, P4 ;  /* 0x0000000000ff7886 */ /* 0x000fe20002040000 */
[----:B------:R-:W3:Y:S01]  /*5ac0*/  LDC.64 R8, c[0x0][0xf10] ;  /* 0x0003c400ff087b82 */ /* 0x000ee20000000a00 */
[----:B------:R-:W-:Y:S01]  /*5ad0*/  UMOV UR9, UR41 ;  /* 0x0000002900097c82 */ /* 0x000fe20008000000 */
[----:B------:R-:W-:Y:S01]  /*5ae0*/  UMOV UR11, UR59 ;  /* 0x0000003b000b7c82 */ /* 0x000fe20008000000 */
[----:B------:R-:W-:Y:S08]  /*5af0*/  UMOV UR12, UR44 ;  /* 0x0000002c000c7c82 */ /* 0x000ff00008000000 */
[----:B------:R1:W-:Y:S01]  /*5b00*/  @!UP3 UTMALDG.3D [UR32], [UR18], desc[UR16] ;  /* 0x000010201200b5b4 */ /* 0x0003e20008011000 */
[----:B------:R1:W-:Y:S01]  /*5b10*/  @!UP2 UTMALDG.3D [UR8], [UR18], desc[UR16] ;  /* 0x000010081200a5b4 */ /* 0x0003e20008011000 */
[----:B------:R5:W-:Y:S01]  /*5b20*/  @!P4 SYNCS.ARRIVE.TRANS64.RED.A0TR RZ, [UR6+0xd0], R0 ;  /* 0x0000d000ffffc9a7 */ /* 0x000be20008300406 */
[C---:B---3--:R-:W-:Y:S01]  /*5b30*/  @!P1 IMAD.HI.U32 R8, R11.reuse, R8, RZ ;  /* 0x000000080b089227 */ /* 0x048fe200078e00ff */
[----:B--2---:R-:W-:Y:S02]  /*5b40*/  @!P1 ISETP.NE.AND P0, PT, R12, 0x1, PT ;  /* 0x000000010c00980c */ /* 0x004fe40003f05270 */
[----:B-1----:R-:W-:Y:S01]  /*5b50*/  @!P1 ISETP.NE.AND P2, PT, R2, 0x1, PT ;  /* 0x000000010200980c */ /* 0x002fe20003f45270 */
[C---:B------:R-:W-:Y:S01]  /*5b60*/  @!P1 IMAD.HI.U32 R13, R10.reuse, R13, RZ ;  /* 0x0000000d0a0d9227 */ /* 0x040fe200078e00ff */
[----:B------:R-:W-:Y:S04]  /*5b70*/  @!P1 SHF.R.U32.HI R8, RZ, R9, R8 ;  /* 0x00000009ff089219 */ /* 0x000fe80000011608 */
[----:B------:R-:W-:Y:S01]  /*5b80*/  @!P1 SEL R8, R11, R8, !P2 ;  /* 0x000000080b089207 */ /* 0x000fe20005000000 */
[----:B------:R-:W-:Y:S01]  /*5b90*/  SYNCS.ARRIVE.TRANS64.RED.A1T0 RZ, [UR14], RZ ;  /* 0x000000ffffff79a7 */ /* 0x000fe2000810040e */
[----:B------:R-:W1:Y:S01]  /*5ba0*/  SYNCS.PHASECHK.TRANS64.TRYWAIT P5, [UR6+0xf8], R30 ;  /* 0x0000f81eff0075a7 */ /* 0x000e6200080a1106 */
[----:B-----5:R-:W2:Y:S02]  /*5bb0*/  @!P1 LDC R0, c[0x0][0xf20] ;  /* 0x0003c800ff009b82 */ /* 0x020ea40000000800 */
[----:B--2---:R-:W-:Y:S04]  /*5bc0*/  @!P1 SHF.R.U32.HI R0, RZ, R0, R13 ;  /* 0x00000000ff009219 */ /* 0x004fe8000001160d */
[----:B------:R-:W-:Y:S05]  /*5bd0*/  @!P1 SEL R9, R10, R0, !P0 ;  /* 0x000000000a099207 */ /* 0x000fea0004000000 */
[----:B------:R-:W-:Y:S02]  /*5be0*/  @!P1 IMAD.IADD R0, R9, 0x1, -R8 ;  /* 0x0000000109009824 */ /* 0x000fe400078e0a08 */
[----:B------:R-:W-:Y:S02]  /*5bf0*/  @!P1 IMAD.IADD R8, R8, 0x1, -R9 ;  /* 0x0000000108089824 */ /* 0x000fe400078e0a09 */
[----:B------:R-:W-:Y:S02]  /*5c00*/  @!P1 IMAD R11, R0, R2, R11 ;  /* 0x00000002000b9224 */ /* 0x000fe400078e020b */
[----:B------:R-:W-:Y:S01]  /*5c10*/  @!P1 IMAD R10, R8, R12, R10 ;  /* 0x0000000c080a9224 */ /* 0x000fe200078e020a */
[----:B-1----:R-:W-:Y:S06]  /*5c20*/  @!P5 BRA `(.L_x_99) ;  /* 0x0000009400b8d947 */ /* 0x002fec0003800000 */
.L_x_257:
[----:B------:R-:W-:Y:S01]  /*5c30*/  @!P4 IADD3 R2, P0, PT, R28, 0x980, RZ ;  /* 0x000009801c02c810 */ /* 0x000fe20007f1e0ff */
[----:B------:R-:W-:Y:S01]  /*5c40*/  VOTEU.ALL UP2, P4 ;  /* 0x0000000000ff7886 */ /* 0x000fe20002040000 */
[----:B------:R-:W-:Y:S01]  /*5c50*/  VOTEU.ALL UP3, P4 ;  /* 0x0000000000ff7886 */ /* 0x000fe20002060000 */
[----:B------:R-:W-:Y:S01]  /*5c60*/  UMOV UR33, UR25 ;  /* 0x0000001900217c82 */ /* 0x000fe20008000000 */
[----:B------:R-:W-:Y:S01]  /*5c70*/  @!P4 R2UR UR9, R2 ;  /* 0x000000000209c2ca */ /* 0x000fe200000e0000 */
[----:B-1----:R-:W-:Y:S01]  /*5c80*/  @!P4 IMAD.X R0, RZ, RZ, R29, P0 ;  /* 0x000000ffff00c224 */ /* 0x002fe200000e061d */
[----:B------:R-:W-:Y:S01]  /*5c90*/  @!UP2 UIADD3 UR35, UPT, UPT, UR59, 0x40, URZ ;  /* 0x000000403b23a890 */ /* 0x000fe2000fffe0ff */
[----:B------:R-:W-:Y:S01]  /*5ca0*/  VIADD R2, R10, UR38 ;  /* 0x000000260a027c36 */ /* 0x000fe20008000000 */
[----:B------:R-:W-:Y:S01]  /*5cb0*/  @!UP2 UIADD3 UR32, UPT, UPT, UR6, 0x3200, URZ ;  /* 0x000032000620a890 */ /* 0x000fe2000fffe0ff */
[----:B------:R-:W-:Y:S01]  /*5cc0*/  ISETP.NE.AND P0, PT, R27, 0x2, PT ;  /* 0x000000021b00780c */ /* 0x000fe20003f05270 */
[----:B------:R-:W-:Y:S01]  /*5cd0*/  UMOV UR36, UR44 ;  /* 0x0000002c00247c82 */ /* 0x000fe20008000000 */
[----:B------:R-:W-:Y:S01]  /*5ce0*/  @!P4 R2UR UR8, R0 ;  /* 0x000000000008c2ca */ /* 0x000fe200000e0000 */
[----:B------:R-:W-:Y:S01]  /*5cf0*/  @!UP2 UIADD3 UR18, UPT, UPT, UR58, 0x70, URZ ;  /* 0x000000703a12a890 */ /* 0x000fe2000fffe0ff */
[----:B------:R-:W-:Y:S01]  /*5d00*/  VIADD R0, R11, UR39 ;  /* 0x000000270b007c36 */ /* 0x000fe20008000000 */
[----:B------:R-:W-:Y:S01]  /*5d10*/  @!UP2 UIADD3 UR16, UPT, UPT, UR6, 0x3a00, URZ ;  /* 0x00003a000610a890 */ /* 0x000fe2000fffe0ff */
[----:B------:R-:W-:Y:S01]  /*5d20*/  R2UR UR11, R2 ;  /* 0x00000000020b72ca */ /* 0x000fe200000e0000 */
[----:B------:R-:W-:Y:S01]  /*5d30*/  VOTEU.ALL UP2, P4 ;  /* 0x0000000000ff7886 */ /* 0x000fe20002040000 */
[----:B------:R-:W-:Y:S01]  /*5d40*/  IMAD.U32 R8, RZ, RZ, UR9 ;  /* 0x00000009ff087e24 */ /* 0x000fe2000f8e00ff */
[----:B------:R-:W-:Y:S01]  /*5d50*/  UMOV UR9, 0x10000000 ;  /* 0x1000000000097882 */ /* 0x000fe20000000000 */
[----:B------:R-:W-:Y:S01]  /*5d60*/  UMOV UR17, UR25 ;  /* 0x0000001900117c82 */ /* 0x000fe20008000000 */
[----:B------:R-:W-:Y:S01]  /*5d70*/  UMOV UR20, UR44 ;  /* 0x0000002c00147c82 */ /* 0x000fe20008000000 */
[----:B------:R-:W-:Y:S01]  /*5d80*/  UMOV UR19, UR35 ;  /* 0x0000002300137c82 */ /* 0x000fe20008000000 */
[----:B------:R-:W-:Y:S02]  /*5d90*/  @!P4 R2UR UR14, R8 ;  /* 0x00000000080ec2ca */ /* 0x000fe400000e0000 */
[----:B------:R-:W-:Y:S01]  /*5da0*/  IMAD.U32 R9, RZ, RZ, UR8 ;  /* 0x00000008ff097e24 */ /* 0x000fe2000f8e00ff */
[----:B------:R-:W-:Y:S01]  /*5db0*/  UMOV UR8, 0x0 ;  /* 0x0000000000087882 */ /* 0x000fe20000000000 */
[----:B------:R-:W-:Y:S02]  /*5dc0*/  R2UR UR27, R0 ;  /* 0x00000000001b72ca */ /* 0x000fe400000e0000 */
[----:B------:R-:W-:Y:S02]  /*5dd0*/  @P3 R2UR UR44, R25 ;  /* 0x00000000192c32ca */ /* 0x000fe400000e0000 */
[----:B------:R-:W-:Y:S02]  /*5de0*/  @!P4 R2UR UR15, R9 ;  /* 0x00000000090fc2ca */ /* 0x000fe400000e0000 */
[----:B------:R-:W-:Y:S02]  /*5df0*/  SEL R0, RZ, 0x1, P0 ;  /* 0x00000001ff007807 */ /* 0x000fe40000000000 */
[----:B------:R-:W-:Y:S02]  /*5e00*/  SEL R27, R27, RZ, P0 ;  /* 0x000000ff1b1b7207 */ /* 0x000fe40000000000 */
[----:B------:R-:W-:Y:S07]  /*5e10*/  LOP3.LUT R26, R26, R0, RZ, 0x3c, !PT ;  /* 0x000000001a1a7212 */ /* 0x000fee00078e3cff */
[----:B------:R2:W-:Y:S01]  /*5e20*/  @!UP3 UTMALDG.3D [UR32], [UR14], desc[UR8] ;  /* 0x000008200e00b5b4 */ /* 0x0005e20008011000 */
[----:B------:R2:W-:Y:S01]  /*5e30*/  @!UP2 UTMALDG.3D [UR16], [UR14], desc[UR8] ;  /* 0x000008100e00a5b4 */ /* 0x0005e20008011000 */
[----:B------:R2:W-:Y:S01]  /*5e40*/  @!P4 SYNCS.ARRIVE.TRANS64.RED.A0TR RZ, [UR6+0xd8], R23 ;  /* 0x0000d817ffffc9a7 */ /* 0x0005e20008300406 */
[----:B------:R-:W-:Y:S01]  /*5e50*/  UPLOP3.LUT UP2, UPT, UPT, UPT, UPT, 0x80, 0x8 ;  /* 0x000000000008789c */ /* 0x000fe20003f4f070 */
[----:B------:R-:W-:Y:S01]  /*5e60*/  SYNCS.ARRIVE.TRANS64.RED.A1T0 RZ, [UR13], RZ ;  /* 0x000000ffffff79a7 */ /* 0x000fe2000810040d */
[----:B------:R-:W-:Y:S09]  /*5e70*/  @P3 BRA `(.L_x_100) ;  /* 0xffffffe800583947 */ /* 0x000ff2000383ffff */
[----:B------:R-:W1:Y:S02]  /*5e80*/  SYNCS.PHASECHK.TRANS64.TRYWAIT P0, [UR6+0xe0], R24 ;  /* 0x0000e018ff0075a7 */ /* 0x000e640008001106 */
[----:B-1----:R-:W-:Y:S05]  /*5e90*/  @!P0 BRA `(.L_x_101) ;  /* 0x0000009400348947 */ /* 0x002fea0003800000 */
.L_x_259:
[----:B------:R-:W3:Y:S02]  /*5ea0*/  SYNCS.PHASECHK.TRANS64.TRYWAIT P0, [UR6+0xe8], R24 ;  /* 0x0000e818ff0075a7 */ /* 0x000ee40008001106 */
[----:B---3--:R-:W-:Y:S05]  /*5eb0*/  @!P0 BRA `(.L_x_102) ;  /* 0x0000009400448947 */ /* 0x008fea0003800000 */
.L_x_261:
[----:B------:R-:W3:Y:S01]  /*5ec0*/  SYNCS.PHASECHK.TRANS64.TRYWAIT P0, [UR6+0xf0], R24 ;  /* 0x0000f018ff0075a7 */ /* 0x000ee20008001106 */
[----:B-1----:R-:W-:Y:S01]  /*5ed0*/  HFMA2 R0, -RZ, RZ, 0, 5.9604644775390625e-08 ;  /* 0x00000001ff007431 */ /* 0x002fe200000001ff */
[----:B---3--:R-:W-:Y:S06]  /*5ee0*/  @!P0 BRA `(.L_x_103) ;  /* 0x0000009400508947 */ /* 0x008fec0003800000 */
.L_x_263:
[----:B-1----:R-:W-:Y:S02]  /*5ef0*/  MOV R2, UR6 ;  /* 0x0000000600027c02 */ /* 0x002fe40008000f00 */
[----:B------:R-:W-:-:S07]  /*5f00*/  SHF.L.U32 R0, R0, 0x1f, RZ ;  /* 0x0000001f00007819 */ /* 0x000fce00000006ff */
.L_x_104:
[----:B-1----:R1:W3:Y:S02]  /*5f10*/  SYNCS.PHASECHK.TRANS64.TRYWAIT P0, [R2+URZ+0xf8], R0 ;  /* 0x0000f800020075a7 */ /* 0x0022e400080011ff */
[----:B---3--:R-:W-:Y:S05]  /*5f20*/  @!P0 NANOSLEEP.SYNCS 0x989680 ;  /* 0x009896800000895d */ /* 0x008fea0003900000 */
[----:B------:R-:W3:Y:S02]  /*5f30*/  @!P0 SYNCS.PHASECHK.TRANS64 P0, [R2+URZ+0xf8], R0 ;  /* 0x0000f800020085a7 */ /* 0x000ee400080010ff */
[----:B--23--:R-:W-:Y:S05]  /*5f40*/  @P0 EXIT ;  /* 0x000000000000094d */ /* 0x00cfea0003800000 */
[----:B------:R-:W-:Y:S05]  /*5f50*/  BRA `(.L_x_104) ;  /* 0xfffffffc00ec7947 */ /* 0x000fea000383ffff */
.L_x_85:
[----:B------:R-:W-:-:S06]  /*5f60*/  UISETP.GE.AND UP1, UPT, UR12, 0x4, UPT ;  /* 0x000000040c00788c */ /* 0x000fcc000bf26270 */
[----:B------:R-:W-:-:S13]  /*5f70*/  PLOP3.LUT P0, PT, PT, PT, UP1, 0x80, 0x8 ;  /* 0x000000000008781c */ /* 0x000fda0003f0f018 */
[----:B-1----:R-:W-:Y:S05]  /*5f80*/  @!P0 EXIT ;  /* 0x000000000000894d */ /* 0x002fea0003800000 */
[----:B------:R-:W-:Y:S01]  /*5f90*/  BAR.SYNC.DEFER_BLOCKING 0x6, 0xa0 ;  /* 0x0182800000007b1d */ /* 0x000fe20000010000 */
[----:B------:R-:W-:Y:S01]  /*5fa0*/  IMAD.SHL.U32 R97, R3, 0x10, RZ ;  /* 0x0000001003617824 */ /* 0x000fe200078e00ff */
[----:B------:R-:W-:Y:S01]  /*5fb0*/  LOP3.LUT R98, R99, 0x3, RZ, 0xc0, !PT ;  /* 0x0000000363627812 */ /* 0x000fe200078ec0ff */
[C---:B------:R-:W-:Y:S01]  /*5fc0*/  IMAD.SHL.U32 R96, R3.reuse, 0x2, RZ ;  /* 0x0000000203607824 */ /* 0x040fe200078e00ff */
[----:B------:R-:W-:Y:S01]  /*5fd0*/  CS2R R92, SRZ ;  /* 0x00000000005c7805 */ /* 0x000fe2000001ff00 */
[----:B------:R-:W-:Y:S01]  /*5fe0*/  IMAD.U32 R3, R3, 0x10000, RZ ;  /* 0x0001000003037824 */ /* 0x000fe200078e00ff */
[----:B------:R-:W-:Y:S02]  /*5ff0*/  UMOV UR45, 0x400 ;  /* 0x00000400002d7882 */ /* 0x000fe40000000000 */
[----:B------:R-:W1:Y:S01]  /*6000*/  LDC R90, c[0x0][0x370] ;  /* 0x0000dc00ff5a7b82 */ /* 0x000e620000000800 */
[----:B------:R-:W-:Y:S01]  /*6010*/  ULEA UR45, UR37, UR45, 0x18 ;  /* 0x0000002d252d7291 */ /* 0x000fe2000f8ec0ff */
[C---:B------:R-:W-:Y:S01]  /*6020*/  LOP3.LUT R0, R97.reuse, 0x40, RZ, 0xc0, !PT ;  /* 0x0000004061007812 */ /* 0x040fe200078ec0ff */
[----:B------:R-:W-:Y:S01]  /*6030*/  IMAD.MOV.U32 R94, RZ, RZ, RZ ;  /* 0x000000ffff5e7224 */ /* 0x000fe200078e00ff */
[----:B------:R-:W-:Y:S01]  /*6040*/  LOP3.LUT R2, R97, 0x1b0, RZ, 0xc0, !PT ;  /* 0x000001b061027812 */ /* 0x000fe200078ec0ff */
[----:B------:R-:W-:Y:S01]  /*6050*/  UIADD3 UR4, UPT, UPT, UR45, 0x200, URZ ;  /* 0x000002002d047890 */ /* 0x000fe2000fffe0ff */
[----:B------:R-:W-:Y:S01]  /*6060*/  LOP3.LUT R96, R0, 0x8, R96, 0xf8, !PT ;  /* 0x0000000800607812 */ /* 0x000fe200078ef860 */
[----:B------:R-:W-:Y:S01]  /*6070*/  IMAD.SHL.U32 R0, R99, 0x200, RZ ;  /* 0x0000020063007824 */ /* 0x000fe200078e00ff */
[----:B------:R-:W2:Y:S01]  /*6080*/  LDC R49, c[0x0][0xf0c] ;  /* 0x0003c300ff317b82 */ /* 0x000ea20000000800 */
[----:B------:R-:W-:Y:S01]  /*6090*/  LOP3.LUT R3, R3, 0x200000, RZ, 0xc0, !PT ;  /* 0x0020000003037812 */ /* 0x000fe200078ec0ff */
[----:B------:R-:W-:Y:S01]  /*60a0*/  IMAD.MOV.U32 R102, RZ, RZ, RZ ;  /* 0x000000ffff667224 */ /* 0x000fe200078e00ff */
[----:B------:R-:W-:Y:S01]  /*60b0*/  LOP3.LUT P0, RZ, R97, 0x40, RZ, 0xc0, !PT ;  /* 0x0000004061ff7812 */ /* 0x000fe2000780c0ff */
[----:B------:R-:W-:Y:S01]  /*60c0*/  IMAD.U32 R88, RZ, RZ, UR4 ;  /* 0x00000004ff587e24 */ /* 0x000fe2000f8e00ff */
[----:B------:R-:W-:Y:S01]  /*60d0*/  LOP3.LUT R0, R2, 0x200, R0, 0xf8, !PT ;  /* 0x0000020002007812 */ /* 0x000fe200078ef800 */
[----:B------:R-:W3:Y:S02]  /*60e0*/  LDCU.64 UR58, c[0x0][0x348] ;  /* 0x00006900ff3a77ac */ /* 0x000ee40008000a00 */
[----:B------:R-:W4:Y:S01]  /*60f0*/  LDC R87, c[0x0][0xf20] ;  /* 0x0003c800ff577b82 */ /* 0x000f220000000800 */
[----:B------:R-:W3:Y:S01]  /*6100*/  LDS R95, [UR45+0x1a0] ;  /* 0x0001a02dff5f7984 */ /* 0x000ee20008000800 */
[----:B------:R-:W-:Y:S01]  /*6110*/  LOP3.LUT R96, R0, R96, RZ, 0xfc, !PT ;  /* 0x0000006000607212 */ /* 0x000fe200078efcff */
[----:B------:R-:W1:Y:S01]  /*6120*/  LDCU.64 UR48, c[0x0][0xc88] ;  /* 0x00019100ff3077ac */ /* 0x000e620008000a00 */
[----:B------:R-:W-:Y:S01]  /*6130*/  P2R R0, PR, RZ, 0x1 ;  /* 0x00000001ff007803 */ /* 0x000fe20000000000 */
[----:B------:R-:W1:Y:S03]  /*6140*/  LDCU.64 UR50, c[0x0][0xc90] ;  /* 0x00019200ff3277ac */ /* 0x000e660008000a00 */
[----:B------:R-:W1:Y:S01]  /*6150*/  LDC R48, c[0x0][0xf30] ;  /* 0x0003cc00ff307b82 */ /* 0x000e620000000800 */
[----:B------:R-:W-:Y:S01]  /*6160*/  UMOV UR56, URZ ;  /* 0x000000ff00387c82 */ /* 0x000fe20008000000 */
[----:B------:R-:W-:-:S06]  /*6170*/  UMOV UR57, URZ ;  /* 0x000000ff00397c82 */ /* 0x000fcc0008000000 */
[----:B------:R-:W1:Y:S08]  /*6180*/  LDC.64 R84, c[0x0][0xf10] ;  /* 0x0003c400ff547b82 */ /* 0x000e700000000a00 */
[----:B------:R-:W1:Y:S08]  /*6190*/  LDC.64 R46, c[0x0][0xf18] ;  /* 0x0003c600ff2e7b82 */ /* 0x000e700000000a00 */
[----:B------:R-:W1:Y:S08]  /*61a0*/  LDC.64 R44, c[0x0][0xf28] ;  /* 0x0003ca00ff2c7b82 */ /* 0x000e700000000a00 */
[----:B------:R-:W1:Y:S01]  /*61b0*/  LDC.64 R82, c[0x0][0xcb0] ;  /* 0x00032c00ff527b82 */ /* 0x000e620000000a00 */
[----:B---3--:R-:W-:-:S07]  /*61c0*/  IMAD.IADD R95, R95, 0x1, R3 ;  /* 0x000000015f5f7824 */ /* 0x008fce00078e0203 */
[----:B------:R-:W3:Y:S08]  /*61d0*/  LDC.64 R80, c[0x0][0xca8] ;  /* 0x00032a00ff507b82 */ /* 0x000ef00000000a00 */
[----:B--2-4-:R-:W1:Y:S02]  /*61e0*/  LDC R89, c[0x0][0x374] ;  /* 0x0000dd00ff597b82 */ /* 0x014e640000000800 */
.L_x_196:
[----:B------:R-:W-:Y:S02]  /*61f0*/  LEA R0, R102, UR45, 0x3 ;  /* 0x0000002d66007c11 */ /* 0x000fe4000f8e18ff */
[----:B------:R-:W-:Y:S02]  /*6200*/  SHF.L.U32 R2, R92, 0x1f, RZ ;  /* 0x0000001f5c027819 */ /* 0x000fe400000006ff */
[----:B------:R-:W-:Y:S02]  /*6210*/  LEA R16, R102, UR45, 0x4 ;  /* 0x0000002d66107c11 */ /* 0x000fe4000f8e20ff */
[----:B------:R-:W2:Y:S02]  /*6220*/  SYNCS.PHASECHK.TRANS64.TRYWAIT P0, [R0+URZ+0x110], R2 ;  /* 0x00011002000075a7 */ /* 0x000ea400080011ff */
[----:B-12---:R-:W-:Y:S05]  /*6230*/  @!P0 BRA `(.L_x_105) ;  /* 0x0000009000948947 */ /* 0x006fea0003800000 */
.L_x_264:
[----:B------:R-:W4:Y:S01]  /*6240*/  LDC.64 R10, c[0x0][0xf10] ;  /* 0x0003c400ff0a7b82 */ /* 0x000f220000000a00 */
[----:B------:R-:W3:Y:S01]  /*6250*/  LDS.128 R16, [R16+0x180] ;  /* 0x0001800010107984 */ /* 0x000ee20000000c00 */
[----:B-1----:R-:W-:Y:S01]  /*6260*/  ISETP.NE.AND P1, PT, R48, 0x1, PT ;  /* 0x000000013000780c */ /* 0x002fe20003f25270 */
[----:B--2---:R-:W-:Y:S01]  /*6270*/  VIADD R0, R0, 0x120 ;  /* 0x0000012000007836 */ /* 0x004fe20000000000 */
[----:B------:R-:W-:Y:S04]  /*6280*/  ISETP.GE.AND P0, PT, R43, 0x1, PT ;  /* 0x000000012b00780c */ /* 0x000fe80003f06270 */
[----:B------:R-:W1:Y:S01]  /*6290*/  LDC.64 R8, c[0x0][0xf18] ;  /* 0x0003c600ff087b82 */ /* 0x000e620000000a00 */
[----:B------:R-:W-:Y:S01]  /*62a0*/  PRMT R0, RZ, 0x654, R0 ;  /* 0x00000654ff007816 */ /* 0x000fe20000000000 */
[----:B------:R-:W-:Y:S01]  /*62b0*/  @!PT LDS RZ, [RZ] ;  /* 0x00000000fffff984 */ /* 0x000fe20000000800 */
[----:B------:R-:W-:Y:S01]  /*62c0*/  @!PT LDS RZ, [RZ] ;  /* 0x00000000fffff984 */ /* 0x000fe20000000800 */
[----:B------:R-:W-:Y:S01]  /*62d0*/  @!PT LDS RZ, [RZ] ;  /* 0x00000000fffff984 */ /* 0x000fe20000000800 */
[----:B------:R-:W-:Y:S01]  /*62e0*/  @!PT LDS RZ, [RZ] ;  /* 0x00000000fffff984 */ /* 0x000fe20000000800 */
[----:B------:R2:W-:Y:S06]  /*62f0*/  MEMBAR.ALL.CTA ;  /* 0x0000000000007992 */ /* 0x0005ec0000008000 */
[----:B--2---:R-:W2:Y:S01]  /*6300*/  FENCE.VIEW.ASYNC.S ;  /* 0x00000000000073c6 */ /* 0x004ea20000000000 */
[----:B------:R-:W1:Y:S08]  /*6310*/  @!P1 LDC R12, c[0x0][0xf20] ;  /* 0x0003c800ff0c9b82 */ /* 0x000e700000000800 */
[----:B------:R-:W1:Y:S01]  /*6320*/  @!P1 LDC R7, c[0x0][0xf0c] ;  /* 0x0003c300ff079b82 */ /* 0x000e620000000800 */
[----:B--2---:R2:W-:Y:S01]  /*6330*/  SYNCS.ARRIVE.TRANS64.RED.A1T0 RZ, [R0+URZ], RZ ;  /* 0x000000ff00ff79a7 */ /* 0x0045e200081004ff */
[----:B---3--:R-:W-:Y:S04]  /*6340*/  LOP3.LUT P4, RZ, R18, 0x1, RZ, 0xc0, !PT ;  /* 0x0000000112ff7812 */ /* 0x008fe8000788c0ff */
[----:B------:R-:W-:Y:S09]  /*6350*/  P2R R100, PR, RZ, 0x10 ;  /* 0x00000010ff647803 */ /* 0x000ff20000000000 */
[----:B------:R-:W-:Y:S02]  /*6360*/  @P4 MOV R51, R16 ;  /* 0x0000001000334202 */ /* 0x000fe40000000f00 */
[----:B------:R-:W-:Y:S01]  /*6370*/  @P4 LOP3.LUT R50, R17, 0xffff, RZ, 0xc0, !PT ;  /* 0x0000ffff11324812 */ /* 0x000fe200078ec0ff */
[----:B--2-4-:R-:W-:Y:S06]  /*6380*/  @!P0 BRA `(.L_x_106) ;  /* 0x0000000000a48947 */ /* 0x014fec0003800000 */
[----:B------:R-:W-:Y:S01]  /*6390*/  IMAD.HI.U32 R0, R89, R47, RZ ;  /* 0x0000002f59007227 */ /* 0x000fe200078e00ff */
[----:B------:R-:W-:Y:S02]  /*63a0*/  ISETP.NE.AND P0, PT, R46, 0x1, PT ;  /* 0x000000012e00780c */ /* 0x000fe40003f05270 */
[----:B------:R-:W-:Y:S01]  /*63b0*/  ISETP.NE.AND P2, PT, R43, 0x1, PT ;  /* 0x000000012b00780c */ /* 0x000fe20003f45270 */
[----:B------:R-:W-:Y:S01]  /*63c0*/  IMAD.HI.U32 R4, R90, R84, RZ ;  /* 0x000000545a047227 */ /* 0x000fe200078e00ff */
[----:B------:R-:W-:Y:S02]  /*63d0*/  SHF.R.U32.HI R0, RZ, R87, R0 ;  /* 0x00000057ff007219 */ /* 0x000fe40000011600 */
[----:B------:R-:W-:Y:S01]  /*63e0*/  ISETP.NE.AND P3, PT, R49, 0x1, PT ;  /* 0x000000013100780c */ /* 0x000fe20003f65270 */
[----:B------:R-:W-:Y:S01]  /*63f0*/  IMAD.HI.U32 R6, R50, R47, RZ ;  /* 0x0000002f32067227 */ /* 0x000fe200078e00ff */
[-C--:B------:R-:W-:Y:S02]  /*6400*/  SHF.R.U32.HI R4, RZ, R85.reuse, R4 ;  /* 0x00000055ff047219 */ /* 0x080fe40000011604 */
[----:B------:R-:W-:Y:S01]  /*6410*/  SEL R0, R89, R0, !P0 ;  /* 0x0000000059007207 */ /* 0x000fe20004000000 */
[----:B------:R-:W-:Y:S01]  /*6420*/  IMAD.HI.U32 R5, R51, R84, RZ ;  /* 0x0000005433057227 */ /* 0x000fe200078e00ff */
[----:B------:R-:W-:Y:S03]  /*6430*/  SEL R4, R90, R4, !P3 ;  /* 0x000000045a047207 */ /* 0x000fe60005800000 */
[-C--:B------:R-:W-:Y:S01]  /*6440*/  IMAD.HI.U32 R3, R0, R44.reuse, RZ ;  /* 0x0000002c00037227 */ /* 0x080fe200078e00ff */
[----:B------:R-:W-:Y:S03]  /*6450*/  SHF.R.U32.HI R5, RZ, R85, R5 ;  /* 0x00000055ff057219 */ /* 0x000fe60000011605 */
[----:B------:R-:W-:Y:S01]  /*6460*/  IMAD.HI.U32 R2, R4, R44, RZ ;  /* 0x0000002c04027227 */ /* 0x000fe200078e00ff */
[----:B------:R-:W-:Y:S02]  /*6470*/  @P2 SHF.R.U32.HI R0, RZ, R45, R3 ;  /* 0x0000002dff002219 */ /* 0x000fe40000011603 */
[----:B------:R-:W-:Y:S02]  /*6480*/  SHF.R.U32.HI R3, RZ, R87, R6 ;  /* 0x00000057ff037219 */ /* 0x000fe40000011606 */
[----:B------:R-:W-:Y:S01]  /*6490*/  @P2 SHF.R.U32.HI R4, RZ, R45, R2 ;  /* 0x0000002dff042219 */ /* 0x000fe20000011602 */
[----:B------:R-:W-:Y:S01]  /*64a0*/  IMAD R0, R43, R0, RZ ;  /* 0x000000002b007224 */ /* 0x000fe200078e02ff */
[----:B------:R-:W-:Y:S02]  /*64b0*/  SEL R3, R50, R3, !P0 ;  /* 0x0000000332037207 */ /* 0x000fe40004000000 */
[----:B------:R-:W-:Y:S01]  /*64c0*/  SEL R2, R51, R5, !P3 ;  /* 0x0000000533027207 */ /* 0x000fe20005800000 */
[----:B------:R-:W-:Y:S01]  /*64d0*/  IMAD R5, R43, R4, RZ ;  /* 0x000000042b057224 */ /* 0x000fe200078e02ff */
[C---:B------:R-:W-:Y:S01]  /*64e0*/  ISETP.GE.AND P0, PT, R3.reuse, R0, PT ;  /* 0x000000000300720c */ /* 0x040fe20003f06270 */
[C---:B------:R-:W-:Y:S03]  /*64f0*/  IMAD.HI.U32 R0, R3.reuse, R44, RZ ;  /* 0x0000002c03007227 */ /* 0x040fe600078e00ff */
[C---:B------:R-:W-:Y:S02]  /*6500*/  ISETP.GE.OR P0, PT, R2.reuse, R5, P0 ;  /* 0x000000050200720c */ /* 0x040fe40000706670 */
[----:B------:R-:W-:Y:S04]  /*6510*/  SHF.R.U32.HI R0, RZ, R45, R0 ;  /* 0x0000002dff007219 */ /* 0x000fe80000011600 */
        /* <DEDUP_REMOVED lines=15> */
[----:B------:R-:W-:Y:S07]  /*6610*/  IMAD R50, R3, R46, R50 ;  /* 0x0000002e03327224 */ /* 0x000fee00078e0232 */
.L_x_106:
[----:B-1----:R-:W-:Y:S01]  /*6620*/  @!P1 IMAD.HI.U32 R2, R50, R9, RZ ;  /* 0x0000000932029227 */ /* 0x002fe200078e00ff */
[----:B------:R-:W-:Y:S01]  /*6630*/  @!P1 ISETP.NE.AND P0, PT, R8, 0x1, PT ;  /* 0x000000010800980c */ /* 0x000fe20003f05270 */
[----:B------:R-:W-:Y:S01]  /*6640*/  USHF.L.U32 UR42, UR27, 0x7, URZ ;  /* 0x000000071b2a7899 */ /* 0x000fe200080006ff */
[----:B------:R-:W-:Y:S01]  /*6650*/  @!P1 ISETP.NE.AND P2, PT, R7, 0x1, PT ;  /* 0x000000010700980c */ /* 0x000fe20003f45270 */
[C---:B------:R-:W-:Y:S01]  /*6660*/  @!P1 IMAD.HI.U32 R0, R51.reuse, R10, RZ ;  /* 0x0000000a33009227 */ /* 0x040fe200078e00ff */
[----:B------:R-:W-:Y:S01]  /*6670*/  @!P1 SHF.R.U32.HI R2, RZ, R12, R2 ;  /* 0x0000000cff029219 */ /* 0x000fe20000011602 */
[----:B------:R-:W-:Y:S01]  /*6680*/  USHF.L.U32 UR41, UR11, 0x7, URZ ;  /* 0x000000070b297899 */ /* 0x000fe200080006ff */
[----:B------:R-:W-:Y:S01]  /*6690*/  @P4 SHF.R.U32.HI R91, RZ, 0x10, R17 ;  /* 0x00000010ff5b4819 */ /* 0x000fe20000011611 */
[----:B------:R-:W-:Y:S01]  /*66a0*/  VIADD R102, R102, 0x1 ;  /* 0x0000000166667836 */ /* 0x000fe20000000000 */
[----:B------:R-:W-:Y:S01]  /*66b0*/  @!P1 SEL R2, R50, R2, !P0 ;  /* 0x0000000232029207 */ /* 0x000fe20004000000 */
[----:B------:R-:W-:Y:S01]  /*66c0*/  BSSY.RECONVERGENT B6, `(.L_x_107) ;  /* 0x0000028000067945 */ /* 0x000fe20003800200 */
[----:B------:R-:W-:Y:S02]  /*66d0*/  @!P1 SHF.R.U32.HI R0, RZ, R11, R0 ;  /* 0x0000000bff009219 */ /* 0x000fe40000011600 */
[----:B------:R-:W-:Y:S02]  /*66e0*/  LOP3.LUT P0, RZ, R88, 0x90, RZ, 0xc0, !PT ;  /* 0x0000009058ff7812 */ /* 0x000fe4000780c0ff */
[----:B------:R-:W-:Y:S05]  /*66f0*/  @!P1 SEL R3, R51, R0, !P2 ;  /* 0x0000000033039207 */ /* 0x000fea0005000000 */
[----:B------:R-:W-:Y:S02]  /*6700*/  @!P1 IMAD.IADD R0, R2, 0x1, -R3 ;  /* 0x0000000102009824 */ /* 0x000fe400078e0a03 */
[----:B------:R-:W-:Y:S02]  /*6710*/  @!P1 IMAD.IADD R2, R3, 0x1, -R2 ;  /* 0x0000000103029824 */ /* 0x000fe400078e0a02 */
[----:B------:R-:W-:Y:S02]  /*6720*/  @!P1 IMAD R51, R0, R7, R51 ;  /* 0x0000000700339224 */ /* 0x000fe400078e0233 */
[----:B------:R-:W-:Y:S01]  /*6730*/  @!P1 IMAD R50, R2, R8, R50 ;  /* 0x0000000802329224 */ /* 0x000fe200078e0232 */
[----:B------:R-:W-:Y:S06]  /*6740*/  @!P0 BRA `(.L_x_108) ;  /* 0x00000000007c8947 */ /* 0x000fec0003800000 */
[----:B------:R-:W1:Y:S01]  /*6750*/  LDCU.64 UR8, c[0x4][0x80] ;  /* 0x01001000ff0877ac */ /* 0x000e620008000a00 */
[----:B------:R-:W-:Y:S01]  /*6760*/  MOV R2, 0x0 ;  /* 0x0000000000027802 */ /* 0x000fe20000000f00 */
[----:B------:R-:W-:Y:S02]  /*6770*/  HFMA2 R12, -RZ, RZ, 0, 5.9604644775390625e-08 ;  /* 0x00000001ff0c7431 */ /* 0x000fe400000001ff */
[----:B------:R-:W-:Y:S01]  /*6780*/  IMAD.MOV.U32 R8, RZ, RZ, 0x70 ;  /* 0x00000070ff087424 */ /* 0x000fe200078e00ff */
[----:B------:R2:W3:Y:S01]  /*6790*/  LDC.64 R14, c[0x4][R2] ;  /* 0x01000000020e7b82 */ /* 0x0004e20000000a00 */
[----:B------:R-:W4:Y:S01]  /*67a0*/  LDCU.64 UR6, c[0x4][0x88] ;  /* 0x01001100ff0677ac */ /* 0x000f220008000a00 */
[----:B------:R-:W-:Y:S01]  /*67b0*/  IMAD.MOV.U32 R13, RZ, RZ, RZ ;  /* 0x000000ffff0d7224 */ /* 0x000fe200078e00ff */
[----:B------:R-:W2:Y:S01]  /*67c0*/  LDCU.64 UR4, c[0x4][0x8] ;  /* 0x01000100ff0477ac */ /* 0x000ea20008000a00 */
[----:B-1----:R-:W-:Y:S01]  /*67d0*/  MOV R5, UR9 ;  /* 0x0000000900057c02 */ /* 0x002fe20008000f00 */
[----:B------:R-:W-:Y:S01]  /*67e0*/  IMAD.U32 R4, RZ, RZ, UR8 ;  /* 0x00000008ff047e24 */ /* 0x000fe2000f8e00ff */
[----:B----4-:R-:W-:Y:S01]  /*67f0*/  MOV R7, UR7 ;  /* 0x0000000700077c02 */ /* 0x010fe20008000f00 */
[----:B------:R-:W-:Y:S01]  /*6800*/  IMAD.U32 R6, RZ, RZ, UR6 ;  /* 0x00000006ff067e24 */ /* 0x000fe2000f8e00ff */
[----:B--2---:R-:W-:Y:S01]  /*6810*/  MOV R11, UR5 ;  /* 0x00000005000b7c02 */ /* 0x004fe20008000f00 */
[----:B------:R-:W-:Y:S02]  /*6820*/  IMAD.U32 R10, RZ, RZ, UR4 ;  /* 0x00000004ff0a7e24 */ /* 0x000fe4000f8e00ff */
[----:B------:R-:W-:Y:S07]  /*6830*/  LEPC R20, `(.L_x_109) ;  /* 0x000000001014794e */ /* 0x000fee0000000000 */
[----:B---3-5:R-:W-:Y:S05]  /*6840*/  CALL.ABS.NOINC R14 ;  /* 0x000000000e007343 */ /* 0x028fea0003c00000 */
.L_x_109:
[----:B------:R-:W1:Y:S01]  /*6850*/  LDCU.64 UR8, c[0x4][0x80] ;  /* 0x01001000ff0877ac */ /* 0x000e620008000a00 */
[----:B------:R-:W2:Y:S01]  /*6860*/  LDC.64 R2, c[0x4][R2] ;  /* 0x0100000002027b82 */ /* 0x000ea20000000a00 */
[----:B------:R-:W-:Y:S02]  /*6870*/  HFMA2 R12, -RZ, RZ, 0, 5.9604644775390625e-08 ;  /* 0x00000001ff0c7431 */ /* 0x000fe400000001ff */
[----:B------:R-:W-:Y:S02]  /*6880*/  IMAD.MOV.U32 R8, RZ, RZ, 0x70 ;  /* 0x00000070ff087424 */ /* 0x000fe400078e00ff */
[----:B------:R-:W-:Y:S01]  /*6890*/  IMAD.MOV.U32 R13, RZ, RZ, RZ ;  /* 0x000000ffff0d7224 */ /* 0x000fe200078e00ff */
[----:B------:R-:W3:Y:S01]  /*68a0*/  LDCU.64 UR6, c[0x4][0x88] ;  /* 0x01001100ff0677ac */ /* 0x000ee20008000a00 */
[----:B------:R-:W4:Y:S01]  /*68b0*/  LDCU.64 UR4, c[0x4][0x8] ;  /* 0x01000100ff0477ac */ /* 0x000f220008000a00 */
[----:B-1----:R-:W-:Y:S02]  /*68c0*/  MOV R4, UR8 ;  /* 0x0000000800047c02 */ /* 0x002fe40008000f00 */
[----:B------:R-:W-:Y:S02]  /*68d0*/  MOV R5, UR9 ;  /* 0x0000000900057c02 */ /* 0x000fe40008000f00 */
[----:B---3--:R-:W-:Y:S01]  /*68e0*/  MOV R7, UR7 ;  /* 0x0000000700077c02 */ /* 0x008fe20008000f00 */
[----:B------:R-:W-:Y:S01]  /*68f0*/  IMAD.U32 R6, RZ, RZ, UR6 ;  /* 0x00000006ff067e24 */ /* 0x000fe2000f8e00ff */
[----:B----4-:R-:W-:Y:S01]  /*6900*/  MOV R11, UR5 ;  /* 0x00000005000b7c02 */ /* 0x010fe20008000f00 */
[----:B------:R-:W-:Y:S02]  /*6910*/  IMAD.U32 R10, RZ, RZ, UR4 ;  /* 0x00000004ff0a7e24 */ /* 0x000fe4000f8e00ff */
[----:B------:R-:W-:Y:S07]  /*6920*/  LEPC R20, `(.L_x_108) ;  /* 0x000000001014794e */ /* 0x000fee0000000000 */
[----:B--2---:R-:W-:Y:S05]  /*6930*/  CALL.ABS.NOINC R2 ;  /* 0x0000000002007343 */ /* 0x004fea0003c00000 */
.L_x_108:
[----:B------:R-:W-:Y:S05]  /*6940*/  BSYNC.RECONVERGENT B6 ;  /* 0x0000000000067941 */ /* 0x000fea0003800200 */
.L_x_107:
[----:B------:R-:W-:Y:S01]  /*6950*/  ISETP.NE.U32.AND P4, PT, R82, RZ, PT ;  /* 0x000000ff5200720c */ /* 0x000fe20003f85070 */
[----:B------:R-:W-:Y:S01]  /*6960*/  UISETP.NE.AND UP2, UPT, UR36, URZ, UPT ;  /* 0x000000ff2400728c */ /* 0x000fe2000bf45270 */
[----:B------:R-:W-:Y:S01]  /*6970*/  ISETP.NE.U32.AND P2, PT, RZ, UR48, PT ;  /* 0x00000030ff007c0c */ /* 0x000fe2000bf45070 */
[----:B------:R-:W-:Y:S01]  /*6980*/  UISETP.NE.U32.AND UP1, UPT, UR50, URZ, UPT ;  /* 0x000000ff3200728c */ /* 0x000fe2000bf25070 */
[----:B------:R-:W-:Y:S01]  /*6990*/  ISETP.NE.AND.EX P4, PT, R83, RZ, PT, P4 ;  /* 0x000000ff5300720c */ /* 0x000fe20003f85340 */
[----:B------:R-:W-:Y:S01]  /*69a0*/  UPLOP3.LUT UP0, UPT, UPT, UPT, UPT, 0x40, 0x4 ;  /* 0x000000000004789c */ /* 0x000fe20003f0e870 */
[----:B------:R-:W-:Y:S01]  /*69b0*/  ISETP.NE.AND.EX P2, PT, RZ, UR49, PT, P2 ;  /* 0x00000031ff007c0c */ /* 0x000fe2000bf45320 */
[----:B------:R-:W-:Y:S01]  /*69c0*/  UISETP.NE.AND.EX UP1, UPT, UR51, URZ, UPT, UP1 ;  /* 0x000000ff3300728c */ /* 0x000fe2000bf25310 */
[----:B------:R-:W-:Y:S04]  /*69d0*/  PLOP3.LUT P1, PT, PT, PT, UP2, 0x80, 0x8 ;  /* 0x000000000008781c */ /* 0x000fe80003f2f028 */
[----:B------:R-:W-:Y:S06]  /*69e0*/  @UP2 UPLOP3.LUT UP0, UPT, UPT, UPT, UP1, 0x80, 0x8 ;  /* 0x000000000008289c */ /* 0x000fec0003f0f010 */
[----:B------:R-:W-:Y:S01]  /*69f0*/  PLOP3.LUT P0, PT, PT, PT, UP0, 0x80, 0x8 ;  /* 0x000000000008781c */ /* 0x000fe20003f0f008 */
[----:B------:R-:W-:Y:S01]  /*6a00*/  @!UPT UIADD3 URZ, UPT, UPT, URZ, URZ, URZ ;  /* 0x000000fffffff290 */ /* 0x000fe2000fffe0ff */
[----:B------:R-:W-:Y:S11]  /*6a10*/  BRA.U !UP1, `(.L_x_110) ;  /* 0x0000000109387547 */ /* 0x000ff6000b800000 */
[----:B------:R-:W-:Y:S01]  /*6a20*/  UISETP.NE.U32.AND UP0, UPT, UR48, URZ, UPT ;  /* 0x000000ff3000728c */ /* 0x000fe2000bf05070 */
[----:B------:R-:W-:Y:S02]  /*6a30*/  HFMA2 R0, -RZ, RZ, 0, 5.9604644775390625e-08 ;  /* 0x00000001ff007431 */ /* 0x000fe400000001ff */
[----:B------:R-:W-:Y:S01]  /*6a40*/  IMAD.MOV.U32 R86, RZ, RZ, 0x1 ;  /* 0x00000001ff567424 */ /* 0x000fe200078e00ff */
[----:B------:R-:W-:Y:S06]  /*6a50*/  UISETP.NE.AND.EX UP0, UPT, UR49, URZ, UPT, UP0 ;  /* 0x000000ff3100728c */ /* 0x000fec000bf05300 */
        /* <DEDUP_REMOVED lines=9> */
[----:B-12---:R-:W-:Y:S02]  /*6af0*/  @!P3 IMAD.U32 R53, RZ, RZ, UR4 ;  /* 0x00000004ff35be24 */ /* 0x006fe4000f8e00ff */
.L_x_110:
[----:B------:R-:W-:Y:S05]  /*6b00*/  @!P4 BRA `(.L_x_111) ;  /* 0x000000000020c947 */ /* 0x000fea0003800000 */
[----:B------:R-:W-:Y:S04]  /*6b10*/  ISETP.NE.U32.AND P3, PT, R80, RZ, PT ;  /* 0x000000ff5000720c */ /* 0x000fe80003f65070 */
[----:B------:R-:W-:Y:S11]  /*6b20*/  ISETP.NE.AND.EX P3, PT, R81, RZ, PT, P3 ;  /* 0x000000ff5100720c */ /* 0x000ff60003f65330 */
[----:B------:R-:W-:Y:S02]  /*6b30*/  @!UPT UIADD3 URZ, UPT, UPT, URZ, URZ, URZ ;  /* 0x000000fffffff290 */ /* 0x000fe4000fffe0ff */
[----:B------:R-:W1:Y:S01]  /*6b40*/  @P3 LDC.64 R2, c[0x0][0xca8] ;  /* 0x00032a00ff023b82 */ /* 0x000e620000000a00 */
[----:B------:R-:W-:Y:S04]  /*6b50*/  @P3 IMAD R0, R82, UR44, RZ ;  /* 0x0000002c52003c24 */ /* 0x000fe8000f8e02ff */
[----:B-1----:R-:W-:Y:S05]  /*6b60*/  @P3 IMAD.WIDE R2, R0, 0x4, R2 ;  /* 0x0000000400023825 */ /* 0x002fea00078e0202 */
[----:B-----5:R1:W5:Y:S02]  /*6b70*/  @P3 LDG.E R52, desc[UR46][R2.64] ;  /* 0x0000002e02343981 */ /* 0x020364000c1e1900 */
[----:B-1----:R-:W2:Y:S02]  /*6b80*/  @!P3 LDC R52, c[0x0][0xca0] ;  /* 0x00032800ff34bb82 */ /* 0x002ea40000000800 */
.L_x_111:
[----:B-----5:R-:W-:Y:S01]  /*6b90*/  FSETP.NEU.AND P3, PT, R53, RZ, PT ;  /* 0x000000ff3500720b */ /* 0x020fe20003f6d000 */
[----:B------:R-:W-:Y:S01]  /*6ba0*/  IMAD.MOV.U32 R69, RZ, RZ, 0x10 ;  /* 0x00000010ff457424 */ /* 0x000fe200078e00ff */
[----:B------:R-:W-:Y:S01]  /*6bb0*/  SEL R2, RZ, 0xffffffff, P2 ;  /* 0xffffffffff027807 */ /* 0x000fe20001000000 */
[----:B------:R-:W-:Y:S01]  /*6bc0*/  IMAD R59, R94, 0x80, R95 ;  /* 0x000000805e3b7824 */ /* 0x000fe200078e025f */
[----:B------:R-:W-:Y:S01]  /*6bd0*/  @P1 LOP3.LUT P2, RZ, R86, 0xff, RZ, 0xc0, !PT ;  /* 0x000000ff56ff1812 */ /* 0x000fe2000784c0ff */
[----:B------:R-:W-:Y:S01]  /*6be0*/  IMAD.SHL.U32 R104, R96, 0x2, RZ ;  /* 0x0000000260687824 */ /* 0x000fe200078e00ff */
[----:B------:R-:W-:Y:S01]  /*6bf0*/  @P1 SEL R0, RZ, 0xffffffff, P3 ;  /* 0xffffffffff001807 */ /* 0x000fe20001800000 */
[----:B------:R-:W-:Y:S01]  /*6c00*/  BSSY B1, `(.L_x_112) ;  /* 0x0000039000017945 */ /* 0x000fe20003800000 */
[----:B------:R-:W-:Y:S01]  /*6c10*/  LEA R58, R94, UR45, 0x3 ;  /* 0x0000002d5e3a7c11 */ /* 0x000fe2000f8e18ff */
[----:B------:R-:W-:Y:S01]  /*6c20*/  VIADD R103, R104, UR45 ;  /* 0x0000002d68677c36 */ /* 0x000fe20008000000 */
[----:B------:R-:W-:Y:S01]  /*6c30*/  @P0 SEL R0, R2, R0, !P2 ;  /* 0x0000000002000207 */ /* 0x000fe20005000000 */
[----:B------:R-:W-:Y:S01]  /*6c40*/  IMAD.MOV.U32 R70, RZ, RZ, 0x1 ;  /* 0x00000001ff467424 */ /* 0x000fe200078e00ff */
[----:B------:R-:W-:Y:S01]  /*6c50*/  SHF.L.U32 R3, R93, 0x1f, RZ ;  /* 0x0000001f5d037819 */ /* 0x000fe200000006ff */
[----:B------:R-:W-:Y:S01]  /*6c60*/  IMAD.MOV.U32 R68, RZ, RZ, RZ ;  /* 0x000000ffff447224 */ /* 0x000fe200078e00ff */
[----:B------:R-:W-:Y:S02]  /*6c70*/  @P1 LOP3.LUT R0, R0, 0x1, RZ, 0xc0, !PT ;  /* 0x0000000100001812 */ /* 0x000fe400078ec0ff */
[----:B------:R-:W-:Y:S02]  /*6c80*/  CS2R R78, SRZ ;  /* 0x00000000004e7805 */ /* 0x000fe4000001ff00 */
[----:B------:R-:W-:Y:S02]  /*6c90*/  PLOP3.LUT P2, PT, PT, PT, UP1, 0x80, 0x8 ;  /* 0x000000000008781c */ /* 0x000fe40003f4f018 */
[----:B------:R-:W-:Y:S02]  /*6ca0*/  CS2R R76, SRZ ;  /* 0x00000000004c7805 */ /* 0x000fe4000001ff00 */
[----:B------:R-:W-:Y:S02]  /*6cb0*/  ISETP.NE.U32.OR P4, PT, R0, 0x1, !P1 ;  /* 0x000000010000780c */ /* 0x000fe40004f85470 */
[----:B------:R-:W-:Y:S02]  /*6cc0*/  CS2R R74, SRZ ;  /* 0x00000000004a7805 */ /* 0x000fe4000001ff00 */
[----:B------:R-:W-:Y:S02]  /*6cd0*/  LOP3.LUT P5, RZ, R97, 0x40, RZ, 0xc0, !PT ;  /* 0x0000004061ff7812 */ /* 0x000fe400078ac0ff */
[----:B------:R-:W-:Y:S02]  /*6ce0*/  CS2R R72, SRZ ;  /* 0x0000000000487805 */ /* 0x000fe4000001ff00 */
[----:B------:R-:W-:Y:S02]  /*6cf0*/  P2R R105, PR, RZ, 0x10 ;  /* 0x00000010ff697803 */ /* 0x000fe40000000000 */
[----:B------:R-:W-:Y:S02]  /*6d00*/  CS2R R66, SRZ ;  /* 0x0000000000427805 */ /* 0x000fe4000001ff00 */
[----:B------:R-:W-:Y:S02]  /*6d10*/  SEL R69, R69, 0xfffffff0, !P5 ;  /* 0xfffffff045457807 */ /* 0x000fe40006800000 */
[----:B------:R-:W-:Y:S02]  /*6d20*/  CS2R R64, SRZ ;  /* 0x0000000000407805 */ /* 0x000fe4000001ff00 */
[----:B------:R-:W-:Y:S02]  /*6d30*/  CS2R R62, SRZ ;  /* 0x00000000003e7805 */ /* 0x000fe4000001ff00 */
[----:B------:R-:W-:Y:S01]  /*6d40*/  CS2R R60, SRZ ;  /* 0x00000000003c7805 */ /* 0x000fe2000001ff00 */
[----:B------:R-:W-:Y:S01]  /*6d50*/  IMAD.IADD R103, R103, 0x1, R69 ;  /* 0x0000000167677824 */ /* 0x000fe200078e0245 */
[----:B------:R-:W-:Y:S04]  /*6d60*/  @P4 SHF.L.U32 R0, RZ, 0x1f, RZ ;  /* 0x0000001fff004819 */ /* 0x000fe800000006ff */
[----:B------:R1:W3:Y:S01]  /*6d70*/  @P4 SYNCS.PHASECHK.TRANS64.TRYWAIT P1, [UR45+0xc0], R0 ;  /* 0x0000c000ff0045a7 */ /* 0x0002e2000802112d */
[----:B------:R4:W2:Y:S01]  /*6d80*/  SYNCS.PHASECHK.TRANS64.TRYWAIT P0, [R58+URZ+0x130], R3 ;  /* 0x000130033a0075a7 */ /* 0x0008a200080011ff */
[----:B-1----:R-:W-:Y:S02]  /*6d90*/  SEL R0, RZ, 0xffffffff, P3 ;  /* 0xffffffffff007807 */ /* 0x002fe40001800000 */
[----:B------:R-:W-:Y:S04]  /*6da0*/  LOP3.LUT P3, R101, R86, 0xff, RZ, 0xc0, !PT ;  /* 0x000000ff56657812 */ /* 0x000fe8000786c0ff */
[----:B------:R-:W-:Y:S04]  /*6db0*/  @P2 SEL R0, R2, R0, !P3 ;  /* 0x0000000002002207 */ /* 0x000fe80005800000 */
[----:B------:R-:W-:Y:S04]  /*6dc0*/  LOP3.LUT R0, R0, 0x1, RZ, 0xc0, !PT ;  /* 0x0000000100007812 */ /* 0x000fe800078ec0ff */
[----:B------:R-:W-:Y:S02]  /*6dd0*/  ISETP.NE.U32.AND P2, PT, R0, 0x1, PT ;  /* 0x000000010000780c */ /* 0x000fe40003f45070 */
[----:B------:R-:W-:Y:S02]  /*6de0*/  SHF.R.U32.HI R0, RZ, 0x15, R59 ;  /* 0x00000015ff007819 */ /* 0x000fe4000001163b */
[----:B------:R-:W-:Y:S02]  /*6df0*/  P2R R71, PR, RZ, 0x4 ;  /* 0x00000004ff477803 */ /* 0x000fe40000000000 */
[----:B------:R-:W-:Y:S02]  /*6e00*/  LOP3.LUT R2, R0, 0x3, RZ, 0xc0, !PT ;  /* 0x0000000300027812 */ /* 0x000fe400078ec0ff */
[----:B---3--:R-:W-:Y:S01]  /*6e10*/  @P4 SEL R70, RZ, 0x1, !P1 ;  /* 0x00000001ff464807 */ /* 0x008fe20004800000 */
[----:B--2-4-:R-:W-:Y:S06]  /*6e20*/  @!P4 BRA `(.L_x_113) ;  /* 0x000000000058c947 */ /* 0x014fec0003800000 */
[----:B------:R-:W-:Y:S01]  /*6e30*/  IMAD.MOV.U32 R79, RZ, RZ, RZ ;  /* 0x000000ffff4f7224 */ /* 0x000fe200078e00ff */
[----:B------:R-:W-:Y:S01]  /*6e40*/  ISETP.NE.AND P1, PT, R70, RZ, PT ;  /* 0x000000ff4600720c */ /* 0x000fe20003f25270 */
[----:B------:R-:W-:Y:S01]  /*6e50*/  BSSY B0, `(.L_x_114) ;  /* 0x000000c000007945 */ /* 0x000fe20003800000 */
[----:B------:R-:W-:Y:S02]  /*6e60*/  CS2R R62, SRZ ;  /* 0x00000000003e7805 */ /* 0x000fe4000001ff00 */
[----:B------:R-:W-:Y:S02]  /*6e70*/  CS2R R60, SRZ ;  /* 0x00000000003c7805 */ /* 0x000fe4000001ff00 */
[----:B------:R-:W-:Y:S02]  /*6e80*/  CS2R R66, SRZ ;  /* 0x0000000000427805 */ /* 0x000fe4000001ff00 */
[----:B------:R-:W-:Y:S02]  /*6e90*/  CS2R R64, SRZ ;  /* 0x0000000000407805 */ /* 0x000fe4000001ff00 */
[----:B------:R-:W-:Y:S02]  /*6ea0*/  CS2R R74, SRZ ;  /* 0x00000000004a7805 */ /* 0x000fe4000001ff00 */
[----:B------:R-:W-:Y:S02]  /*6eb0*/  CS2R R72, SRZ ;  /* 0x0000000000487805 */ /* 0x000fe4000001ff00 */
[----:B------:R-:W-:Y:S01]  /*6ec0*/  CS2R R76, SRZ ;  /* 0x00000000004c7805 */ /* 0x000fe2000001ff00 */
[----:B------:R-:W-:Y:S06]  /*6ed0*/  @P1 BRA `(.L_x_115) ;  /* 0x00000000000c1947 */ /* 0x000fec0003800000 */
[----:B------:R-:W-:Y:S04]  /*6ee0*/  SHF.L.U32 R5, RZ, 0x1f, RZ ;  /* 0x0000001fff057819 */ /* 0x000fe800000006ff */
[----:B------:R-:W1:Y:S02]  /*6ef0*/  SYNCS.PHASECHK.TRANS64.TRYWAIT P1, [UR45+0xc0], R5 ;  /* 0x0000c005ff0075a7 */ /* 0x000e64000802112d */
[----:B-1----:R-:W-:Y:S05]  /*6f00*/  @!P1 BRA `(.L_x_116) ;  /* 0x0000008400749947 */ /* 0x002fea0003800000 */
.L_x_115:
[----:B------:R-:W-:Y:S05]  /*6f10*/  BSYNC B0 ;  /* 0x0000000000007941 */ /* 0x000fea0003800000 */
.L_x_114:
[----:B------:R-:W-:Y:S01]  /*6f20*/  ISETP.NE.AND P1, PT, R71, RZ, PT ;  /* 0x000000ff4700720c */ /* 0x000fe20003f25270 */
[----:B------:R-:W-:Y:S11]  /*6f30*/  HFMA2 R68, -RZ, RZ, 0, 5.9604644775390625e-08 ;  /* 0x00000001ff447431 */ /* 0x000ff600000001ff */
[----:B------:R-:W-:Y:S01]  /*6f40*/  @!UPT UIADD3 URZ, UPT, UPT, URZ, URZ, URZ ;  /* 0x000000fffffff290 */ /* 0x000fe2000fffe0ff */
[----:B------:R2:W3:Y:S04]  /*6f50*/  @P1 LDS.128 R60, [R104+UR45+0x200] ;  /* 0x0002002d683c1984 */ /* 0x0004e80008000c00 */
[----:B------:R2:W4:Y:S04]  /*6f60*/  @P1 LDS.128 R64, [R103+0x200] ;  /* 0x0002000067401984 */ /* 0x0005280000000c00 */
[----:B------:R2:W1:Y:S04]  /*6f70*/  @P1 LDS.128 R72, [R104+UR45+0xa00] ;  /* 0x000a002d68481984 */ /* 0x0004680008000c00 */
[----:B------:R2:W1:Y:S02]  /*6f80*/  @P1 LDS.128 R76, [R103+0xa00] ;  /* 0x000a0000674c1984 */ /* 0x0004640000000c00 */
.L_x_113:
[----:B------:R-:W-:Y:S05]  /*6f90*/  BSYNC B1 ;  /* 0x0000000000017941 */ /* 0x000fea0003800000 */
.L_x_112:
[----:B------:R-:W-:Y:S02]  /*6fa0*/  ISETP.NE.AND P1, PT, R98, R2, PT ;  /* 0x000000026200720c */ /* 0x000fe40003f25270 */
[----:B------:R-:W-:Y:S01]  /*6fb0*/  MOV R39, RZ ;  /* 0x000000ff00277202 */ /* 0x000fe20000000f00 */
[----:B------:R-:W-:Y:S10]  /*6fc0*/  @P0 BRA `(.L_x_117) ;  /* 0x0000000000080947 */ /* 0x000ff40003800000 */
[----:B------:R-:W5:Y:S02]  /*6fd0*/  SYNCS.PHASECHK.TRANS64.TRYWAIT P0, [R58+URZ+0x130], R3 ;  /* 0x000130033a0075a7 */ /* 0x000f6400080011ff */
[----:B-----5:R-:W-:Y:S05]  /*6fe0*/  @!P0 BRA `(.L_x_118) ;  /* 0x0000008400548947 */ /* 0x020fea0003800000 */
.L_x_117:
[----:B------:R-:W-:Y:S01]  /*6ff0*/  IMAD.MOV.U32 R38, RZ, RZ, RZ ;  /* 0x000000ffff267224 */ /* 0x000fe200078e00ff */
[----:B------:R-:W-:Y:S02]  /*7000*/  CS2R R36, SRZ ;  /* 0x0000000000247805 */ /* 0x000fe4000001ff00 */
        /* <DEDUP_REMOVED lines=13> */
[----:B-1----:R-:W-:Y:S01]  /*70e0*/  CS2R R4, SRZ ;  /* 0x0000000000047805 */ /* 0x002fe2000001ff00 */
[----:B------:R-:W-:Y:S06]  /*70f0*/  @P1 BRA `(.L_x_119) ;  /* 0x0000000000bc1947 */ /* 0x000fec0003800000 */
[----:B------:R-:W-:Y:S11]  /*7100*/  LOP3.LUT P0, RZ, R0, 0x3, R99, 0x48, !PT ;  /* 0x0000000300ff7812 */ /* 0x000ff60007804863 */
[----:B------:R-:W-:Y:S02]  /*7110*/  @!UPT UIADD3 URZ, UPT, UPT, URZ, URZ, URZ ;  /* 0x000000fffffff290 */ /* 0x000fe4000fffe0ff */
[----:B------:R-:W-:Y:S05]  /*7120*/  @!P0 BRA `(.L_x_120) ;  /* 0x0000000000408947 */ /* 0x000fea0003800000 */
[----:B------:R-:W1:Y:S01]  /*7130*/  LDCU.64 UR8, c[0x4][0x70] ;  /* 0x01000e00ff0877ac */ /* 0x000e620008000a00 */
[----:B------:R-:W-:Y:S01]  /*7140*/  MOV R15, 0x0 ;  /* 0x00000000000f7802 */ /* 0x000fe20000000f00 */
[----:B------:R-:W-:Y:S02]  /*7150*/  HFMA2 R12, -RZ, RZ, 0, 5.9604644775390625e-08 ;  /* 0x00000001ff0c7431 */ /* 0x000fe400000001ff */
[----:B------:R-:W-:Y:S02]  /*7160*/  IMAD.MOV.U32 R8, RZ, RZ, 0x192 ;  /* 0x00000192ff087424 */ /* 0x000fe400078e00ff */
[----:B------:R-:W-:Y:S01]  /*7170*/  IMAD.MOV.U32 R13, RZ, RZ, RZ ;  /* 0x000000ffff0d7224 */ /* 0x000fe200078e00ff */
[----:B------:R-:W5:Y:S01]  /*7180*/  LDCU.64 UR6, c[0x4][0x78] ;  /* 0x01000f00ff0677ac */ /* 0x000f620008000a00 */
[----:B------:R-:W2:Y:S01]  /*7190*/  LDC.64 R14, c[0x4][R15] ;  /* 0x010000000f0e7b82 */ /* 0x000ea20000000a00 */
[----:B------:R-:W3:Y:S01]  /*71a0*/  LDCU.64 UR4, c[0x4][0x10] ;  /* 0x01000200ff0477ac */ /* 0x000ee20008000a00 */
[----:B-1----:R-:W-:Y:S01]  /*71b0*/  MOV R5, UR9 ;  /* 0x0000000900057c02 */ /* 0x002fe20008000f00 */
[----:B------:R-:W-:Y:S01]  /*71c0*/  IMAD.U32 R4, RZ, RZ, UR8 ;  /* 0x00000008ff047e24 */ /* 0x000fe2000f8e00ff */
[----:B-----5:R-:W-:Y:S01]  /*71d0*/  MOV R7, UR7 ;  /* 0x0000000700077c02 */ /* 0x020fe20008000f00 */
[----:B------:R-:W-:Y:S01]  /*71e0*/  IMAD.U32 R6, RZ, RZ, UR6 ;  /* 0x00000006ff067e24 */ /* 0x000fe2000f8e00ff */
[----:B---3--:R-:W-:Y:S01]  /*71f0*/  MOV R11, UR5 ;  /* 0x00000005000b7c02 */ /* 0x008fe20008000f00 */
[----:B------:R-:W-:Y:S02]  /*7200*/  IMAD.U32 R10, RZ, RZ, UR4 ;  /* 0x00000004ff0a7e24 */ /* 0x000fe4000f8e00ff */
[----:B------:R-:W-:Y:S07]  /*7210*/  LEPC R20, `(.L_x_120) ;  /* 0x000000001014794e */ /* 0x000fee0000000000 */
[----:B--2-4-:R-:W-:Y:S05]  /*7220*/  CALL.ABS.NOINC R14 ;  /* 0x000000000e007343 */ /* 0x014fea0003c00000 */
.L_x_120:
[----:B------:R-:W-:Y:S05]  /*7230*/  WARPSYNC.ALL ;  /* 0x0000000000007948 */ /* 0x000fea0003800000 */
[C---:B------:R-:W-:Y:S01]  /*7240*/  R2UR UR4, R59.reuse ;  /* 0x000000003b0472ca */ /* 0x040fe200000e0000 */
[----:B------:R-:W-:Y:S05]  /*7250*/  VIADD R0, R59, 0x40 ;  /* 0x000000403b007836 */ /* 0x000fea0000000000 */
[----:B------:R-:W-:Y:S04]  /*7260*/  SHF.R.U32.HI R0, RZ, 0x15, R0 ;  /* 0x00000015ff007819 */ /* 0x000fe80000011600 */
[----:B------:R-:W-:Y:S03]  /*7270*/  LOP3.LUT P0, RZ, R0, 0x3, R99, 0x48, !PT ;  /* 0x0000000300ff7812 */ /* 0x000fe60007804863 */
[----:B------:R-:W1:Y:S10]  /*7280*/  LDTM.x16 R24, tmem[UR4] ;  /* 0x00000004001879ee */ /* 0x000e740008240000 */
[----:B-1----:R-:W-:Y:S05]  /*7290*/  @!P0 BRA `(.L_x_121) ;  /* 0x0000000000408947 */ /* 0x002fea0003800000 */
        /* <DEDUP_REMOVED lines=16> */
.L_x_121:
[----:B------:R-:W-:Y:S05]  /*73a0*/  WARPSYNC.ALL ;  /* 0x0000000000007948 */ /* 0x000fea0003800000 */
[----:B------:R-:W-:Y:S11]  /*73b0*/  R2UR UR4, R59 ;  /* 0x000000003b0472ca */ /* 0x000ff600000e0000 */
[----:B------:R-:W-:Y:S02]  /*73c0*/  @!UPT UIADD3 URZ, UPT, UPT, URZ, URZ, URZ ;  /* 0x000000fffffff290 */ /* 0x000fe4000fffe0ff */
[----:B------:R-:W1:Y:S02]  /*73d0*/  LDTM.x16 R4, tmem[UR4+0x40] ;  /* 0x00004004000479ee */ /* 0x000e640008240000 */
[----:B-1----:R-:W-:Y:S01]  /*73e0*/  NOP ;  /* 0x0000000000007918 */ /* 0x002fe20000000000 */
.L_x_119:
[----:B---3--:R-:W-:Y:S01]  /*73f0*/  SHF.L.U32 R20, R60, 0x10, RZ ;  /* 0x000000103c147819 */ /* 0x008fe200000006ff */
[----:B------:R-:W-:Y:S01]  /*7400*/  FMUL R0, R52, R24 ;  /* 0x0000001834007220 */ /* 0x000fe20000400000 */
[----:B------:R-:W-:Y:S01]  /*7410*/  ISETP.NE.AND P0, PT, R98, R2, PT ;  /* 0x000000026200720c */ /* 0x000fe20003f05270 */
[----:B------:R-:W-:Y:S01]  /*7420*/  FMUL R2, R52, R25 ;  /* 0x0000001934027220 */ /* 0x000fe20000400000 */
[----:B------:R-:W-:Y:S01]  /*7430*/  LOP3.LUT R21, R60, 0xffff0000, RZ, 0xc0, !PT ;  /* 0xffff00003c157812 */ /* 0x000fe200078ec0ff */
[----:B------:R-:W-:Y:S01]  /*7440*/  FFMA R0, R53, R20, R0 ;  /* 0x0000001435007223 */ /* 0x000fe20000000000 */
[C---:B------:R-:W-:Y:S01]  /*7450*/  SHF.L.U32 R22, R61.reuse, 0x10, RZ ;  /* 0x000000103d167819 */ /* 0x040fe200000006ff */
[----:B------:R-:W-:Y:S01]  /*7460*/  FMUL R3, R52, R26 ;  /* 0x0000001a34037220 */ /* 0x000fe20000400000 */
[----:B------:R-:W-:Y:S01]  /*7470*/  LOP3.LUT R23, R61, 0xffff0000, RZ, 0xc0, !PT ;  /* 0xffff00003d177812 */ /* 0x000fe200078ec0ff */
[C---:B------:R-:W-:Y:S01]  /*7480*/  FFMA R2, R53.reuse, R21, R2 ;  /* 0x0000001535027223 */ /* 0x040fe20000000002 */
[----:B------:R-:W-:Y:S01]  /*7490*/  SHF.L.U32 R40, R62, 0x10, RZ ;  /* 0x000000103e287819 */ /* 0x000fe200000006ff */
[----:B------:R-:W-:Y:S01]  /*74a0*/  FMUL R20, R52, R27 ;  /* 0x0000001b34147220 */ /* 0x000fe20000400000 */
[----:B------:R-:W-:Y:S01]  /*74b0*/  LOP3.LUT R41, R62, 0xffff0000, RZ, 0xc0, !PT ;  /* 0xffff00003e297812 */ /* 0x000fe200078ec0ff */
[----:B------:R-:W-:Y:S01]  /*74c0*/  FFMA R3, R53, R22, R3 ;  /* 0x0000001635037223 */ /* 0x000fe20000000003 */
[----:B------:R-:W-:Y:S01]  /*74d0*/  F2FP.BF16.F32.PACK_AB R108, R2, R0 ;  /* 0x00000000026c723e */ /* 0x000fe200000010ff */
[C---:B------:R-:W-:Y:S01]  /*74e0*/  FMUL R21, R52.reuse, R28 ;  /* 0x0000001c34157220 */ /* 0x040fe20000400000 */
[----:B------:R-:W-:Y:S01]  /*74f0*/  LOP3.LUT R42, R77, 0xffff0000, RZ, 0xc0, !PT ;  /* 0xffff00004d2a7812 */ /* 0x000fe200078ec0ff */
[----:B------:R-:W-:Y:S01]  /*7500*/  FMUL R22, R52, R29 ;  /* 0x0000001d34167220 */ /* 0x000fe20000400000 */
[----:B------:R-:W-:Y:S01]  /*7510*/  SHF.L.U32 R54, R78, 0x10, RZ ;  /* 0x000000104e367819 */ /* 0x000fe200000006ff */
[----:B------:R-:W-:Y:S01]  /*7520*/  FFMA R20, R53, R23, R20 ;  /* 0x0000001735147223 */ /* 0x000fe20000000014 */
[----:B------:R-:W-:Y:S01]  /*7530*/  SHF.L.U32 R23, R63, 0x10, RZ ;  /* 0x000000103f177819 */ /* 0x000fe200000006ff */
[----:B------:R-:W-:Y:S01]  /*7540*/  FFMA R21, R53, R40, R21 ;  /* 0x0000002835157223 */ /* 0x000fe20000000015 */
[----:B------:R-:W-:Y:S01]  /*7550*/  LOP3.LUT R40, R63, 0xffff0000, RZ, 0xc0, !PT ;  /* 0xffff00003f287812 */ /* 0x000fe200078ec0ff */
[C---:B------:R-:W-:Y:S01]  /*7560*/  FFMA R22, R53.reuse, R41, R22 ;  /* 0x0000002935167223 */ /* 0x040fe20000000016 */
[----:B------:R-:W-:Y:S01]  /*7570*/  F2FP.BF16.F32.PACK_AB R109, R20, R3 ;  /* 0x00000003146d723e */ /* 0x000fe200000010ff */
[----:B------:R-:W-:Y:S01]  /*7580*/  FMUL R0, R52, R30 ;  /* 0x0000001e34007220 */ /* 0x000fe20000400000 */
[----:B----4-:R-:W-:Y:S01]  /*7590*/  LOP3.LUT R41, R66, 0xffff0000, RZ, 0xc0, !PT ;  /* 0xffff000042297812 */ /* 0x010fe200078ec0ff */
[----:B------:R-:W-:Y:S01]  /*75a0*/  FMUL R2, R52, R31 ;  /* 0x0000001f34027220 */ /* 0x000fe20000400000 */
[----:B------:R-:W-:Y:S01]  /*75b0*/  F2FP.BF16.F32.PACK_AB R110, R22, R21 ;  /* 0x00000015166e723e */ /* 0x000fe200000010ff */
[C---:B------:R-:W-:Y:S01]  /*75c0*/  FFMA R0, R53.reuse, R23, R0 ;  /* 0x0000001735007223 */ /* 0x040fe20000000000 */
[C---:B------:R-:W-:Y:S01]  /*75d0*/  SHF.L.U32 R22, R64.reuse, 0x10, RZ ;  /* 0x0000001040167819 */ /* 0x040fe200000006ff */
[----:B------:R-:W-:Y:S01]  /*75e0*/  FFMA R2, R53, R40, R2 ;  /* 0x0000002835027223 */ /* 0x000fe20000000002 */
[----:B------:R-:W-:Y:S01]  /*75f0*/  LOP3.LUT R23, R64, 0xffff0000, RZ, 0xc0, !PT ;  /* 0xffff000040177812 */ /* 0x000fe200078ec0ff */
[C---:B------:R-:W-:Y:S01]  /*7600*/  FMUL R3, R52.reuse, R32 ;  /* 0x0000002034037220 */ /* 0x040fe20000400000 */
[----:B------:R-:W-:Y:S01]  /*7610*/  SHF.L.U32 R40, R65, 0x10, RZ ;  /* 0x0000001041287819 */ /* 0x000fe200000006ff */
[----:B------:R-:W-:Y:S01]  /*7620*/  FMUL R20, R52, R33 ;  /* 0x0000002134147220 */ /* 0x000fe20000400000 */
[----:B------:R-:W-:Y:S01]  /*7630*/  F2FP.BF16.F32.PACK_AB R111, R2, R0 ;  /* 0x00000000026f723e */ /* 0x000fe200000010ff */
[----:B------:R-:W-:Y:S01]  /*7640*/  FMUL R21, R52, R34 ;  /* 0x0000002234157220 */ /* 0x000fe20000400000 */
[----:B------:R-:W-:Y:S01]  /*7650*/  LOP3.LUT R55, R78, 0xffff0000, RZ, 0xc0, !PT ;  /* 0xffff00004e377812 */ /* 0x000fe200078ec0ff */
[----:B------:R-:W-:Y:S01]  /*7660*/  FFMA R3, R53, R22, R3 ;  /* 0x0000001635037223 */ /* 0x000fe20000000003 */
[----:B------:R-:W-:Y:S01]  /*7670*/  SHF.L.U32 R56, R79, 0x10, RZ ;  /* 0x000000104f387819 */ /* 0x000fe200000006ff */
[----:B------:R-:W-:Y:S01]  /*7680*/  FFMA R20, R53, R23, R20 ;  /* 0x0000001735147223 */ /* 0x000fe20000000014 */
[----:B------:R-:W-:Y:S01]  /*7690*/  LOP3.LUT R23, R65, 0xffff0000, RZ, 0xc0, !PT ;  /* 0xffff000041177812 */ /* 0x000fe200078ec0ff */
[----:B------:R-:W-:Y:S01]  /*76a0*/  FFMA R21, R53, R40, R21 ;  /* 0x0000002835157223 */ /* 0x000fe20000000015 */
[----:B------:R-:W-:Y:S01]  /*76b0*/  SHF.L.U32 R40, R66, 0x10, RZ ;  /* 0x0000001042287819 */ /* 0x000fe200000006ff */
[----:B------:R-:W-:Y:S01]  /*76c0*/  FMUL R0, R52, R35 ;  /* 0x0000002334007220 */ /* 0x000fe20000400000 */
[----:B------:R-:W-:Y:S01]  /*76d0*/  F2FP.BF16.F32.PACK_AB R112, R20, R3 ;  /* 0x000000031470723e */ /* 0x000fe200000010ff */
[C---:B------:R-:W-:Y:S01]  /*76e0*/  FMUL R2, R52.reuse, R36 ;  /* 0x0000002434027220 */ /* 0x040fe20000400000 */
[----:B------:R-:W-:Y:S01]  /*76f0*/  LOP3.LUT R57, R79, 0xffff0000, RZ, 0xc0, !PT ;  /* 0xffff00004f397812 */ /* 0x000fe200078ec0ff */
[----:B------:R-:W-:Y:S01]  /*7700*/  FMUL R22, R52, R37 ;  /* 0x0000002534167220 */ /* 0x000fe20000400000 */
[----:B------:R-:W-:Y:S01]  /*7710*/  ISETP.NE.AND P1, PT, R98, RZ, PT ;  /* 0x000000ff6200720c */ /* 0x000fe20003f25270 */
[----:B------:R-:W-:Y:S01]  /*7720*/  FFMA R0, R53, R23, R0 ;  /* 0x0000001735007223 */ /* 0x000fe20000000000 */
[----:B------:R-:W-:Y:S01]  /*7730*/  SHF.L.U32 R23, R67, 0x10, RZ ;  /* 0x0000001043177819 */ /* 0x000fe200000006ff */
[----:B------:R-:W-:Y:S01]  /*7740*/  FFMA R2, R53, R40, R2 ;  /* 0x0000002835027223 */ /* 0x000fe20000000002 */
[----:B------:R-:W-:Y:S01]  /*7750*/  LOP3.LUT R40, R67, 0xffff0000, RZ, 0xc0, !PT ;  /* 0xffff000043287812 */ /* 0x000fe200078ec0ff */
[----:B------:R1:W-:Y:S01]  /*7760*/  @!P0 STS.128 [R104+UR45+0x200], R108 ;  /* 0x0002006c68008988 */ /* 0x0003e20008000c2d */
[----:B------:R-:W-:Y:S01]  /*7770*/  F2FP.BF16.F32.PACK_AB R113, R0, R21 ;  /* 0x000000150071723e */ /* 0x000fe200000010ff */
[C---:B------:R-:W-:Y:S01]  /*7780*/  FFMA R22, R53.reuse, R41, R22 ;  /* 0x0000002935167223 */ /* 0x040fe20000000016 */
[----:B------:R-:W-:Y:S01]  /*7790*/  LOP3.LUT R41, R74, 0xffff0000, RZ, 0xc0, !PT ;  /* 0xffff00004a297812 */ /* 0x000fe200078ec0ff */
[C---:B------:R-:W-:Y:S01]  /*77a0*/  FMUL R3, R52.reuse, R38 ;  /* 0x0000002634037220 */ /* 0x040fe20000400000 */
[C---:B------:R-:W-:Y:S01]  /*77b0*/  FMUL R20, R52.reuse, R39 ;  /* 0x0000002734147220 */ /* 0x040fe20000400000 */
        /* <DEDUP_REMOVED lines=9> */
[C---:B------:R-:W-:Y:S01]  /*7850*/  FFMA R0, R53.reuse, R22, R0 ;  /* 0x0000001635007223 */ /* 0x040fe20000000000 */
[C---:B------:R-:W-:Y:S01]  /*7860*/  FFMA R2, R53.reuse, R23, R2 ;  /* 0x0000001735027223 */ /* 0x040fe20000000002 */
[----:B------:R-:W-:Y:S01]  /*7870*/  F2FP.BF16.F32.PACK_AB R115, R20, R3 ;  /* 0x000000031473723e */ /* 0x000fe200000010ff */
[----:B------:R-:W-:Y:S01]  /*7880*/  FFMA R21, R53, R40, R21 ;  /* 0x0000002835157223 */ /* 0x000fe20000000015 */
[----:B------:R-:W-:Y:S01]  /*7890*/  LOP3.LUT R23, R73, 0xffff0000, RZ, 0xc0, !PT ;  /* 0xffff000049177812 */ /* 0x000fe200078ec0ff */
[----:B------:R-:W-:Y:S01]  /*78a0*/  FMUL R3, R52, R7 ;  /* 0x0000000734037220 */ /* 0x000fe20000400000 */
[----:B------:R-:W-:Y:S01]  /*78b0*/  SHF.L.U32 R40, R74, 0x10, RZ ;  /* 0x000000104a287819 */ /* 0x000fe200000006ff */
[----:B------:R1:W-:Y:S01]  /*78c0*/  @!P0 STS.128 [R103+0x200], R112 ;  /* 0x0002007067008388 */ /* 0x0003e20000000c00 */
[C---:B------:R-:W-:Y:S01]  /*78d0*/  FMUL R20, R52.reuse, R8 ;  /* 0x0000000834147220 */ /* 0x040fe20000400000 */
[----:B------:R-:W-:Y:S01]  /*78e0*/  FMUL R22, R52, R9 ;  /* 0x0000000934167220 */ /* 0x000fe20000400000 */
[C---:B------:R-:W-:Y:S01]  /*78f0*/  FFMA R3, R53.reuse, R23, R3 ;  /* 0x0000001735037223 */ /* 0x040fe20000000003 */
[----:B------:R-:W-:Y:S01]  /*7900*/  F2FP.BF16.F32.PACK_AB R116, R2, R0 ;  /* 0x000000000274723e */ /* 0x000fe200000010ff */
[----:B------:R-:W-:Y:S01]  /*7910*/  FFMA R20, R53, R40, R20 ;  /* 0x0000002835147223 */ /* 0x000fe20000000014 */
[C---:B------:R-:W-:Y:S01]  /*7920*/  SHF.L.U32 R23, R75.reuse, 0x10, RZ ;  /* 0x000000104b177819 */ /* 0x040fe200000006ff */
[C---:B------:R-:W-:Y:S01]  /*7930*/  FMUL R0, R52.reuse, R10 ;  /* 0x0000000a34007220 */ /* 0x040fe20000400000 */
[----:B------:R-:W-:Y:S01]  /*7940*/  LOP3.LUT R40, R75, 0xffff0000, RZ, 0xc0, !PT ;  /* 0xffff00004b287812 */ /* 0x000fe200078ec0ff */
[C---:B------:R-:W-:Y:S01]  /*7950*/  FFMA R22, R53.reuse, R41, R22 ;  /* 0x0000002935167223 */ /* 0x040fe20000000016 */
[C---:B------:R-:W-:Y:S01]  /*7960*/  FMUL R2, R52.reuse, R11 ;  /* 0x0000000b34027220 */ /* 0x040fe20000400000 */
[----:B------:R-:W-:Y:S01]  /*7970*/  FFMA R0, R53, R23, R0 ;  /* 0x0000001735007223 */ /* 0x000fe20000000000 */
[----:B------:R-:W-:Y:S01]  /*7980*/  F2FP.BF16.F32.PACK_AB R117, R3, R21 ;  /* 0x000000150375723e */ /* 0x000fe200000010ff */
[----:B------:R-:W-:Y:S01]  /*7990*/  FMUL R3, R52, R12 ;  /* 0x0000000c34037220 */ /* 0x000fe20000400000 */
[----:B------:R-:W-:Y:S01]  /*79a0*/  FFMA R2, R53, R40, R2 ;  /* 0x0000002835027223 */ /* 0x000fe20000000002 */
[----:B------:R-:W-:Y:S01]  /*79b0*/  SHF.L.U32 R23, R76, 0x10, RZ ;  /* 0x000000104c177819 */ /* 0x000fe200000006ff */
[----:B------:R-:W-:Y:S01]  /*79c0*/  FMUL R21, R52, R14 ;  /* 0x0000000e34157220 */ /* 0x000fe20000400000 */
[----:B------:R-:W-:Y:S01]  /*79d0*/  F2FP.BF16.F32.PACK_AB R118, R22, R20 ;  /* 0x000000141676723e */ /* 0x000fe200000010ff */
[----:B------:R-:W-:Y:S01]  /*79e0*/  FMUL R20, R52, R13 ;  /* 0x0000000d34147220 */ /* 0x000fe20000400000 */
[----:B------:R-:W-:Y:S01]  /*79f0*/  LOP3.LUT R40, R76, 0xffff0000, RZ, 0xc0, !PT ;  /* 0xffff00004c287812 */ /* 0x000fe200078ec0ff */
[C---:B------:R-:W-:Y:S01]  /*7a00*/  FMUL R22, R52.reuse, R15 ;  /* 0x0000000f34167220 */ /* 0x040fe20000400000 */
[----:B------:R-:W-:Y:S01]  /*7a10*/  SHF.L.U32 R41, R77, 0x10, RZ ;  /* 0x000000104d297819 */ /* 0x000fe200000006ff */
[C---:B------:R-:W-:Y:S01]  /*7a20*/  FFMA R3, R53.reuse, R23, R3 ;  /* 0x0000001735037223 */ /* 0x040fe20000000003 */
[C---:B------:R-:W-:Y:S01]  /*7a30*/  FMUL R23, R52.reuse, R16 ;  /* 0x0000001034177220 */ /* 0x040fe20000400000 */
[C---:B------:R-:W-:Y:S01]  /*7a40*/  FFMA R20, R53.reuse, R40, R20 ;  /* 0x0000002835147223 */ /* 0x040fe20000000014 */
[C---:B------:R-:W-:Y:S01]  /*7a50*/  FMUL R40, R52.reuse, R17 ;  /* 0x0000001134287220 */ /* 0x040fe20000400000 */
[C---:B------:R-:W-:Y:S01]  /*7a60*/  FFMA R21, R53.reuse, R41, R21 ;  /* 0x0000002935157223 */ /* 0x040fe20000000015 */
[C---:B------:R-:W-:Y:S01]  /*7a70*/  FFMA R22, R53.reuse, R42, R22 ;  /* 0x0000002a35167223 */ /* 0x040fe20000000016 */
[C---:B------:R-:W-:Y:S01]  /*7a80*/  FMUL R41, R52.reuse, R18 ;  /* 0x0000001234297220 */ /* 0x040fe20000400000 */
[----:B------:R-:W-:Y:S01]  /*7a90*/  FMUL R42, R52, R19 ;  /* 0x00000013342a7220 */ /* 0x000fe20000400000 */
[----:B------:R-:W-:Y:S01]  /*7aa0*/  F2FP.BF16.F32.PACK_AB R119, R2, R0 ;  /* 0x000000000277723e */ /* 0x000fe200000010ff */
[C---:B------:R-:W-:Y:S01]  /*7ab0*/  FFMA R23, R53.reuse, R54, R23 ;  /* 0x0000003635177223 */ /* 0x040fe20000000017 */
[C---:B------:R-:W-:Y:S01]  /*7ac0*/  FFMA R40, R53.reuse, R55, R40 ;  /* 0x0000003735287223 */ /* 0x040fe20000000028 */
[C---:B------:R-:W-:Y:S01]  /*7ad0*/  FFMA R41, R53.reuse, R56, R41 ;  /* 0x0000003835297223 */ /* 0x040fe20000000029 */
[----:B------:R-:W-:Y:S01]  /*7ae0*/  FFMA R42, R53, R57, R42 ;  /* 0x00000039352a7223 */ /* 0x000fe2000000002a */
[----:B------:R1:W-:Y:S01]  /*7af0*/  @!P0 STS.128 [R104+UR45+0xa00], R116 ;  /* 0x000a007468008988 */ /* 0x0003e20008000c2d */
[----:B------:R-:W-:Y:S02]  /*7b00*/  F2FP.BF16.F32.PACK_AB R21, R22, R21 ;  /* 0x000000151615723e */ /* 0x000fe400000010ff */
[----:B------:R-:W-:Y:S02]  /*7b10*/  F2FP.BF16.F32.PACK_AB R22, R40, R23 ;  /* 0x000000172816723e */ /* 0x000fe400000010ff */
[----:B------:R-:W-:Y:S02]  /*7b20*/  F2FP.BF16.F32.PACK_AB R20, R20, R3 ;  /* 0x000000031414723e */ /* 0x000fe400000010ff */
[----:B------:R-:W-:Y:S05]  /*7b30*/  F2FP.BF16.F32.PACK_AB R23, R42, R41 ;  /* 0x000000292a17723e */ /* 0x000fea00000010ff */
[----:B------:R1:W-:Y:S01]  /*7b40*/  @!P0 STS.128 [R103+0xa00], R20 ;  /* 0x000a001467008388 */ /* 0x0003e20000000c00 */
[----:B------:R-:W-:Y:S01]  /*7b50*/  @!PT LDS RZ, [RZ] ;  /* 0x00000000fffff984 */ /* 0x000fe20000000800 */
[----:B------:R-:W-:Y:S01]  /*7b60*/  @!PT LDS RZ, [RZ] ;  /* 0x00000000fffff984 */ /* 0x000fe20000000800 */
[----:B------:R-:W-:Y:S01]  /*7b70*/  @!PT LDS RZ, [RZ] ;  /* 0x00000000fffff984 */ /* 0x000fe20000000800 */
[----:B------:R-:W-:Y:S01]  /*7b80*/  @!PT LDS RZ, [RZ] ;  /* 0x00000000fffff984 */ /* 0x000fe20000000800 */
[----:B------:R3:W-:Y:S07]  /*7b90*/  MEMBAR.ALL.CTA ;  /* 0x0000000000007992 */ /* 0x0007ee0000008000 */
[----:B---3--:R-:W3:Y:S01]  /*7ba0*/  FENCE.VIEW.ASYNC.S ;  /* 0x00000000000073c6 */ /* 0x008ee20000000000 */
[----:B------:R-:W-:Y:S05]  /*7bb0*/  WARPSYNC.ALL ;  /* 0x0000000000007948 */ /* 0x000fea0003800000 */
[----:B------:R-:W-:Y:S01]  /*7bc0*/  BSSY.RECONVERGENT B0, `(.L_x_122) ;  /* 0x0000011000007945 */ /* 0x000fe20003800200 */
[----:B---3--:R-:W-:Y:S06]  /*7bd0*/  BAR.SYNC.DEFER_BLOCKING 0x1, 0x80 ;  /* 0x0042000000007b1d */ /* 0x008fec0000010000 */
[----:B------:R-:W-:Y:S05]  /*7be0*/  @P1 BRA `(.L_x_123) ;  /* 0x0000000000381947 */ /* 0x000fea0003800000 */
[----:B------:R-:W-:Y:S02]  /*7bf0*/  UIADD3 UR4, UPT, UPT, UR45, 0x200, URZ ;  /* 0x000002002d047890 */ /* 0x000fe4000fffe0ff */
[----:B------:R-:W-:Y:S01]  /*7c00*/  UIADD3 UR8, UP0, UPT, UR58, 0xa80, URZ ;  /* 0x00000a803a087890 */ /* 0x000fe2000ff1e0ff */
[----:B------:R-:W-:Y:S01]  /*7c10*/  UMOV UR43, UR44 ;  /* 0x0000002c002b7c82 */ /* 0x000fe20008000000 */
[----:B------:R-:W-:Y:S02]  /*7c20*/  UIADD3 UR5, UPT, UPT, UR41, 0x40, URZ ;  /* 0x0000004029057890 */ /* 0x000fe4000fffe0ff */
[----:B------:R-:W-:Y:S01]  /*7c30*/  MOV R88, UR4 ;  /* 0x0000000400587c02 */ /* 0x000fe20008000f00 */
[----:B------:R-:W-:Y:S02]  /*7c40*/  UIADD3.X UR9, UPT, UPT, URZ, UR59, URZ, UP0, !UPT ;  /* 0x0000003bff097290 */ /* 0x000fe400087fe4ff */
[----:B------:R-:W-:Y:S01]  /*7c50*/  UIADD3 UR4, UPT, UPT, UR45, 0xa00, URZ ;  /* 0x00000a002d047890 */ /* 0x000fe2000fffe0ff */
[----:B------:R-:W-:Y:S01]  /*7c60*/  R2UR UR40, R88 ;  /* 0x00000000582872ca */ /* 0x000fe200000e0000 */
[----:B------:R-:W-:Y:S01]  /*7c70*/  UMOV UR6, UR42 ;  /* 0x0000002a00067c82 */ /* 0x000fe20008000000 */
[----:B------:R-:W-:Y:S11]  /*7c80*/  UMOV UR7, UR44 ;  /* 0x0000002c00077c82 */ /* 0x000ff60008000000 */
[----:B------:R3:W-:Y:S01]  /*7c90*/  UTMASTG.3D [UR40], [UR8] ;  /* 0x00000028080073b5 */ /* 0x0007e20008010000 */
[----:B------:R3:W-:Y:S01]  /*7ca0*/  UTMASTG.3D [UR4], [UR8] ;  /* 0x00000004080073b5 */ /* 0x0007e20008010000 */
[----:B------:R0:W-:Y:S01]  /*7cb0*/  UTMACMDFLUSH ;  /* 0x00000000000079b7 */ /* 0x0001e20000000000 */
[----:B---3--:R-:W-:Y:S04]  /*7cc0*/  DEPBAR.LE SB0, 0x1 ;  /* 0x000080400000791a */ /* 0x008fe80000000000 */
.L_x_123:
[----:B------:R-:W-:Y:S05]  /*7cd0*/  BSYNC.RECONVERGENT B0 ;  /* 0x0000000000007941 */ /* 0x000fea0003800200 */
.L_x_122:
[----:B------:R-:W-:Y:S01]  /*7ce0*/  BAR.SYNC.DEFER_BLOCKING 0x1, 0x80 ;  /* 0x0042000000007b1d */ /* 0x000fe20000010000 */
[----:B------:R-:W-:Y:S01]  /*7cf0*/  ISETP.NE.AND P1, PT, R105, RZ, PT ;  /* 0x000000ff6900720c */ /* 0x000fe20003f25270 */
[----:B------:R-:W-:Y:S01]  /*7d00*/  UISETP.NE.AND UP0, UPT, UR56, URZ, UPT ;  /* 0x000000ff3800728c */ /* 0x000fe2000bf05270 */
[----:B------:R-:W-:Y:S11]  /*7d10*/  LEA R2, R68, UR45, 0x3 ;  /* 0x0000002d44027c11 */ /* 0x000ff6000f8e18ff */
[----:B------:R-:W-:Y:S01]  /*7d20*/  @P1 SHF.L.U32 R3, RZ, 0x1f, RZ ;  /* 0x0000001fff031819 */ /* 0x000fe200000006ff */
[----:B------:R-:W-:Y:S06]  /*7d30*/  BRA.U !UP0, `(.L_x_124) ;  /* 0x0000000108247547 */ /* 0x000fec000b800000 */
[----:B-1----:R-:W-:Y:S01]  /*7d40*/  IMAD.U32 R20, RZ, RZ, UR57 ;  /* 0x00000039ff147e24 */ /* 0x002fe2000f8e00ff */
[----:B------:R-:W-:Y:S01]  /*7d50*/  MOV R0, UR37 ;  /* 0x0000002500007c02 */ /* 0x000fe20008000f00 */
[----:B------:R-:W-:Y:S03]  /*7d60*/  UIADD3 UR57, UPT, UPT, UR57, 0x1, URZ ;  /* 0x0000000139397890 */ /* 0x000fe6000fffe0ff */
[----:B------:R-:W-:Y:S01]  /*7d70*/  @P1 LEA R20, R20, UR45, 0x3 ;  /* 0x0000002d14141c11 */ /* 0x000fe2000f8e18ff */
[----:B------:R-:W-:Y:S04]  /*7d80*/  UISETP.NE.AND UP0, UPT, UR57, 0x4, UPT ;  /* 0x000000043900788c */ /* 0x000fe8000bf05270 */
[----:B------:R-:W-:Y:S01]  /*7d90*/  @P1 VIADD R20, R20, 0xe0 ;  /* 0x000000e014141836 */ /* 0x000fe20000000000 */
[----:B------:R-:W-:Y:S04]  /*7da0*/  USEL UR57, UR57, URZ, UP0 ;  /* 0x000000ff39397287 */ /* 0x000fe80008000000 */
[----:B------:R-:W-:Y:S04]  /*7db0*/  @P1 PRMT R0, R0, 0x654, R20 ;  /* 0x0000065400001816 */ /* 0x000fe80000000014 */
[----:B------:R3:W-:Y:S04]  /*7dc0*/  @P1 SYNCS.ARRIVE.TRANS64.RED.A1T0 RZ, [R0+URZ], RZ ;  /* 0x000000ff00ff19a7 */ /* 0x0007e800081004ff */
.L_x_124:
[----:B------:R-:W4:Y:S01]  /*7dd0*/  @P1 SYNCS.PHASECHK.TRANS64.TRYWAIT P0, [R2+URZ+0xc0], R3 ;  /* 0x0000c003020015a7 */ /* 0x000f2200080011ff */
[----:B------:R-:W-:Y:S01]  /*7de0*/  BSSY B1, `(.L_x_125) ;  /* 0x0000014000017945 */ /* 0x000fe20003800000 */
[----:B----4-:R-:W-:Y:S03]  /*7df0*/  @P1 SEL R70, RZ, 0x1, !P0 ;  /* 0x00000001ff461807 */ /* 0x010fe60004000000 */
[----:B------:R-:W-:Y:S05]  /*7e00*/  @!P1 BRA `(.L_x_126) ;  /* 0x0000000000449947 */ /* 0x000fea0003800000 */
[----:B------:R-:W-:Y:S01]  /*7e10*/  ISETP.NE.AND P1, PT, R71, RZ, PT ;  /* 0x000000ff4700720c */ /* 0x000fe20003f25270 */
[----:B------:R-:W-:Y:S01]  /*7e20*/  BSSY B0, `(.L_x_127) ;  /* 0x0000009000007945 */ /* 0x000fe20003800000 */
[----:B------:R-:W-:Y:S11]  /*7e30*/  ISETP.NE.AND P0, PT, R70, RZ, PT ;  /* 0x000000ff4600720c */ /* 0x000ff60003f05270 */
[----:B-1----:R-:W-:Y:S05]  /*7e40*/  @P1 IMAD R20, R68, 0x1000, R104 ;  /* 0x0000100044141824 */ /* 0x002fea00078e0268 */
[----:B------:R-:W-:Y:S05]  /*7e50*/  @P1 IADD3 R3, PT, PT, R20, UR45, RZ ;  /* 0x0000002d14031c10 */ /* 0x000fea000fffe0ff */
[----:B------:R-:W-:Y:S01]  /*7e60*/  @P1 IMAD.IADD R3, R69, 0x1, R3 ;  /* 0x0000000145031824 */ /* 0x000fe200078e0203 */
[----:B------:R-:W-:Y:S06]  /*7e70*/  @P0 BRA `(.L_x_128) ;  /* 0x00000000000c0947 */ /* 0x000fec0003800000 */
[----:B---3--:R-:W-:Y:S04]  /*7e80*/  SHF.L.U32 R0, RZ, 0x1f, RZ ;  /* 0x0000001fff007819 */ /* 0x008fe800000006ff */
[----:B------:R-:W1:Y:S02]  /*7e90*/  SYNCS.PHASECHK.TRANS64.TRYWAIT P0, [R2+URZ+0xc0], R0 ;  /* 0x0000c000020075a7 */ /* 0x000e6400080011ff */
[----:B-1----:R-:W-:Y:S05]  /*7ea0*/  @!P0 BRA `(.L_x_129) ;  /* 0x0000007400b88947 */ /* 0x002fea0003800000 */
.L_x_128:
[----:B------:R-:W-:Y:S05]  /*7eb0*/  BSYNC B0 ;  /* 0x0000000000007941 */ /* 0x000fea0003800000 */
.L_x_127:
[----:B------:R-:W-:Y:S02]  /*7ec0*/  ISETP.NE.AND P0, PT, R71, RZ, PT ;  /* 0x000000ff4700720c */ /* 0x000fe40003f05270 */
[----:B------:R-:W-:Y:S11]  /*7ed0*/  IADD3 R68, PT, PT, R68, 0x1, RZ ;  /* 0x0000000144447810 */ /* 0x000ff60007ffe0ff */
[----:B------:R4:W1:Y:S04]  /*7ee0*/  @P0 LDS.128 R60, [R20+UR45+0x200] ;  /* 0x0002002d143c0984 */ /* 0x0008680008000c00 */
[----:B------:R4:W1:Y:S04]  /*7ef0*/  @P0 LDS.128 R72, [R20+UR45+0xa00] ;  /* 0x000a002d14480984 */ /* 0x0008680008000c00 */
[----:B------:R4:W1:Y:S04]  /*7f00*/  @P0 LDS.128 R64, [R3+0x200] ;  /* 0x0002000003400984 */ /* 0x0008680000000c00 */
[----:B------:R4:W1:Y:S02]  /*7f10*/  @P0 LDS.128 R76, [R3+0xa00] ;  /* 0x000a0000034c0984 */ /* 0x0008640000000c00 */
.L_x_126:
[----:B------:R-:W-:Y:S05]  /*7f20*/  BSYNC B1 ;  /* 0x0000000000017941 */ /* 0x000fea0003800000 */
.L_x_125:
[----:B----4-:R-:W-:Y:S05]  /*7f30*/  VIADD R3, R59, 0x400000 ;  /* 0x004000003b037836 */ /* 0x010fea0000000000 */
[----:B-1-3--:R-:W-:Y:S04]  /*7f40*/  SHF.R.U32.HI R0, RZ, 0x15, R3 ;  /* 0x00000015ff007819 */ /* 0x00afe80000011603 */
[----:B------:R-:W-:Y:S04]  /*7f50*/  LOP3.LUT R22, R0, 0x3, RZ, 0xc0, !PT ;  /* 0x0000000300167812 */ /* 0x000fe800078ec0ff */
[----:B------:R-:W-:Y:S11]  /*7f60*/  ISETP.NE.AND P0, PT, R98, R22, PT ;  /* 0x000000166200720c */ /* 0x000ff60003f05270 */
[----:B------:R-:W-:Y:S02]  /*7f70*/  @!UPT UIADD3 URZ, UPT, UPT, URZ, URZ, URZ ;  /* 0x000000fffffff290 */ /* 0x000fe4000fffe0ff */
[----:B------:R-:W-:Y:S05]  /*7f80*/  @P0 BRA `(.L_x_130) ;  /* 0x0000000000bc0947 */ /* 0x000fea0003800000 */
[----:B------:R-:W-:Y:S02]  /*7f90*/  LOP3.LUT P0, RZ, R0, 0x3, R99, 0x48, !PT ;  /* 0x0000000300ff7812 */ /* 0x000fe40007804863 */
[----:B------:R-:W-:Y:S11]  /*7fa0*/  MOV R2, R3 ;  /* 0x0000000300027202 */ /* 0x000ff60000000f00 */
[----:B------:R-:W-:Y:S05]  /*7fb0*/  @!P0 BRA `(.L_x_131) ;  /* 0x0000000000408947 */ /* 0x000fea0003800000 */
[----:B------:R-:W1:Y:S01]  /*7fc0*/  LDCU.64 UR8, c[0x4][0x70] ;  /* 0x01000e00ff0877ac */ /* 0x000e620008000a00 */
[----:B------:R-:W-:Y:S01]  /*7fd0*/  MOV R15, 0x0 ;  /* 0x00000000000f7802 */ /* 0x000fe20000000f00 */
[----:B------:R-:W-:Y:S02]  /*7fe0*/  HFMA2 R12, -RZ, RZ, 0, 5.9604644775390625e-08 ;  /* 0x00000001ff0c7431 */ /* 0x000fe400000001ff */
[----:B------:R-:W-:Y:S02]  /*7ff0*/  IMAD.MOV.U32 R8, RZ, RZ, 0x192 ;  /* 0x00000192ff087424 */ /* 0x000fe400078e00ff */
[----:B------:R-:W-:Y:S01]  /*8000*/  IMAD.MOV.U32 R13, RZ, RZ, RZ ;  /* 0x000000ffff0d7224 */ /* 0x000fe200078e00ff */
[----:B------:R-:W3:Y:S01]  /*8010*/  LDCU.64 UR6, c[0x4][0x78] ;  /* 0x01000f00ff0677ac */ /* 0x000ee20008000a00 */
[----:B------:R-:W4:Y:S01]  /*8020*/  LDC.64 R14, c[0x4][R15] ;  /* 0x010000000f0e7b82 */ /* 0x000f220000000a00 */
[----:B------:R-:W5:Y:S01]  /*8030*/  LDCU.64 UR4, c[0x4][0x10] ;  /* 0x01000200ff0477ac */ /* 0x000f620008000a00 */
[----:B-1----:R-:W-:Y:S01]  /*8040*/  MOV R5, UR9 ;  /* 0x0000000900057c02 */ /* 0x002fe20008000f00 */
[----:B------:R-:W-:Y:S01]  /*8050*/  IMAD.U32 R4, RZ, RZ, UR8 ;  /* 0x00000008ff047e24 */ /* 0x000fe2000f8e00ff */
[----:B---3--:R-:W-:Y:S01]  /*8060*/  MOV R7, UR7 ;  /* 0x0000000700077c02 */ /* 0x008fe20008000f00 */
[----:B------:R-:W-:Y:S01]  /*8070*/  IMAD.U32 R6, RZ, RZ, UR6 ;  /* 0x00000006ff067e24 */ /* 0x000fe2000f8e00ff */
[----:B-----5:R-:W-:Y:S01]  /*8080*/  MOV R11, UR5 ;  /* 0x00000005000b7c02 */ /* 0x020fe20008000f00 */
[----:B------:R-:W-:Y:S02]  /*8090*/  IMAD.U32 R10, RZ, RZ, UR4 ;  /* 0x00000004ff0a7e24 */ /* 0x000fe4000f8e00ff */
[----:B------:R-:W-:Y:S07]  /*80a0*/  LEPC R20, `(.L_x_131) ;  /* 0x000000001014794e */ /* 0x000fee0000000000 */
[----:B--2-4-:R-:W-:Y:S05]  /*80b0*/  CALL.ABS.NOINC R14 ;  /* 0x000000000e007343 */ /* 0x014fea0003c00000 */
.L_x_131:
        /* <DEDUP_REMOVED lines=23> */
.L_x_132:
[----:B------:R-:W-:Y:S05]  /*8230*/  WARPSYNC.ALL ;  /* 0x0000000000007948 */ /* 0x000fea0003800000 */
[----:B------:R-:W-:Y:S11]  /*8240*/  R2UR UR4, R2 ;  /* 0x00000000020472ca */ /* 0x000ff600000e0000 */
[----:B------:R-:W-:Y:S02]  /*8250*/  @!UPT UIADD3 URZ, UPT, UPT, URZ, URZ, URZ ;  /* 0x000000fffffff290 */ /* 0x000fe4000fffe0ff */
[----:B------:R-:W1:Y:S02]  /*8260*/  LDTM.x16 R4, tmem[UR4+0x40] ;  /* 0x00004004000479ee */ /* 0x000e640008240000 */
[----:B-1----:R-:W-:Y:S01]  /*8270*/  NOP ;  /* 0x0000000000007918 */ /* 0x002fe20000000000 */
.L_x_130:
[----:B------:R-:W-:Y:S01]  /*8280*/  ISETP.NE.AND P2, PT, R105, RZ, PT ;  /* 0x000000ff6900720c */ /* 0x000fe20003f45270 */
[----:B------:R-:W-:Y:S01]  /*8290*/  FMUL R0, R52, R24 ;  /* 0x0000001834007220 */ /* 0x000fe20000400000 */
[----:B------:R-:W-:Y:S01]  /*82a0*/  SHF.L.U32 R3, R60, 0x10, RZ ;  /* 0x000000103c037819 */ /* 0x000fe200000006ff */
[----:B------:R-:W-:Y:S01]  /*82b0*/  FMUL R2, R52, R25 ;  /* 0x0000001934027220 */ /* 0x000fe20000400000 */
[----:B------:R-:W-:Y:S02]  /*82c0*/  LOP3.LUT R20, R60, 0xffff0000, RZ, 0xc0, !PT ;  /* 0xffff00003c147812 */ /* 0x000fe400078ec0ff */
[----:B------:R-:W-:Y:S01]  /*82d0*/  SHF.L.U32 R21, R61, 0x10, RZ ;  /* 0x000000103d157819 */ /* 0x000fe200000006ff */
[C---:B------:R-:W-:Y:S01]  /*82e0*/  FFMA R0, R53.reuse, R3, R0 ;  /* 0x0000000335007223 */ /* 0x040fe20000000000 */
[----:B------:R-:W-:Y:S01]  /*82f0*/  ISETP.NE.AND P1, PT, R98, R22, PT ;  /* 0x000000166200720c */ /* 0x000fe20003f25270 */
[C---:B------:R-:W-:Y:S01]  /*8300*/  FFMA R2, R53.reuse, R20, R2 ;  /* 0x0000001435027223 */ /* 0x040fe20000000002 */
[----:B------:R-:W-:Y:S01]  /*8310*/  MOV R20, UR57 ;  /* 0x0000003900147c02 */ /* 0x000fe20008000f00 */
[----:B------:R-:W-:Y:S01]  /*8320*/  FMUL R3, R52, R26 ;  /* 0x0000001a34037220 */ /* 0x000fe20000400000 */
[----:B------:R-:W-:Y:S02]  /*8330*/  SHF.L.U32 R22, R62, 0x10, RZ ;  /* 0x000000103e167819 */ /* 0x000fe400000006ff */
[----:B------:R-:W-:Y:S01]  /*8340*/  @P2 LEA R20, R20, UR45, 0x3 ;  /* 0x0000002d14142c11 */ /* 0x000fe2000f8e18ff */
[----:B------:R-:W-:Y:S01]  /*8350*/  FFMA R3, R53, R21, R3 ;  /* 0x0000001535037223 */ /* 0x000fe20000000003 */
[----:B------:R-:W-:Y:S01]  /*8360*/  F2FP.BF16.F32.PACK_AB R108, R2, R0 ;  /* 0x00000000026c723e */ /* 0x000fe200000010ff */
[C---:B------:R-:W-:Y:S01]  /*8370*/  FMUL R0, R52.reuse, R27 ;  /* 0x0000001b34007220 */ /* 0x040fe20000400000 */
[----:B------:R-:W-:Y:S01]  /*8380*/  LOP3.LUT R21, R61, 0xffff0000, RZ, 0xc0, !PT ;  /* 0xffff00003d157812 */ /* 0x000fe200078ec0ff */
[----:B------:R-:W-:Y:S01]  /*8390*/  FMUL R2, R52, R28 ;  /* 0x0000001c34027220 */ /* 0x000fe20000400000 */
[----:B------:R-:W-:Y:S01]  /*83a0*/  @P2 IADD3 R40, PT, PT, R20, 0xe0, RZ ;  /* 0x000000e014282810 */ /* 0x000fe20007ffe0ff */
[----:B------:R-:W-:Y:S01]  /*83b0*/  FMUL R20, R52, R29 ;  /* 0x0000001d34147220 */ /* 0x000fe20000400000 */
[----:B------:R-:W-:Y:S01]  /*83c0*/  LOP3.LUT R23, R62, 0xffff0000, RZ, 0xc0, !PT ;  /* 0xffff00003e177812 */ /* 0x000fe200078ec0ff */
[C---:B------:R-:W-:Y:S01]  /*83d0*/  FFMA R0, R53.reuse, R21, R0 ;  /* 0x0000001535007223 */ /* 0x040fe20000000000 */
[----:B------:R-:W-:Y:S01]  /*83e0*/  MOV R106, UR37 ;  /* 0x00000025006a7c02 */ /* 0x000fe20008000f00 */
[C---:B------:R-:W-:Y:S01]  /*83f0*/  FFMA R2, R53.reuse, R22, R2 ;  /* 0x0000001635027223 */ /* 0x040fe20000000002 */
[----:B------:R-:W-:Y:S01]  /*8400*/  LOP3.LUT R41, R66, 0xffff0000, RZ, 0xc0, !PT ;  /* 0xffff000042297812 */ /* 0x000fe200078ec0ff */
[----:B------:R-:W-:Y:S01]  /*8410*/  FFMA R20, R53, R23, R20 ;  /* 0x0000001735147223 */ /* 0x000fe20000000014 */
[----:B------:R-:W-:Y:S01]  /*8420*/  @P2 PRMT R106, R106, 0x654, R40 ;  /* 0x000006546a6a2816 */ /* 0x000fe20000000028 */
[C---:B------:R-:W-:Y:S01]  /*8430*/  FMUL R21, R52.reuse, R30 ;  /* 0x0000001e34157220 */ /* 0x040fe20000400000 */
[C---:B------:R-:W-:Y:S01]  /*8440*/  SHF.L.U32 R23, R63.reuse, 0x10, RZ ;  /* 0x000000103f177819 */ /* 0x040fe200000006ff */
[----:B------:R-:W-:Y:S01]  /*8450*/  FMUL R22, R52, R31 ;  /* 0x0000001f34167220 */ /* 0x000fe20000400000 */
[----:B------:R-:W-:Y:S02]  /*8460*/  LOP3.LUT R40, R63, 0xffff0000, RZ, 0xc0, !PT ;  /* 0xffff00003f287812 */ /* 0x000fe400078ec0ff */
[----:B------:R-:W-:Y:S01]  /*8470*/  F2FP.BF16.F32.PACK_AB R110, R20, R2 ;  /* 0x00000002146e723e */ /* 0x000fe200000010ff */
[C---:B------:R-:W-:Y:S01]  /*8480*/  FFMA R21, R53.reuse, R23, R21 ;  /* 0x0000001735157223 */ /* 0x040fe20000000015 */
[----:B------:R-:W-:Y:S01]  /*8490*/  F2FP.BF16.F32.PACK_AB R109, R0, R3 ;  /* 0x00000003006d723e */ /* 0x000fe200000010ff */
[----:B------:R-:W-:Y:S01]  /*84a0*/  FFMA R22, R53, R40, R22 ;  /* 0x0000002835167223 */ /* 0x000fe20000000016 */
[----:B------:R-:W-:Y:S01]  /*84b0*/  SHF.L.U32 R20, R64, 0x10, RZ ;  /* 0x0000001040147819 */ /* 0x000fe200000006ff */
[----:B------:R-:W-:Y:S01]  /*84c0*/  FMUL R0, R52, R32 ;  /* 0x0000002034007220 */ /* 0x000fe20000400000 */
[----:B------:R-:W-:Y:S01]  /*84d0*/  LOP3.LUT R23, R64, 0xffff0000, RZ, 0xc0, !PT ;  /* 0xffff000040177812 */ /* 0x000fe200078ec0ff */
[C---:B------:R-:W-:Y:S01]  /*84e0*/  FMUL R2, R52.reuse, R33 ;  /* 0x0000002134027220 */ /* 0x040fe20000400000 */
[----:B------:R-:W-:Y:S01]  /*84f0*/  SHF.L.U32 R40, R65, 0x10, RZ ;  /* 0x0000001041287819 */ /* 0x000fe200000006ff */
[----:B------:R-:W-:Y:S01]  /*8500*/  FMUL R3, R52, R34 ;  /* 0x0000002234037220 */ /* 0x000fe20000400000 */
[----:B------:R-:W-:Y:S01]  /*8510*/  F2FP.BF16.F32.PACK_AB R111, R22, R21 ;  /* 0x00000015166f723e */ /* 0x000fe200000010ff */
[----:B------:R-:W-:Y:S01]  /*8520*/  FFMA R0, R53, R20, R0 ;  /* 0x0000001435007223 */ /* 0x000fe20000000000 */
[----:B------:R-:W-:Y:S01]  /*8530*/  LOP3.LUT R42, R77, 0xffff0000, RZ, 0xc0, !PT ;  /* 0xffff00004d2a7812 */ /* 0x000fe200078ec0ff */
[----:B------:R-:W-:Y:S01]  /*8540*/  FFMA R2, R53, R23, R2 ;  /* 0x0000001735027223 */ /* 0x000fe20000000002 */
[----:B------:R-:W-:Y:S01]  /*8550*/  LOP3.LUT R23, R65, 0xffff0000, RZ, 0xc0, !PT ;  /* 0xffff000041177812 */ /* 0x000fe200078ec0ff */
[C---:B------:R-:W-:Y:S01]  /*8560*/  FFMA R3, R53.reuse, R40, R3 ;  /* 0x0000002835037223 */ /* 0x040fe20000000003 */
[----:B------:R-:W-:Y:S01]  /*8570*/  SHF.L.U32 R40, R66, 0x10, RZ ;  /* 0x0000001042287819 */ /* 0x000fe200000006ff */
[----:B------:R-:W-:Y:S01]  /*8580*/  FMUL R20, R52, R35 ;  /* 0x0000002334147220 */ /* 0x000fe20000400000 */
[----:B------:R-:W-:Y:S01]  /*8590*/  F2FP.BF16.F32.PACK_AB R112, R2, R0 ;  /* 0x000000000270723e */ /* 0x000fe200000010ff */
[----:B------:R-:W-:Y:S01]  /*85a0*/  FMUL R21, R52, R36 ;  /* 0x0000002434157220 */ /* 0x000fe20000400000 */
[----:B------:R-:W-:Y:S01]  /*85b0*/  SHF.L.U32 R54, R78, 0x10, RZ ;  /* 0x000000104e367819 */ /* 0x000fe200000006ff */
[----:B------:R-:W-:Y:S01]  /*85c0*/  FMUL R22, R52, R37 ;  /* 0x0000002534167220 */ /* 0x000fe20000400000 */
[----:B------:R-:W-:Y:S01]  /*85d0*/  LOP3.LUT R55, R78, 0xffff0000, RZ, 0xc0, !PT ;  /* 0xffff00004e377812 */ /* 0x000fe200078ec0ff */
[----:B------:R-:W-:Y:S01]  /*85e0*/  FFMA R20, R53, R23, R20 ;  /* 0x0000001735147223 */ /* 0x000fe20000000014 */
[----:B------:R-:W-:Y:S01]  /*85f0*/  SHF.L.U32 R23, R67, 0x10, RZ ;  /* 0x0000001043177819 */ /* 0x000fe200000006ff */
[----:B------:R-:W-:Y:S01]  /*8600*/  FFMA R21, R53, R40, R21 ;  /* 0x0000002835157223 */ /* 0x000fe20000000015 */
[----:B------:R-:W-:Y:S01]  /*8610*/  LOP3.LUT R40, R67, 0xffff0000, RZ, 0xc0, !PT ;  /* 0xffff000043287812 */ /* 0x000fe200078ec0ff */
[C---:B------:R-:W-:Y:S01]  /*8620*/  FFMA R22, R53.reuse, R41, R22 ;  /* 0x0000002935167223 */ /* 0x040fe20000000016 */
[----:B------:R-:W-:Y:S01]  /*8630*/  F2FP.BF16.F32.PACK_AB R113, R20, R3 ;  /* 0x000000031471723e */ /* 0x000fe200000010ff */
[----:B------:R-:W-:Y:S01]  /*8640*/  FMUL R0, R52, R38 ;  /* 0x0000002634007220 */ /* 0x000fe20000400000 */
[----:B------:R-:W-:Y:S01]  /*8650*/  LOP3.LUT R41, R74, 0xffff0000, RZ, 0xc0, !PT ;  /* 0xffff00004a297812 */ /* 0x000fe200078ec0ff */
[----:B------:R-:W-:Y:S01]  /*8660*/  FMUL R2, R52, R39 ;  /* 0x0000002734027220 */ /* 0x000fe20000400000 */
[----:B------:R-:W-:Y:S01]  /*8670*/  F2FP.BF16.F32.PACK_AB R114, R22, R21 ;  /* 0x000000151672723e */ /* 0x000fe200000010ff */
[----:B------:R1:W-:Y:S01]  /*8680*/  @!P1 STS.128 [R104+UR45+0x1200], R108 ;  /* 0x0012006c68009988 */ /* 0x0003e20008000c2d */
[C---:B------:R-:W-:Y:S01]  /*8690*/  SHF.L.U32 R22, R72.reuse, 0x10, RZ ;  /* 0x0000001048167819 */ /* 0x040fe200000006ff */
[C---:B------:R-:W-:Y:S01]  /*86a0*/  FFMA R0, R53.reuse, R23, R0 ;  /* 0x0000001735007223 */ /* 0x040fe20000000000 */
[----:B------:R-:W-:Y:S01]  /*86b0*/  LOP3.LUT R23, R72, 0xffff0000, RZ, 0xc0, !PT ;  /* 0xffff000048177812 */ /* 0x000fe200078ec0ff */
[----:B------:R-:W-:Y:S01]  /*86c0*/  FFMA R2, R53, R40, R2 ;  /* 0x0000002835027223 */ /* 0x000fe20000000002 */
[----:B------:R-:W-:Y:S01]  /*86d0*/  SHF.L.U32 R40, R73, 0x10, RZ ;  /* 0x0000001049287819 */ /* 0x000fe200000006ff */
[C---:B------:R-:W-:Y:S01]  /*86e0*/  FMUL R3, R52.reuse, R4 ;  /* 0x0000000434037220 */ /* 0x040fe20000400000 */
[C---:B------:R-:W-:Y:S01]  /*86f0*/  SHF.L.U32 R56, R79.reuse, 0x10, RZ ;  /* 0x000000104f387819 */ /* 0x040fe200000006ff */
[----:B------:R-:W-:Y:S01]  /*8700*/  FMUL R20, R52, R5 ;  /* 0x0000000534147220 */ /* 0x000fe20000400000 */
[----:B------:R-:W-:Y:S01]  /*8710*/  F2FP.BF16.F32.PACK_AB R115, R2, R0 ;  /* 0x000000000273723e */ /* 0x000fe200000010ff */
[----:B------:R-:W-:Y:S01]  /*8720*/  FMUL R21, R52, R6 ;  /* 0x0000000634157220 */ /* 0x000fe20000400000 */
[----:B------:R-:W-:Y:S01]  /*8730*/  LOP3.LUT R57, R79, 0xffff0000, RZ, 0xc0, !PT ;  /* 0xffff00004f397812 */ /* 0x000fe200078ec0ff */
[C---:B------:R-:W-:Y:S01]  /*8740*/  FFMA R3, R53.reuse, R22, R3 ;  /* 0x0000001635037223 */ /* 0x040fe20000000003 */
[----:B------:R-:W-:Y:S01]  /*8750*/  FFMA R20, R53, R23, R20 ;  /* 0x0000001735147223 */ /* 0x000fe20000000014 */
[----:B------:R1:W-:Y:S01]  /*8760*/  @!P1 STS.128 [R103+0x1200], R112 ;  /* 0x0012007067009388 */ /* 0x0003e20000000c00 */
[----:B------:R-:W-:Y:S01]  /*8770*/  LOP3.LUT R23, R73, 0xffff0000, RZ, 0xc0, !PT ;  /* 0xffff000049177812 */ /* 0x000fe200078ec0ff */
[C---:B------:R-:W-:Y:S01]  /*8780*/  FFMA R21, R53.reuse, R40, R21 ;  /* 0x0000002835157223 */ /* 0x040fe20000000015 */
[----:B------:R-:W-:Y:S01]  /*8790*/  SHF.L.U32 R40, R74, 0x10, RZ ;  /* 0x000000104a287819 */ /* 0x000fe200000006ff */
[----:B------:R-:W-:Y:S01]  /*87a0*/  FMUL R0, R52, R7 ;  /* 0x0000000734007220 */ /* 0x000fe20000400000 */
[----:B------:R-:W-:Y:S01]  /*87b0*/  F2FP.BF16.F32.PACK_AB R116, R20, R3 ;  /* 0x000000031474723e */ /* 0x000fe200000010ff */
[----:B------:R-:W-:Y:S01]  /*87c0*/  FMUL R2, R52, R8 ;  /* 0x0000000834027220 */ /* 0x000fe20000400000 */
[----:B------:R-:W-:Y:S01]  /*87d0*/  ISETP.NE.AND P0, PT, R98, RZ, PT ;  /* 0x000000ff6200720c */ /* 0x000fe20003f05270 */
[C---:B------:R-:W-:Y:S01]  /*87e0*/  FMUL R22, R52.reuse, R9 ;  /* 0x0000000934167220 */ /* 0x040fe20000400000 */
[C---:B------:R-:W-:Y:S01]  /*87f0*/  FFMA R0, R53.reuse, R23, R0 ;  /* 0x0000001735007223 */ /* 0x040fe20000000000 */
[----:B------:R-:W-:Y:S01]  /*8800*/  FFMA R2, R53, R40, R2 ;  /* 0x0000002835027223 */ /* 0x000fe20000000002 */
[C---:B------:R-:W-:Y:S01]  /*8810*/  SHF.L.U32 R23, R75.reuse, 0x10, RZ ;  /* 0x000000104b177819 */ /* 0x040fe200000006ff */
[C---:B------:R-:W-:Y:S01]  /*8820*/  FMUL R3, R52.reuse, R10 ;  /* 0x0000000a34037220 */ /* 0x040fe20000400000 */
[----:B------:R-:W-:Y:S01]  /*8830*/  LOP3.LUT R40, R75, 0xffff0000, RZ, 0xc0, !PT ;  /* 0xffff00004b287812 */ /* 0x000fe200078ec0ff */
[C---:B------:R-:W-:Y:S01]  /*8840*/  FFMA R22, R53.reuse, R41, R22 ;  /* 0x0000002935167223 */ /* 0x040fe20000000016 */
[----:B------:R-:W-:Y:S01]  /*8850*/  FMUL R20, R52, R11 ;  /* 0x0000000b34147220 */ /* 0x000fe20000400000 */
[C---:B------:R-:W-:Y:S01]  /*8860*/  FFMA R3, R53.reuse, R23, R3 ;  /* 0x0000001735037223 */ /* 0x040fe20000000003 */
        /* <DEDUP_REMOVED lines=27> */
[----:B------:R-:W-:Y:S02]  /*8a20*/  F2FP.BF16.F32.PACK_AB R23, R42, R41 ;  /* 0x000000292a17723e */ /* 0x000fe400000010ff */
[----:B------:R-:W-:Y:S02]  /*8a30*/  LEA R0, R68, UR45, 0x3 ;  /* 0x0000002d44007c11 */ /* 0x000fe4000f8e18ff */
[----:B------:R-:W-:Y:S01]  /*8a40*/  @P2 SHF.L.U32 R2, RZ, 0x1f, RZ ;  /* 0x0000001fff022819 */ /* 0x000fe200000006ff */
[----:B------:R1:W-:Y:S01]  /*8a50*/  @!P1 STS.128 [R103+0x1a00], R20 ;  /* 0x001a001467009388 */ /* 0x0003e20000000c00 */
[----:B------:R-:W-:Y:S01]  /*8a60*/  @!PT LDS RZ, [RZ] ;  /* 0x00000000fffff984 */ /* 0x000fe20000000800 */
[----:B------:R-:W-:Y:S01]  /*8a70*/  @!PT LDS RZ, [RZ] ;  /* 0x00000000fffff984 */ /* 0x000fe20000000800 */
[----:B------:R-:W-:Y:S01]  /*8a80*/  @!PT LDS RZ, [RZ] ;  /* 0x00000000fffff984 */ /* 0x000fe20000000800 */
[----:B------:R-:W-:Y:S01]  /*8a90*/  @!PT LDS RZ, [RZ] ;  /* 0x00000000fffff984 */ /* 0x000fe20000000800 */
[----:B------:R3:W-:Y:S07]  /*8aa0*/  MEMBAR.ALL.CTA ;  /* 0x0000000000007992 */ /* 0x0007ee0000008000 */
[----:B---3--:R-:W3:Y:S02]  /*8ab0*/  FENCE.VIEW.ASYNC.S ;  /* 0x00000000000073c6 */ /* 0x008ee40000000000 */
[----:B------:R-:W-:Y:S05]  /*8ac0*/  WARPSYNC.ALL ;  /* 0x0000000000007948 */ /* 0x000fea0003800000 */
[----:B------:R-:W-:Y:S01]  /*8ad0*/  BSSY.RECONVERGENT B0, `(.L_x_133) ;  /* 0x0000011000007945 */ /* 0x000fe20003800200 */
[----:B---3--:R-:W-:Y:S06]  /*8ae0*/  BAR.SYNC.DEFER_BLOCKING 0x1, 0x80 ;  /* 0x0042000000007b1d */ /* 0x008fec0000010000 */
[----:B------:R-:W-:Y:S05]  /*8af0*/  @P0 BRA `(.L_x_134) ;  /* 0x0000000000380947 */ /* 0x000fea0003800000 */
[----:B------:R-:W-:Y:S02]  /*8b00*/  UIADD3 UR12, UP0, UPT, UR58, 0xa80, URZ ;  /* 0x00000a803a0c7890 */ /* 0x000fe4000ff1e0ff */
[----:B------:R-:W-:Y:S02]  /*8b10*/  UIADD3 UR10, UPT, UPT, UR42, 0x40, URZ ;  /* 0x000000402a0a7890 */ /* 0x000fe4000fffe0ff */
[----:B------:R-:W-:Y:S02]  /*8b20*/  UIADD3 UR8, UPT, UPT, UR45, 0x1200, URZ ;  /* 0x000012002d087890 */ /* 0x000fe4000fffe0ff */
[----:B------:R-:W-:Y:S01]  /*8b30*/  UIADD3.X UR13, UPT, UPT, URZ, UR59, URZ, UP0, !UPT ;  /* 0x0000003bff0d7290 */ /* 0x000fe200087fe4ff */
[----:B------:R-:W-:Y:S01]  /*8b40*/  UMOV UR9, UR41 ;  /* 0x0000002900097c82 */ /* 0x000fe20008000000 */
[----:B------:R-:W-:Y:S01]  /*8b50*/  UMOV UR11, UR44 ;  /* 0x0000002c000b7c82 */ /* 0x000fe20008000000 */
[----:B------:R-:W-:Y:S02]  /*8b60*/  UIADD3 UR5, UPT, UPT, UR41, 0x40, URZ ;  /* 0x0000004029057890 */ /* 0x000fe4000fffe0ff */
[----:B------:R-:W-:Y:S01]  /*8b70*/  UIADD3 UR4, UPT, UPT, UR45, 0x1a00, URZ ;  /* 0x00001a002d047890 */ /* 0x000fe2000fffe0ff */
[----:B------:R-:W-:Y:S03]  /*8b80*/  UMOV UR7, UR44 ;  /* 0x0000002c00077c82 */ /* 0x000fe60008000000 */
[----:B------:R3:W-:Y:S01]  /*8b90*/  UTMASTG.3D [UR8], [UR12] ;  /* 0x000000080c0073b5 */ /* 0x0007e20008010000 */
[----:B------:R-:W-:Y:S04]  /*8ba0*/  UMOV UR6, UR10 ;  /* 0x0000000a00067c82 */ /* 0x000fe80008000000 */
[----:B------:R3:W-:Y:S01]  /*8bb0*/  UTMASTG.3D [UR4], [UR12] ;  /* 0x000000040c0073b5 */ /* 0x0007e20008010000 */
[----:B------:R0:W-:Y:S01]  /*8bc0*/  UTMACMDFLUSH ;  /* 0x00000000000079b7 */ /* 0x0001e20000000000 */
[----:B---3--:R-:W-:Y:S04]  /*8bd0*/  DEPBAR.LE SB0, 0x1 ;  /* 0x000080400000791a */ /* 0x008fe80000000000 */
.L_x_134:
[----:B------:R-:W-:Y:S05]  /*8be0*/  BSYNC.RECONVERGENT B0 ;  /* 0x0000000000007941 */ /* 0x000fea0003800200 */
.L_x_133:
[----:B------:R-:W-:Y:S01]  /*8bf0*/  BAR.SYNC.DEFER_BLOCKING 0x1, 0x80 ;  /* 0x0042000000007b1d */ /* 0x000fe20000010000 */
[----:B------:R-:W-:Y:S01]  /*8c00*/  UIADD3 UR43, UPT, UPT, UR57, 0x1, URZ ;  /* 0x00000001392b7890 */ /* 0x000fe2000fffe0ff */
[----:B-1----:R-:W-:Y:S01]  /*8c10*/  VIADD R23, R59, 0x10 ;  /* 0x000000103b177836 */ /* 0x002fe20000000000 */
[----:B------:R-:W-:Y:S02]  /*8c20*/  UIADD3 UR53, UPT, UPT, UR41, 0x10, URZ ;  /* 0x0000001029357890 */ /* 0x000fe4000fffe0ff */
[----:B------:R-:W-:Y:S02]  /*8c30*/  UISETP.NE.AND UP0, UPT, UR43, 0x4, UPT ;  /* 0x000000042b00788c */ /* 0x000fe4000bf05270 */
[----:B------:R-:W-:Y:S02]  /*8c40*/  SHF.R.U32.HI R21, RZ, 0x15, R23 ;  /* 0x00000015ff157819 */ /* 0x000fe40000011617 */
[----:B------:R-:W-:Y:S02]  /*8c50*/  USEL UR43, UR43, URZ, UP0 ;  /* 0x000000ff2b2b7287 */ /* 0x000fe40008000000 */
[----:B------:R-:W-:Y:S01]  /*8c60*/  LOP3.LUT R22, R21, 0x3, RZ, 0xc0, !PT ;  /* 0x0000000315167812 */ /* 0x000fe200078ec0ff */
[----:B------:R1:W-:Y:S01]  /*8c70*/  @P2 SYNCS.ARRIVE.TRANS64.RED.A1T0 RZ, [R106+URZ], RZ ;  /* 0x000000ff6aff29a7 */ /* 0x0003e200081004ff */
[----:B------:R-:W-:Y:S01]  /*8c80*/  BSSY B1, `(.L_x_135) ;  /* 0x0000015000017945 */ /* 0x000fe20003800000 */
[----:B------:R-:W3:Y:S02]  /*8c90*/  @P2 SYNCS.PHASECHK.TRANS64.TRYWAIT P0, [R0+URZ+0xc0], R2 ;  /* 0x0000c002000025a7 */ /* 0x000ee400080011ff */
[----:B---3--:R-:W-:Y:S01]  /*8ca0*/  @P2 SEL R70, RZ, 0x1, !P0 ;  /* 0x00000001ff462807 */ /* 0x008fe20004000000 */
[----:B-1----:R-:W-:Y:S06]  /*8cb0*/  @!P2 BRA `(.L_x_136) ;  /* 0x000000000044a947 */ /* 0x002fec0003800000 */
[----:B------:R-:W-:Y:S01]  /*8cc0*/  ISETP.NE.AND P1, PT, R71, RZ, PT ;  /* 0x000000ff4700720c */ /* 0x000fe20003f25270 */
[----:B------:R-:W-:Y:S01]  /*8cd0*/  BSSY B0, `(.L_x_137) ;  /* 0x0000009000007945 */ /* 0x000fe20003800000 */
[----:B------:R-:W-:Y:S11]  /*8ce0*/  ISETP.NE.AND P0, PT, R70, RZ, PT ;  /* 0x000000ff4600720c */ /* 0x000ff60003f05270 */
[----:B------:R-:W-:Y:S05]  /*8cf0*/  @P1 IMAD R3, R68, 0x1000, R104 ;  /* 0x0000100044031824 */ /* 0x000fea00078e0268 */
[----:B------:R-:W-:Y:S05]  /*8d00*/  @P1 IADD3 R2, PT, PT, R3, UR45, RZ ;  /* 0x0000002d03021c10 */ /* 0x000fea000fffe0ff */
[----:B------:R-:W-:Y:S01]  /*8d10*/  @P1 IMAD.IADD R2, R69, 0x1, R2 ;  /* 0x0000000145021824 */ /* 0x000fe200078e0202 */
[----:B------:R-:W-:Y:S06]  /*8d20*/  @P0 BRA `(.L_x_138) ;  /* 0x00000000000c0947 */ /* 0x000fec0003800000 */
[----:B------:R-:W-:Y:S04]  /*8d30*/  SHF.L.U32 R20, RZ, 0x1f, RZ ;  /* 0x0000001fff147819 */ /* 0x000fe800000006ff */
[----:B------:R-:W1:Y:S02]  /*8d40*/  SYNCS.PHASECHK.TRANS64.TRYWAIT P0, [R0+URZ+0xc0], R20 ;  /* 0x0000c014000075a7 */ /* 0x000e6400080011ff */
[----:B-1----:R-:W-:Y:S05]  /*8d50*/  @!P0 BRA `(.L_x_139) ;  /* 0x0000006800208947 */ /* 0x002fea0003800000 */
.L_x_138:
[----:B------:R-:W-:Y:S05]  /*8d60*/  BSYNC B0 ;  /* 0x0000000000007941 */ /* 0x000fea0003800000 */
.L_x_137:
[----:B------:R-:W-:Y:S02]  /*8d70*/  ISETP.NE.AND P0, PT, R71, RZ, PT ;  /* 0x000000ff4700720c */ /* 0x000fe40003f05270 */
[----:B------:R-:W-:Y:S11]  /*8d80*/  IADD3 R68, PT, PT, R68, 0x1, RZ ;  /* 0x0000000144447810 */ /* 0x000ff60007ffe0ff */
[----:B------:R3:W4:Y:S04]  /*8d90*/  @P0 LDS.128 R60, [R3+UR45+0x200] ;  /* 0x0002002d033c0984 */ /* 0x0007280008000c00 */
[----:B------:R3:W1:Y:S04]  /*8da0*/  @P0 LDS.128 R72, [R3+UR45+0xa00] ;  /* 0x000a002d03480984 */ /* 0x0006680008000c00 */
[----:B------:R3:W1:Y:S04]  /*8db0*/  @P0 LDS.128 R64, [R2+0x200] ;  /* 0x0002000002400984 */ /* 0x0006680000000c00 */
[----:B------:R3:W1:Y:S02]  /*8dc0*/  @P0 LDS.128 R76, [R2+0xa00] ;  /* 0x000a0000024c0984 */ /* 0x0006640000000c00 */
.L_x_136:
[----:B------:R-:W-:Y:S05]  /*8dd0*/  BSYNC B1 ;  /* 0x0000000000017941 */ /* 0x000fea0003800000 */
.L_x_135:
[----:B------:R-:W-:Y:S11]  /*8de0*/  ISETP.NE.AND P0, PT, R98, R22, PT ;  /* 0x000000166200720c */ /* 0x000ff60003f05270 */
[----:B------:R-:W-:Y:S02]  /*8df0*/  @!UPT UIADD3 URZ, UPT, UPT, URZ, URZ, URZ ;  /* 0x000000fffffff290 */ /* 0x000fe4000fffe0ff */
[----:B------:R-:W-:Y:S05]  /*8e00*/  @P0 BRA `(.L_x_140) ;  /* 0x0000000000bc0947 */ /* 0x000fea0003800000 */
[----:B------:R-:W-:Y:S11]  /*8e10*/  LOP3.LUT P0, RZ, R21, 0x3, R99, 0x48, !PT ;  /* 0x0000000315ff7812 */ /* 0x000ff60007804863 */
[----:B------:R-:W-:Y:S02]  /*8e20*/  @!UPT UIADD3 URZ, UPT, UPT, URZ, URZ, URZ ;  /* 0x000000fffffff290 */ /* 0x000fe4000fffe0ff */
[----:B------:R-:W-:Y:S05]  /*8e30*/  @!P0 BRA `(.L_x_141) ;  /* 0x0000000000408947 */ /* 0x000fea0003800000 */
[----:B------:R-:W5:Y:S01]  /*8e40*/  LDCU.64 UR8, c[0x4][0x70] ;  /* 0x01000e00ff0877ac */ /* 0x000f620008000a00 */
[----:B---3--:R-:W-:Y:S01]  /*8e50*/  MOV R3, 0x0 ;  /* 0x0000000000037802 */ /* 0x008fe20000000f00 */
[----:B------:R-:W-:Y:S02]  /*8e60*/  HFMA2 R12, -RZ, RZ, 0, 5.9604644775390625e-08 ;  /* 0x00000001ff0c7431 */ /* 0x000fe400000001ff */
[----:B------:R-:W-:Y:S02]  /*8e70*/  IMAD.MOV.U32 R8, RZ, RZ, 0x192 ;  /* 0x00000192ff087424 */ /* 0x000fe400078e00ff */
[----:B------:R-:W-:Y:S01]  /*8e80*/  IMAD.MOV.U32 R13, RZ, RZ, RZ ;  /* 0x000000ffff0d7224 */ /* 0x000fe200078e00ff */
[----:B------:R-:W3:Y:S01]  /*8e90*/  LDCU.64 UR6, c[0x4][0x78] ;  /* 0x01000f00ff0677ac */ /* 0x000ee20008000a00 */
[----:B------:R-:W1:Y:S01]  /*8ea0*/  LDC.64 R2, c[0x4][R3] ;  /* 0x0100000003027b82 */ /* 0x000e620000000a00 */
[----:B------:R-:W2:Y:S01]  /*8eb0*/  LDCU.64 UR4, c[0x4][0x10] ;  /* 0x01000200ff0477ac */ /* 0x000ea20008000a00 */
[----:B-----5:R-:W-:Y:S01]  /*8ec0*/  MOV R5, UR9 ;  /* 0x0000000900057c02 */ /* 0x020fe20008000f00 */
[----:B------:R-:W-:Y:S01]  /*8ed0*/  IMAD.U32 R4, RZ, RZ, UR8 ;  /* 0x00000008ff047e24 */ /* 0x000fe2000f8e00ff */
[----:B---3--:R-:W-:Y:S01]  /*8ee0*/  MOV R7, UR7 ;  /* 0x0000000700077c02 */ /* 0x008fe20008000f00 */
[----:B------:R-:W-:Y:S01]  /*8ef0*/  IMAD.U32 R6, RZ, RZ, UR6 ;  /* 0x00000006ff067e24 */ /* 0x000fe2000f8e00ff */
[----:B--2---:R-:W-:Y:S01]  /*8f00*/  MOV R11, UR5 ;  /* 0x00000005000b7c02 */ /* 0x004fe20008000f00 */
[----:B------:R-:W-:Y:S02]  /*8f10*/  IMAD.U32 R10, RZ, RZ, UR4 ;  /* 0x00000004ff0a7e24 */ /* 0x000fe4000f8e00ff */
[----:B-1----:R-:W-:Y:S07]  /*8f20*/  LEPC R20, `(.L_x_141) ;  /* 0x000000001014794e */ /* 0x002fee0000000000 */
[----:B----4-:R-:W-:Y:S05]  /*8f30*/  CALL.ABS.NOINC R2 ;  /* 0x0000000002007343 */ /* 0x010fea0003c00000 */
.L_x_141:
[----:B------:R-:W-:Y:S05]  /*8f40*/  WARPSYNC.ALL ;  /* 0x0000000000007948 */ /* 0x000fea0003800000 */
[C---:B------:R-:W-:Y:S01]  /*8f50*/  R2UR UR4, R23.reuse ;  /* 0x00000000170472ca */ /* 0x040fe200000e0000 */
[----:B-1----:R-:W-:Y:S05]  /*8f60*/  VIADD R0, R23, 0x40 ;  /* 0x0000004017007836 */ /* 0x002fea0000000000 */
[----:B------:R-:W-:Y:S04]  /*8f70*/  SHF.R.U32.HI R0, RZ, 0x15, R0 ;  /* 0x00000015ff007819 */ /* 0x000fe80000011600 */
[----:B------:R-:W-:Y:S03]  /*8f80*/  LOP3.LUT P0, RZ, R0, 0x3, R99, 0x48, !PT ;  /* 0x0000000300ff7812 */ /* 0x000fe60007804863 */
[----:B------:R-:W1:Y:S10]  /*8f90*/  LDTM.x16 R24, tmem[UR4] ;  /* 0x00000004001879ee */ /* 0x000e740008240000 */
[----:B-1----:R-:W-:Y:S05]  /*8fa0*/  @!P0 BRA `(.L_x_142) ;  /* 0x0000000000408947 */ /* 0x002fea0003800000 */
[----:B------:R-:W1:Y:S01]  /*8fb0*/  LDCU.64 UR8, c[0x4][0x70] ;  /* 0x01000e00ff0877ac */ /* 0x000e620008000a00 */
[----:B---3--:R-:W-:Y:S01]  /*8fc0*/  MOV R3, 0x0 ;  /* 0x0000000000037802 */ /* 0x008fe20000000f00 */
[----:B------:R-:W-:Y:S02]  /*8fd0*/  HFMA2 R12, -RZ, RZ, 0, 5.9604644775390625e-08 ;  /* 0x00000001ff0c7431 */ /* 0x000fe400000001ff */
[----:B------:R-:W-:Y:S02]  /*8fe0*/  IMAD.MOV.U32 R8, RZ, RZ, 0x192 ;  /* 0x00000192ff087424 */ /* 0x000fe400078e00ff */
[----:B------:R-:W-:Y:S01]  /*8ff0*/  IMAD.MOV.U32 R13, RZ, RZ, RZ ;  /* 0x000000ffff0d7224 */ /* 0x000fe200078e00ff */
[----:B------:R-:W3:Y:S01]  /*9000*/  LDCU.64 UR6, c[0x4][0x78] ;  /* 0x01000f00ff0677ac */ /* 0x000ee20008000a00 */
[----:B------:R-:W2:Y:S01]  /*9010*/  LDC.64 R2, c[0x4][R3] ;  /* 0x0100000003027b82 */ /* 0x000ea20000000a00 */
        /* <DEDUP_REMOVED lines=9> */
.L_x_142:
[----:B------:R-:W-:Y:S05]  /*90b0*/  WARPSYNC.ALL ;  /* 0x0000000000007948 */ /* 0x000fea0003800000 */
[----:B------:R-:W-:Y:S11]  /*90c0*/  R2UR UR4, R23 ;  /* 0x00000000170472ca */ /* 0x000ff600000e0000 */
[----:B------:R-:W-:Y:S02]  /*90d0*/  @!UPT UIADD3 URZ, UPT, UPT, URZ, URZ, URZ ;  /* 0x000000fffffff290 */ /* 0x000fe4000fffe0ff */
[----:B------:R-:W1:Y:S02]  /*90e0*/  LDTM.x16 R4, tmem[UR4+0x40] ;  /* 0x00004004000479ee */ /* 0x000e640008240000 */
[----:B-1----:R-:W-:Y:S01]  /*90f0*/  NOP ;  /* 0x0000000000007918 */ /* 0x002fe20000000000 */
.L_x_140:
[----:B------:R-:W-:Y:S01]  /*9100*/  ISETP.NE.AND P2, PT, R105, RZ, PT ;  /* 0x000000ff6900720c */ /* 0x000fe20003f45270 */
[----:B-1----:R-:W-:Y:S01]  /*9110*/  FMUL R0, R52, R24 ;  /* 0x0000001834007220 */ /* 0x002fe20000400000 */
[----:B---34-:R-:W-:Y:S01]  /*9120*/  SHF.L.U32 R3, R60, 0x10, RZ ;  /* 0x000000103c037819 */ /* 0x018fe200000006ff */
        /* <DEDUP_REMOVED lines=146> */
.L_x_144:
[----:B------:R-:W-:Y:S05]  /*9a50*/  BSYNC.RECONVERGENT B0 ;  /* 0x0000000000007941 */ /* 0x000fea0003800200 */
.L_x_143:
[----:B------:R-:W-:Y:S01]  /*9a60*/  BAR.SYNC.DEFER_BLOCKING 0x1, 0x80 ;  /* 0x0042000000007b1d */ /* 0x000fe20000010000 */
[----:B------:R-:W-:Y:S04]  /*9a70*/  UIADD3 UR40, UPT, UPT, UR43, 0x1, URZ ;  /* 0x000000012b287890 */ /* 0x000fe8000fffe0ff */
[----:B------:R-:W-:Y:S04]  /*9a80*/  UISETP.NE.AND UP0, UPT, UR40, 0x4, UPT ;  /* 0x000000042800788c */ /* 0x000fe8000bf05270 */
[----:B------:R-:W-:Y:S01]  /*9a90*/  USEL UR40, UR40, URZ, UP0 ;  /* 0x000000ff28287287 */ /* 0x000fe20008000000 */
[----:B------:R3:W-:Y:S01]  /*9aa0*/  @P2 SYNCS.ARRIVE.TRANS64.RED.A1T0 RZ, [R106+URZ], RZ ;  /* 0x000000ff6aff29a7 */ /* 0x0007e200081004ff */
[----:B------:R-:W-:Y:S01]  /*9ab0*/  BSSY B1, `(.L_x_145) ;  /* 0x000001a000017945 */ /* 0x000fe20003800000 */
[----:B------:R-:W4:Y:S01]  /*9ac0*/  @P2 SYNCS.PHASECHK.TRANS64.TRYWAIT P0, [R0+URZ+0xc0], R2 ;  /* 0x0000c002000025a7 */ /* 0x000f2200080011ff */
[----:B---3--:R-:W-:Y:S01]  /*9ad0*/  HFMA2 R106, -RZ, RZ, 0, 0 ;  /* 0x00000000ff6a7431 */ /* 0x008fe200000001ff */
[----:B----4-:R-:W-:Y:S01]  /*9ae0*/  @P2 SEL R70, RZ, 0x1, !P0 ;  /* 0x00000001ff462807 */ /* 0x010fe20004000000 */
[----:B------:R-:W-:Y:S06]  /*9af0*/  @!P2 BRA `(.L_x_146) ;  /* 0x000000000054a947 */ /* 0x000fec0003800000 */
[----:B------:R-:W-:Y:S01]  /*9b00*/  ISETP.NE.AND P1, PT, R71, RZ, PT ;  /* 0x000000ff4700720c */ /* 0x000fe20003f25270 */
[----:B------:R-:W-:Y:S01]  /*9b10*/  BSSY B0, `(.L_x_147) ;  /* 0x0000009000007945 */ /* 0x000fe20003800000 */
[----:B------:R-:W-:Y:S11]  /*9b20*/  ISETP.NE.AND P0, PT, R70, RZ, PT ;  /* 0x000000ff4600720c */ /* 0x000ff60003f05270 */
[----:B------:R-:W-:Y:S05]  /*9b30*/  @P1 IMAD R3, R68, 0x1000, R104 ;  /* 0x0000100044031824 */ /* 0x000fea00078e0268 */
[----:B------:R-:W-:Y:S05]  /*9b40*/  @P1 IADD3 R2, PT, PT, R3, UR45, RZ ;  /* 0x0000002d03021c10 */ /* 0x000fea000fffe0ff */
[----:B------:R-:W-:Y:S01]  /*9b50*/  @P1 IMAD.IADD R2, R69, 0x1, R2 ;  /* 0x0000000145021824 */ /* 0x000fe200078e0202 */
[----:B------:R-:W-:Y:S06]  /*9b60*/  @P0 BRA `(.L_x_148) ;  /* 0x00000000000c0947 */ /* 0x000fec0003800000 */
[----:B-1----:R-:W-:Y:S04]  /*9b70*/  SHF.L.U32 R20, RZ, 0x1f, RZ ;  /* 0x0000001fff147819 */ /* 0x002fe800000006ff */
[----:B------:R-:W1:Y:S02]  /*9b80*/  SYNCS.PHASECHK.TRANS64.TRYWAIT P0, [R0+URZ+0xc0], R20 ;  /* 0x0000c014000075a7 */ /* 0x000e6400080011ff */
[----:B-1----:R-:W-:Y:S05]  /*9b90*/  @!P0 BRA `(.L_x_149) ;  /* 0x0000005800a48947 */ /* 0x002fea0003800000 */
.L_x_148:
[----:B------:R-:W-:Y:S05]  /*9ba0*/  BSYNC B0 ;  /* 0x0000000000007941 */ /* 0x000fea0003800000 */
.L_x_147:
[----:B------:R-:W-:Y:S01]  /*9bb0*/  ISETP.NE.AND P0, PT, R71, RZ, PT ;  /* 0x000000ff4700720c */ /* 0x000fe20003f05270 */
[----:B------:R-:W-:Y:S11]  /*9bc0*/  VIADD R68, R68, 0x1 ;  /* 0x0000000144447836 */ /* 0x000ff60000000000 */
[----:B------:R-:W-:Y:S01]  /*9bd0*/  @!UPT UIADD3 URZ, UPT, UPT, URZ, URZ, URZ ;  /* 0x000000fffffff290 */ /* 0x000fe2000fffe0ff */
[----:B------:R3:W4:Y:S04]  /*9be0*/  @P0 LDS.128 R60, [R3+UR45+0x200] ;  /* 0x0002002d033c0984 */ /* 0x0007280008000c00 */
[----:B------:R3:W1:Y:S04]  /*9bf0*/  @P0 LDS.128 R72, [R3+UR45+0xa00] ;  /* 0x000a002d03480984 */ /* 0x0006680008000c00 */
[----:B------:R3:W1:Y:S04]  /*9c00*/  @P0 LDS.128 R64, [R2+0x200] ;  /* 0x0002000002400984 */ /* 0x0006680000000c00 */
[----:B------:R3:W1:Y:S01]  /*9c10*/  @P0 LDS.128 R76, [R2+0xa00] ;  /* 0x000a0000024c0984 */ /* 0x0006620000000c00 */
[C---:B------:R-:W-:Y:S04]  /*9c20*/  ISETP.NE.AND P0, PT, R68.reuse, 0x4, PT ;  /* 0x000000044400780c */ /* 0x040fe80003f05270 */
[----:B------:R-:W-:Y:S02]  /*9c30*/  SEL R68, R68, RZ, P0 ;  /* 0x000000ff44447207 */ /* 0x000fe40000000000 */
[----:B------:R-:W-:Y:S02]  /*9c40*/  SEL R106, RZ, 0x1, P0 ;  /* 0x00000001ff6a7807 */ /* 0x000fe40000000000 */
.L_x_146:
[----:B------:R-:W-:Y:S05]  /*9c50*/  BSYNC B1 ;  /* 0x0000000000017941 */ /* 0x000fea0003800000 */
.L_x_145:
[----:B---3--:R-:W-:Y:S05]  /*9c60*/  VIADD R3, R59, 0x400010 ;  /* 0x004000103b037836 */ /* 0x008fea0000000000 */
[----:B-1----:R-:W-:Y:S04]  /*9c70*/  SHF.R.U32.HI R0, RZ, 0x15, R3 ;  /* 0x00000015ff007819 */ /* 0x002fe80000011603 */
        /* <DEDUP_REMOVED lines=23> */
.L_x_151:
        /* <DEDUP_REMOVED lines=23> */
.L_x_152:
[----:B------:R-:W-:Y:S05]  /*9f60*/  WARPSYNC.ALL ;  /* 0x0000000000007948 */ /* 0x000fea0003800000 */
[----:B------:R-:W-:Y:S11]  /*9f70*/  R2UR UR4, R2 ;  /* 0x00000000020472ca */ /* 0x000ff600000e0000 */
[----:B------:R-:W-:Y:S02]  /*9f80*/  @!UPT UIADD3 URZ, UPT, UPT, URZ, URZ, URZ ;  /* 0x000000fffffff290 */ /* 0x000fe4000fffe0ff */
[----:B------:R-:W1:Y:S02]  /*9f90*/  LDTM.x16 R4, tmem[UR4+0x40] ;  /* 0x00004004000479ee */ /* 0x000e640008240000 */
[----:B-1----:R-:W-:Y:S01]  /*9fa0*/  NOP ;  /* 0x0000000000007918 */ /* 0x002fe20000000000 */
.L_x_150:
[----:B------:R-:W-:Y:S01]  /*9fb0*/  ISETP.NE.AND P2, PT, R105, RZ, PT ;  /* 0x000000ff6900720c */ /* 0x000fe20003f45270 */
[----:B------:R-:W-:Y:S01]  /*9fc0*/  FMUL R0, R52, R24 ;  /* 0x0000001834007220 */ /* 0x000fe20000400000 */
[----:B----4-:R-:W-:Y:S01]  /*9fd0*/  SHF.L.U32 R3, R60, 0x10, RZ ;  /* 0x000000103c037819 */ /* 0x010fe200000006ff */
        /* <DEDUP_REMOVED lines=121> */
[----:B------:R-:W-:Y:S01]  /*a770*/  @P2 SHF.L.U32 R2, R106, 0x1f, RZ ;  /* 0x0000001f6a022819 */ /* 0x000fe200000006ff */
        /* <DEDUP_REMOVED lines=16> */
[----:B------:R-:W-:Y:S02]  /*a880*/  UIADD3 UR5, UPT, UPT, UR41, 0x50, URZ ;  /* 0x0000005029057890 */ /* 0x000fe4000fffe0ff */
[----:B------:R-:W-:Y:S01]  /*a890*/  UIADD3 UR4, UPT, UPT, UR45, 0x3a00, URZ ;  /* 0x00003a002d047890 */ /* 0x000fe2000fffe0ff */
[----:B------:R-:W-:Y:S01]  /*a8a0*/  UMOV UR7, UR44 ;  /* 0x0000002c00077c82 */ /* 0x000fe20008000000 */
[----:B------:R-:W-:Y:S03]  /*a8b0*/  UMOV UR6, UR54 ;  /* 0x0000003600067c82 */ /* 0x000fe60008000000 */
[----:B------:R3:W-:Y:S04]  /*a8c0*/  UTMASTG.3D [UR52], [UR8] ;  /* 0x00000034080073b5 */ /* 0x0007e80008010000 */
[----:B------:R3:W-:Y:S01]  /*a8d0*/  UTMASTG.3D [UR4], [UR8] ;  /* 0x00000004080073b5 */ /* 0x0007e20008010000 */
[----:B------:R0:W-:Y:S01]  /*a8e0*/  UTMACMDFLUSH ;  /* 0x00000000000079b7 */ /* 0x0001e20000000000 */
[----:B---3--:R-:W-:Y:S04]  /*a8f0*/  DEPBAR.LE SB0, 0x1 ;  /* 0x000080400000791a */ /* 0x008fe80000000000 */
.L_x_154:
[----:B------:R-:W-:Y:S05]  /*a900*/  BSYNC.RECONVERGENT B0 ;  /* 0x0000000000007941 */ /* 0x000fea0003800200 */
.L_x_153:
        /* <DEDUP_REMOVED lines=20> */
[----:B------:R-:W-:Y:S04]  /*aa50*/  SHF.L.U32 R20, R106, 0x1f, RZ ;  /* 0x0000001f6a147819 */ /* 0x000fe800000006ff */
[----:B------:R-:W1:Y:S02]  /*aa60*/  SYNCS.PHASECHK.TRANS64.TRYWAIT P0, [R0+URZ+0xc0], R20 ;  /* 0x0000c014000075a7 */ /* 0x000e6400080011ff */
[----:B-1----:R-:W-:Y:S05]  /*aa70*/  @!P0 BRA `(.L_x_159) ;  /* 0x0000004c00008947 */ /* 0x002fea0003800000 */
.L_x_158:
[----:B------:R-:W-:Y:S05]  /*aa80*/  BSYNC B0 ;  /* 0x0000000000007941 */ /* 0x000fea0003800000 */
.L_x_157:
[----:B------:R-:W-:Y:S01]  /*aa90*/  ISETP.NE.AND P0, PT, R71, RZ, PT ;  /* 0x000000ff4700720c */ /* 0x000fe20003f05270 */
[----:B------:R-:W-:Y:S11]  /*aaa0*/  VIADD R68, R68, 0x1 ;  /* 0x0000000144447836 */ /* 0x000ff60000000000 */
[----:B------:R-:W-:Y:S01]  /*aab0*/  @!UPT UIADD3 URZ, UPT, UPT, URZ, URZ, URZ ;  /* 0x000000fffffff290 */ /* 0x000fe2000fffe0ff */
[----:B------:R3:W4:Y:S04]  /*aac0*/  @P0 LDS.128 R60, [R3+UR45+0x200] ;  /* 0x0002002d033c0984 */ /* 0x0007280008000c00 */
[----:B------:R3:W2:Y:S04]  /*aad0*/  @P0 LDS.128 R72, [R3+UR45+0xa00] ;  /* 0x000a002d03480984 */ /* 0x0006a80008000c00 */
[----:B------:R3:W2:Y:S04]  /*aae0*/  @P0 LDS.128 R64, [R2+0x200] ;  /* 0x0002000002400984 */ /* 0x0006a80000000c00 */
[----:B------:R3:W2:Y:S01]  /*aaf0*/  @P0 LDS.128 R76, [R2+0xa00] ;  /* 0x000a0000024c0984 */ /* 0x0006a20000000c00 */
[C---:B------:R-:W-:Y:S04]  /*ab00*/  ISETP.NE.AND P0, PT, R68.reuse, 0x4, PT ;  /* 0x000000044400780c */ /* 0x040fe80003f05270 */
[----:B-1----:R-:W-:Y:S02]  /*ab10*/  SEL R0, RZ, 0x1, P0 ;  /* 0x00000001ff007807 */ /* 0x002fe40000000000 */
[----:B------:R-:W-:Y:S02]  /*ab20*/  SEL R68, R68, RZ, P0 ;  /* 0x000000ff44447207 */ /* 0x000fe40000000000 */
[----:B------:R-:W-:Y:S02]  /*ab30*/  LOP3.LUT R106, R106, R0, RZ, 0x3c, !PT ;  /* 0x000000006a6a7212 */ /* 0x000fe400078e3cff */
.L_x_156:
[----:B------:R-:W-:Y:S05]  /*ab40*/  BSYNC B1 ;  /* 0x0000000000017941 */ /* 0x000fea0003800000 */
.L_x_155:
[----:B------:R-:W-:Y:S11]  /*ab50*/  ISETP.NE.AND P0, PT, R98, R22, PT ;  /* 0x000000166200720c */ /* 0x000ff60003f05270 */
[----:B------:R-:W-:Y:S02]  /*ab60*/  @!UPT UIADD3 URZ, UPT, UPT, URZ, URZ, URZ ;  /* 0x000000fffffff290 */ /* 0x000fe4000fffe0ff */
[----:B------:R-:W-:Y:S05]  /*ab70*/  @P0 BRA `(.L_x_160) ;  /* 0x0000000000bc0947 */ /* 0x000fea0003800000 */
[----:B------:R-:W-:Y:S11]  /*ab80*/  LOP3.LUT P0, RZ, R21, 0x3, R99, 0x48, !PT ;  /* 0x0000000315ff7812 */ /* 0x000ff60007804863 */
[----:B------:R-:W-:Y:S02]  /*ab90*/  @!UPT UIADD3 URZ, UPT, UPT, URZ, URZ, URZ ;  /* 0x000000fffffff290 */ /* 0x000fe4000fffe0ff */
[----:B------:R-:W-:Y:S05]  /*aba0*/  @!P0 BRA `(.L_x_161) ;  /* 0x0000000000408947 */ /* 0x000fea0003800000 */
        /* <DEDUP_REMOVED lines=16> */
.L_x_161:
        /* <DEDUP_REMOVED lines=23> */
.L_x_162:
[----:B------:R-:W-:Y:S05]  /*ae20*/  WARPSYNC.ALL ;  /* 0x0000000000007948 */ /* 0x000fea0003800000 */
[----:B------:R-:W-:Y:S11]  /*ae30*/  R2UR UR4, R23 ;  /* 0x00000000170472ca */ /* 0x000ff600000e0000 */
[----:B------:R-:W-:Y:S02]  /*ae40*/  @!UPT UIADD3 URZ, UPT, UPT, URZ, URZ, URZ ;  /* 0x000000fffffff290 */ /* 0x000fe4000fffe0ff */
[----:B------:R-:W1:Y:S02]  /*ae50*/  LDTM.x16 R4, tmem[UR4+0x40] ;  /* 0x00004004000479ee */ /* 0x000e640008240000 */
[----:B-1----:R-:W-:Y:S01]  /*ae60*/  NOP ;  /* 0x0000000000007918 */ /* 0x002fe20000000000 */
.L_x_160:
[----:B------:R-:W-:Y:S01]  /*ae70*/  ISETP.NE.AND P2, PT, R105, RZ, PT ;  /* 0x000000ff6900720c */ /* 0x000fe20003f45270 */
[----:B------:R-:W-:Y:S01]  /*ae80*/  FMUL R0, R52, R24 ;  /* 0x0000001834007220 */ /* 0x000fe20000400000 */
        /* <DEDUP_REMOVED lines=22> */
[----:B--2---:R-:W-:Y:S01]  /*aff0*/  LOP3.LUT R41, R66, 0xffff0000, RZ, 0xc0, !PT ;  /* 0xffff000042297812 */ /* 0x004fe200078ec0ff */
        /* <DEDUP_REMOVED lines=106> */
[----:B--2---:R-:W2:Y:S02]  /*b6a0*/  FENCE.VIEW.ASYNC.S ;  /* 0x00000000000073c6 */ /* 0x004ea40000000000 */
[----:B------:R-:W-:Y:S05]  /*b6b0*/  WARPSYNC.ALL ;  /* 0x0000000000007948 */ /* 0x000fea0003800000 */
[----:B------:R-:W-:Y:S01]  /*b6c0*/  BSSY.RECONVERGENT B0, `(.L_x_163) ;  /* 0x0000012000007945 */ /* 0x000fe20003800200 */
[----:B--2---:R-:W-:Y:S06]  /*b6d0*/  BAR.SYNC.DEFER_BLOCKING 0x1, 0x80 ;  /* 0x0042000000007b1d */ /* 0x004fec0000010000 */
[----:B------:R-:W-:Y:S05]  /*b6e0*/  @P0 BRA `(.L_x_164) ;  /* 0x00000000003c0947 */ /* 0x000fea0003800000 */
[----:B------:R-:W-:Y:S02]  /*b6f0*/  UIADD3 UR4, UPT, UPT, UR45, 0x200, URZ ;  /* 0x000002002d047890 */ /* 0x000fe4000fffe0ff */
[----:B------:R-:W-:Y:S01]  /*b700*/  UIADD3 UR8, UP0, UPT, UR58, 0xa80, URZ ;  /* 0x00000a803a087890 */ /* 0x000fe2000ff1e0ff */
[----:B------:R-:W-:Y:S01]  /*b710*/  UMOV UR54, UR42 ;  /* 0x0000002a00367c82 */ /* 0x000fe20008000000 */
[----:B------:R-:W-:Y:S02]  /*b720*/  UMOV UR55, UR44 ;  /* 0x0000002c00377c82 */ /* 0x000fe40008000000 */
[----:B------:R-:W-:Y:S01]  /*b730*/  MOV R88, UR4 ;  /* 0x0000000400587c02 */ /* 0x000fe20008000f00 */
[----:B------:R-:W-:Y:S02]  /*b740*/  UIADD3.X UR9, UPT, UPT, URZ, UR59, URZ, UP0, !UPT ;  /* 0x0000003bff097290 */ /* 0x000fe400087fe4ff */
[----:B------:R-:W-:Y:S01]  /*b750*/  UIADD3 UR5, UPT, UPT, UR41, 0x60, URZ ;  /* 0x0000006029057890 */ /* 0x000fe2000fffe0ff */
[----:B------:R-:W-:Y:S01]  /*b760*/  R2UR UR52, R88 ;  /* 0x00000000583472ca */ /* 0x000fe200000e0000 */
[----:B------:R-:W-:Y:S01]  /*b770*/  UIADD3 UR4, UPT, UPT, UR45, 0xa00, URZ ;  /* 0x00000a002d047890 */ /* 0x000fe2000fffe0ff */
[----:B------:R-:W-:Y:S01]  /*b780*/  UMOV UR6, UR42 ;  /* 0x0000002a00067c82 */ /* 0x000fe20008000000 */
[----:B------:R-:W-:Y:S10]  /*b790*/  UMOV UR7, UR44 ;  /* 0x0000002c00077c82 */ /* 0x000ff40008000000 */
[----:B------:R2:W-:Y:S01]  /*b7a0*/  UTMASTG.3D [UR52], [UR8] ;  /* 0x00000034080073b5 */ /* 0x0005e20008010000 */
[----:B------:R2:W-:Y:S01]  /*b7b0*/  UTMASTG.3D [UR4], [UR8] ;  /* 0x00000004080073b5 */ /* 0x0005e20008010000 */
[----:B------:R0:W-:Y:S01]  /*b7c0*/  UTMACMDFLUSH ;  /* 0x00000000000079b7 */ /* 0x0001e20000000000 */
[----:B--2---:R-:W-:Y:S04]  /*b7d0*/  DEPBAR.LE SB0, 0x1 ;  /* 0x000080400000791a */ /* 0x004fe80000000000 */
.L_x_164:
[----:B------:R-:W-:Y:S05]  /*b7e0*/  BSYNC.RECONVERGENT B0 ;  /* 0x0000000000007941 */ /* 0x000fea0003800200 */
.L_x_163:
[----:B------:R-:W-:Y:S01]  /*b7f0*/  BAR.SYNC.DEFER_BLOCKING 0x1, 0x80 ;  /* 0x0042000000007b1d */ /* 0x000fe20000010000 */
[----:B------:R-:W-:Y:S04]  /*b800*/  UIADD3 UR40, UPT, UPT, UR43, 0x1, URZ ;  /* 0x000000012b287890 */ /* 0x000fe8000fffe0ff */
[----:B------:R-:W-:Y:S04]  /*b810*/  UISETP.NE.AND UP0, UPT, UR40, 0x4, UPT ;  /* 0x000000042800788c */ /* 0x000fe8000bf05270 */
[----:B------:R-:W-:Y:S01]  /*b820*/  USEL UR40, UR40, URZ, UP0 ;  /* 0x000000ff28287287 */ /* 0x000fe20008000000 */
[----:B------:R2:W-:Y:S01]  /*b830*/  @P2 SYNCS.ARRIVE.TRANS64.RED.A1T0 RZ, [R107+URZ], RZ ;  /* 0x000000ff6bff29a7 */ /* 0x0005e200081004ff */
[----:B------:R-:W-:Y:S01]  /*b840*/  BSSY B1, `(.L_x_165) ;  /* 0x000001a000017945 */ /* 0x000fe20003800000 */
[----:B------:R-:W3:Y:S02]  /*b850*/  @P2 SYNCS.PHASECHK.TRANS64.TRYWAIT P0, [R0+URZ+0xc0], R2 ;  /* 0x0000c002000025a7 */ /* 0x000ee400080011ff */
[----:B---3--:R-:W-:Y:S01]  /*b860*/  @P2 SEL R70, RZ, 0x1, !P0 ;  /* 0x00000001ff462807 */ /* 0x008fe20004000000 */
[----:B--2---:R-:W-:Y:S06]  /*b870*/  @!P2 BRA `(.L_x_166) ;  /* 0x000000000058a947 */ /* 0x004fec0003800000 */
[----:B------:R-:W-:Y:S01]  /*b880*/  ISETP.NE.AND P1, PT, R71, RZ, PT ;  /* 0x000000ff4700720c */ /* 0x000fe20003f25270 */
[----:B------:R-:W-:Y:S01]  /*b890*/  BSSY B0, `(.L_x_167) ;  /* 0x0000009000007945 */ /* 0x000fe20003800000 */
[----:B------:R-:W-:Y:S11]  /*b8a0*/  ISETP.NE.AND P0, PT, R70, RZ, PT ;  /* 0x000000ff4600720c */ /* 0x000ff60003f05270 */
[----:B------:R-:W-:Y:S05]  /*b8b0*/  @P1 IMAD R3, R68, 0x1000, R104 ;  /* 0x0000100044031824 */ /* 0x000fea00078e0268 */
[----:B------:R-:W-:Y:S05]  /*b8c0*/  @P1 IADD3 R2, PT, PT, R3, UR45, RZ ;  /* 0x0000002d03021c10 */ /* 0x000fea000fffe0ff */
[----:B------:R-:W-:Y:S01]  /*b8d0*/  @P1 IMAD.IADD R2, R69, 0x1, R2 ;  /* 0x0000000145021824 */ /* 0x000fe200078e0202 */
[----:B------:R-:W-:Y:S06]  /*b8e0*/  @P0 BRA `(.L_x_168) ;  /* 0x00000000000c0947 */ /* 0x000fec0003800000 */
[----:B-1----:R-:W-:Y:S04]  /*b8f0*/  SHF.L.U32 R20, R106, 0x1f, RZ ;  /* 0x0000001f6a147819 */ /* 0x002fe800000006ff */
[----:B------:R-:W1:Y:S02]  /*b900*/  SYNCS.PHASECHK.TRANS64.TRYWAIT P0, [R0+URZ+0xc0], R20 ;  /* 0x0000c014000075a7 */ /* 0x000e6400080011ff */
[----:B-1----:R-:W-:Y:S05]  /*b910*/  @!P0 BRA `(.L_x_169) ;  /* 0x0000003c006c8947 */ /* 0x002fea0003800000 */
.L_x_168:
[----:B------:R-:W-:Y:S05]  /*b920*/  BSYNC B0 ;  /* 0x0000000000007941 */ /* 0x000fea0003800000 */
.L_x_167:
[----:B------:R-:W-:Y:S01]  /*b930*/  ISETP.NE.AND P0, PT, R71, RZ, PT ;  /* 0x000000ff4700720c */ /* 0x000fe20003f05270 */
[----:B------:R-:W-:Y:S11]  /*b940*/  VIADD R68, R68, 0x1 ;  /* 0x0000000144447836 */ /* 0x000ff60000000000 */
[----:B------:R-:W-:Y:S01]  /*b950*/  @!UPT UIADD3 URZ, UPT, UPT, URZ, URZ, URZ ;  /* 0x000000fffffff290 */ /* 0x000fe2000fffe0ff */
[----:B------:R2:W3:Y:S04]  /*b960*/  @P0 LDS.128 R60, [R3+UR45+0x200] ;  /* 0x0002002d033c0984 */ /* 0x0004e80008000c00 */
[----:B------:R2:W4:Y:S04]  /*b970*/  @P0 LDS.128 R72, [R3+UR45+0xa00] ;  /* 0x000a002d03480984 */ /* 0x0005280008000c00 */
[----:B------:R2:W2:Y:S04]  /*b980*/  @P0 LDS.128 R64, [R2+0x200] ;  /* 0x0002000002400984 */ /* 0x0004a80000000c00 */
[----:B------:R2:W2:Y:S01]  /*b990*/  @P0 LDS.128 R76, [R2+0xa00] ;  /* 0x000a0000024c0984 */ /* 0x0004a20000000c00 */
[C---:B------:R-:W-:Y:S04]  /*b9a0*/  ISETP.NE.AND P0, PT, R68.reuse, 0x4, PT ;  /* 0x000000044400780c */ /* 0x040fe80003f05270 */
[----:B-1----:R-:W-:Y:S02]  /*b9b0*/  SEL R0, RZ, 0x1, P0 ;  /* 0x00000001ff007807 */ /* 0x002fe40000000000 */
[----:B------:R-:W-:Y:S02]  /*b9c0*/  SEL R68, R68, RZ, P0 ;  /* 0x000000ff44447207 */ /* 0x000fe40000000000 */
[----:B------:R-:W-:Y:S02]  /*b9d0*/  LOP3.LUT R106, R106, R0, RZ, 0x3c, !PT ;  /* 0x000000006a6a7212 */ /* 0x000fe400078e3cff */
.L_x_166:
[----:B------:R-:W-:Y:S05]  /*b9e0*/  BSYNC B1 ;  /* 0x0000000000017941 */ /* 0x000fea0003800000 */
.L_x_165:
[----:B--2---:R-:W-:Y:S05]  /*b9f0*/  VIADD R3, R59, 0x400020 ;  /* 0x004000203b037836 */ /* 0x004fea0000000000 */
[----:B------:R-:W-:Y:S04]  /*ba00*/  SHF.R.U32.HI R0, RZ, 0x15, R3 ;  /* 0x00000015ff007819 */ /* 0x000fe80000011603 */
[----:B-1----:R-:W-:Y:S04]  /*ba10*/  LOP3.LUT R22, R0, 0x3, RZ, 0xc0, !PT ;  /* 0x0000000300167812 */ /* 0x002fe800078ec0ff */
        /* <DEDUP_REMOVED lines=11> */
[----:B------:R-:W2:Y:S01]  /*bad0*/  LDCU.64 UR6, c[0x4][0x78] ;  /* 0x01000f00ff0677ac */ /* 0x000ea20008000a00 */
[----:B------:R-:W3:Y:S01]  /*bae0*/  LDC.64 R14, c[0x4][R15] ;  /* 0x010000000f0e7b82 */ /* 0x000ee20000000a00 */
[----:B------:R-:W5:Y:S01]  /*baf0*/  LDCU.64 UR4, c[0x4][0x10] ;  /* 0x01000200ff0477ac */ /* 0x000f620008000a00 */
[----:B-1----:R-:W-:Y:S01]  /*bb00*/  MOV R5, UR9 ;  /* 0x0000000900057c02 */ /* 0x002fe20008000f00 */
[----:B------:R-:W-:Y:S01]  /*bb10*/  IMAD.U32 R4, RZ, RZ, UR8 ;  /* 0x00000008ff047e24 */ /* 0x000fe2000f8e00ff */
[----:B--2---:R-:W-:Y:S01]  /*bb20*/  MOV R7, UR7 ;  /* 0x0000000700077c02 */ /* 0x004fe20008000f00 */
[----:B------:R-:W-:Y:S01]  /*bb30*/  IMAD.U32 R6, RZ, RZ, UR6 ;  /* 0x00000006ff067e24 */ /* 0x000fe2000f8e00ff */
[----:B-----5:R-:W-:Y:S01]  /*bb40*/  MOV R11, UR5 ;  /* 0x00000005000b7c02 */ /* 0x020fe20008000f00 */
[----:B------:R-:W-:Y:S02]  /*bb50*/  IMAD.U32 R10, RZ, RZ, UR4 ;  /* 0x00000004ff0a7e24 */ /* 0x000fe4000f8e00ff */
[----:B------:R-:W-:Y:S07]  /*bb60*/  LEPC R20, `(.L_x_171) ;  /* 0x000000001014794e */ /* 0x000fee0000000000 */
[----:B---34-:R-:W-:Y:S05]  /*bb70*/  CALL.ABS.NOINC R14 ;  /* 0x000000000e007343 */ /* 0x018fea0003c00000 */
.L_x_171:
        /* <DEDUP_REMOVED lines=23> */
.L_x_172:
[----:B------:R-:W-:Y:S05]  /*bcf0*/  WARPSYNC.ALL ;  /* 0x0000000000007948 */ /* 0x000fea0003800000 */
[----:B------:R-:W-:Y:S11]  /*bd00*/  R2UR UR4, R2 ;  /* 0x00000000020472ca */ /* 0x000ff600000e0000 */
[----:B------:R-:W-:Y:S02]  /*bd10*/  @!UPT UIADD3 URZ, UPT, UPT, URZ, URZ, URZ ;  /* 0x000000fffffff290 */ /* 0x000fe4000fffe0ff */
[----:B------:R-:W1:Y:S02]  /*bd20*/  LDTM.x16 R4, tmem[UR4+0x40] ;  /* 0x00004004000479ee */ /* 0x000e640008240000 */
[----:B-1----:R-:W-:Y:S01]  /*bd30*/  NOP ;  /* 0x0000000000007918 */ /* 0x002fe20000000000 */
.L_x_170:
[----:B------:R-:W-:Y:S01]  /*bd40*/  ISETP.NE.AND P2, PT, R105, RZ, PT ;  /* 0x000000ff6900720c */ /* 0x000fe20003f45270 */
[----:B------:R-:W-:Y:S01]  /*bd50*/  FMUL R0, R52, R24 ;  /* 0x0000001834007220 */ /* 0x000fe20000400000 */
[----:B---3--:R-:W-:Y:S01]  /*bd60*/  SHF.L.U32 R3, R60, 0x10, RZ ;  /* 0x000000103c037819 */ /* 0x008fe200000006ff */
        /* <DEDUP_REMOVED lines=145> */
[----:B--2---:R-:W-:Y:S04]  /*c680*/  DEPBAR.LE SB0, 0x1 ;  /* 0x000080400000791a */ /* 0x004fe80000000000 */
.L_x_174:
[----:B------:R-:W-:Y:S05]  /*c690*/  BSYNC.RECONVERGENT B0 ;  /* 0x0000000000007941 */ /* 0x000fea0003800200 */
.L_x_173:
        /* <DEDUP_REMOVED lines=10> */
[----:B------:R-:W2:Y:S02]  /*c740*/  @P2 SYNCS.PHASECHK.TRANS64.TRYWAIT P0, [R0+URZ+0xc0], R2 ;  /* 0x0000c002000025a7 */ /* 0x000ea400080011ff */
[----:B--2---:R-:W-:Y:S01]  /*c750*/  @P2 SEL R70, RZ, 0x1, !P0 ;  /* 0x00000001ff462807 */ /* 0x004fe20004000000 */
        /* <DEDUP_REMOVED lines=11> */
.L_x_178:
[----:B------:R-:W-:Y:S05]  /*c810*/  BSYNC B0 ;  /* 0x0000000000007941 */ /* 0x000fea0003800000 */
.L_x_177:
        /* <DEDUP_REMOVED lines=11> */
.L_x_176:
[----:B------:R-:W-:Y:S05]  /*c8d0*/  BSYNC B1 ;  /* 0x0000000000017941 */ /* 0x000fea0003800000 */
.L_x_175:
[----:B------:R-:W-:Y:S11]  /*c8e0*/  ISETP.NE.AND P0, PT, R98, R22, PT ;  /* 0x000000166200720c */ /* 0x000ff60003f05270 */
[----:B------:R-:W-:Y:S02]  /*c8f0*/  @!UPT UIADD3 URZ, UPT, UPT, URZ, URZ, URZ ;  /* 0x000000fffffff290 */ /* 0x000fe4000fffe0ff */
[----:B------:R-:W-:Y:S05]  /*c900*/  @P0 BRA `(.L_x_180) ;  /* 0x0000000000bc0947 */ /* 0x000fea0003800000 */
[----:B------:R-:W-:Y:S11]  /*c910*/  LOP3.LUT P0, RZ, R21, 0x3, R99, 0x48, !PT ;  /* 0x0000000315ff7812 */ /* 0x000ff60007804863 */
[----:B------:R-:W-:Y:S02]  /*c920*/  @!UPT UIADD3 URZ, UPT, UPT, URZ, URZ, URZ ;  /* 0x000000fffffff290 */ /* 0x000fe4000fffe0ff */
[----:B------:R-:W-:Y:S05]  /*c930*/  @!P0 BRA `(.L_x_181) ;  /* 0x0000000000408947 */ /* 0x000fea0003800000 */
[----:B------:R-:W1:Y:S01]  /*c940*/  LDCU.64 UR8, c[0x4][0x70] ;  /* 0x01000e00ff0877ac */ /* 0x000e620008000a00 */
[----:B--2---:R-:W-:Y:S01]  /*c950*/  MOV R3, 0x0 ;  /* 0x0000000000037802 */ /* 0x004fe20000000f00 */
        /* <DEDUP_REMOVED lines=14> */
.L_x_181:
        /* <DEDUP_REMOVED lines=23> */
.L_x_182:
[----:B------:R-:W-:Y:S05]  /*cbb0*/  WARPSYNC.ALL ;  /* 0x0000000000007948 */ /* 0x000fea0003800000 */
[----:B------:R-:W-:Y:S11]  /*cbc0*/  R2UR UR4, R23 ;  /* 0x00000000170472ca */ /* 0x000ff600000e0000 */
[----:B------:R-:W-:Y:S02]  /*cbd0*/  @!UPT UIADD3 URZ, UPT, UPT, URZ, URZ, URZ ;  /* 0x000000fffffff290 */ /* 0x000fe4000fffe0ff */
[----:B------:R-:W1:Y:S02]  /*cbe0*/  LDTM.x16 R4, tmem[UR4+0x40] ;  /* 0x00004004000479ee */ /* 0x000e640008240000 */
[----:B-1----:R-:W-:Y:S01]  /*cbf0*/  NOP ;  /* 0x0000000000007918 */ /* 0x002fe20000000000 */
.L_x_180:
[----:B------:R-:W-:Y:S01]  /*cc00*/  ISETP.NE.AND P2, PT, R105, RZ, PT ;  /* 0x000000ff6900720c */ /* 0x000fe20003f45270 */
[----:B------:R-:W-:Y:S01]  /*cc10*/  FMUL R0, R52, R24 ;  /* 0x0000001834007220 */ /* 0x000fe20000400000 */
[----:B--23--:R-:W-:Y:S01]  /*cc20*/  SHF.L.U32 R3, R60, 0x10, RZ ;  /* 0x000000103c037819 */ /* 0x00cfe200000006ff */
        /* <DEDUP_REMOVED lines=145> */
[----:B--2---:R-:W-:Y:S04]  /*d540*/  DEPBAR.LE SB0, 0x1 ;  /* 0x000080400000791a */ /* 0x004fe80000000000 */
.L_x_184:
[----:B------:R-:W-:Y:S05]  /*d550*/  BSYNC.RECONVERGENT B0 ;  /* 0x0000000000007941 */ /* 0x000fea0003800200 */
.L_x_183:
        /* <DEDUP_REMOVED lines=17> */
[----:B------:R-:W2:Y:S02]  /*d670*/  SYNCS.PHASECHK.TRANS64.TRYWAIT P0, [R0+URZ+0xc0], R106 ;  /* 0x0000c06a000075a7 */ /* 0x000ea400080011ff */
[----:B--2---:R-:W-:Y:S05]  /*d680*/  @!P0 BRA `(.L_x_189) ;  /* 0x0000002000388947 */ /* 0x004fea0003800000 */
.L_x_188:
[----:B------:R-:W-:Y:S05]  /*d690*/  BSYNC B0 ;  /* 0x0000000000007941 */ /* 0x000fea0003800000 */
.L_x_187:
[----:B------:R-:W-:Y:S11]  /*d6a0*/  ISETP.NE.AND P0, PT, R71, RZ, PT ;  /* 0x000000ff4700720c */ /* 0x000ff60003f05270 */
[----:B------:R-:W-:Y:S02]  /*d6b0*/  @!UPT UIADD3 URZ, UPT, UPT, URZ, URZ, URZ ;  /* 0x000000fffffff290 */ /* 0x000fe4000fffe0ff */
[----:B------:R3:W4:Y:S04]  /*d6c0*/  @P0 LDS.128 R60, [R68+UR45+0x200] ;  /* 0x0002002d443c0984 */ /* 0x0007280008000c00 */
[----:B------:R3:W1:Y:S04]  /*d6d0*/  @P0 LDS.128 R72, [R68+UR45+0xa00] ;  /* 0x000a002d44480984 */ /* 0x0006680008000c00 */
[----:B------:R3:W1:Y:S04]  /*d6e0*/  @P0 LDS.128 R64, [R2+0x200] ;  /* 0x0002000002400984 */ /* 0x0006680000000c00 */
[----:B------:R3:W1:Y:S02]  /*d6f0*/  @P0 LDS.128 R76, [R2+0xa00] ;  /* 0x000a0000024c0984 */ /* 0x0006640000000c00 */
.L_x_186:
[----:B------:R-:W-:Y:S05]  /*d700*/  BSYNC B1 ;  /* 0x0000000000017941 */ /* 0x000fea0003800000 */
.L_x_185:
[----:B------:R-:W-:Y:S05]  /*d710*/  VIADD R59, R59, 0x400030 ;  /* 0x004000303b3b7836 */ /* 0x000fea0000000000 */
[----:B--2---:R-:W-:Y:S04]  /*d720*/  SHF.R.U32.HI R0, RZ, 0x15, R59 ;  /* 0x00000015ff007819 */ /* 0x004fe8000001163b */
[----:B---3--:R-:W-:Y:S04]  /*d730*/  LOP3.LUT R2, R0, 0x3, RZ, 0xc0, !PT ;  /* 0x0000000300027812 */ /* 0x008fe800078ec0ff */
[----:B------:R-:W-:Y:S11]  /*d740*/  ISETP.NE.AND P0, PT, R98, R2, PT ;  /* 0x000000026200720c */ /* 0x000ff60003f05270 */
[----:B------:R-:W-:Y:S02]  /*d750*/  @!UPT UIADD3 URZ, UPT, UPT, URZ, URZ, URZ ;  /* 0x000000fffffff290 */ /* 0x000fe4000fffe0ff */
[----:B------:R-:W-:Y:S05]  /*d760*/  @P0 BRA `(.L_x_190) ;  /* 0x0000000000bc0947 */ /* 0x000fea0003800000 */
[----:B------:R-:W-:Y:S02]  /*d770*/  LOP3.LUT P0, RZ, R0, 0x3, R99, 0x48, !PT ;  /* 0x0000000300ff7812 */ /* 0x000fe40007804863 */
[----:B------:R-:W-:Y:S11]  /*d780*/  MOV R16, R59 ;  /* 0x0000003b00107202 */ /* 0x000ff60000000f00 */
[----:B------:R-:W-:Y:S05]  /*d790*/  @!P0 BRA `(.L_x_191) ;  /* 0x0000000000408947 */ /* 0x000fea0003800000 */
[----:B------:R-:W2:Y:S01]  /*d7a0*/  LDCU.64 UR8, c[0x4][0x70] ;  /* 0x01000e00ff0877ac */ /* 0x000ea20008000a00 */
[----:B------:R-:W-:Y:S01]  /*d7b0*/  MOV R15, 0x0 ;  /* 0x00000000000f7802 */ /* 0x000fe20000000f00 */
[----:B------:R-:W-:Y:S02]  /*d7c0*/  HFMA2 R12, -RZ, RZ, 0, 5.9604644775390625e-08 ;  /* 0x00000001ff0c7431 */ /* 0x000fe400000001ff */
[----:B------:R-:W-:Y:S02]  /*d7d0*/  IMAD.MOV.U32 R8, RZ, RZ, 0x192 ;  /* 0x00000192ff087424 */ /* 0x000fe400078e00ff */
[----:B------:R-:W-:Y:S01]  /*d7e0*/  IMAD.MOV.U32 R13, RZ, RZ, RZ ;  /* 0x000000ffff0d7224 */ /* 0x000fe200078e00ff */
[----:B------:R-:W3:Y:S01]  /*d7f0*/  LDCU.64 UR6, c[0x4][0x78] ;  /* 0x01000f00ff0677ac */ /* 0x000ee20008000a00 */
[----:B------:R-:W1:Y:S01]  /*d800*/  LDC.64 R14, c[0x4][R15] ;  /* 0x010000000f0e7b82 */ /* 0x000e620000000a00 */
[----:B------:R-:W5:Y:S01]  /*d810*/  LDCU.64 UR4, c[0x4][0x10] ;  /* 0x01000200ff0477ac */ /* 0x000f620008000a00 */
[----:B--2---:R-:W-:Y:S01]  /*d820*/  MOV R5, UR9 ;  /* 0x0000000900057c02 */ /* 0x004fe20008000f00 */
[----:B------:R-:W-:Y:S01]  /*d830*/  IMAD.U32 R4, RZ, RZ, UR8 ;  /* 0x00000008ff047e24 */ /* 0x000fe2000f8e00ff */
[----:B---3--:R-:W-:Y:S01]  /*d840*/  MOV R7, UR7 ;  /* 0x0000000700077c02 */ /* 0x008fe20008000f00 */
[----:B------:R-:W-:Y:S01]  /*d850*/  IMAD.U32 R6, RZ, RZ, UR6 ;  /* 0x00000006ff067e24 */ /* 0x000fe2000f8e00ff */
[----:B-----5:R-:W-:Y:S01]  /*d860*/  MOV R11, UR5 ;  /* 0x00000005000b7c02 */ /* 0x020fe20008000f00 */
[----:B------:R-:W-:Y:S02]  /*d870*/  IMAD.U32 R10, RZ, RZ, UR4 ;  /* 0x00000004ff0a7e24 */ /* 0x000fe4000f8e00ff */
[----:B-1----:R-:W-:Y:S07]  /*d880*/  LEPC R20, `(.L_x_191) ;  /* 0x000000001014794e */ /* 0x002fee0000000000 */
[----:B----4-:R-:W-:Y:S05]  /*d890*/  CALL.ABS.NOINC R14 ;  /* 0x000000000e007343 */ /* 0x010fea0003c00000 */
.L_x_191:
[----:B------:R-:W-:Y:S05]  /*d8a0*/  WARPSYNC.ALL ;  /* 0x0000000000007948 */ /* 0x000fea0003800000 */
[C---:B------:R-:W-:Y:S01]  /*d8b0*/  R2UR UR4, R16.reuse ;  /* 0x00000000100472ca */ /* 0x040fe200000e0000 */
[----:B------:R-:W-:Y:S05]  /*d8c0*/  VIADD R0, R16, 0x40 ;  /* 0x0000004010007836 */ /* 0x000fea0000000000 */
[----:B------:R-:W-:Y:S04]  /*d8d0*/  SHF.R.U32.HI R0, RZ, 0x15, R0 ;  /* 0x00000015ff007819 */ /* 0x000fe80000011600 */
[----:B------:R-:W-:Y:S03]  /*d8e0*/  LOP3.LUT P0, RZ, R0, 0x3, R99, 0x48, !PT ;  /* 0x0000000300ff7812 */ /* 0x000fe60007804863 */
[----:B------:R-:W2:Y:S10]  /*d8f0*/  LDTM.x16 R24, tmem[UR4] ;  /* 0x00000004001879ee */ /* 0x000eb40008240000 */
[----:B--2---:R-:W-:Y:S05]  /*d900*/  @!P0 BRA `(.L_x_192) ;  /* 0x0000000000408947 */ /* 0x004fea0003800000 */
        /* <DEDUP_REMOVED lines=16> */
.L_x_192:
[----:B------:R-:W-:Y:S05]  /*da10*/  WARPSYNC.ALL ;  /* 0x0000000000007948 */ /* 0x000fea0003800000 */
[----:B------:R-:W-:Y:S11]  /*da20*/  R2UR UR4, R16 ;  /* 0x00000000100472ca */ /* 0x000ff600000e0000 */
[----:B------:R-:W-:Y:S02]  /*da30*/  @!UPT UIADD3 URZ, UPT, UPT, URZ, URZ, URZ ;  /* 0x000000fffffff290 */ /* 0x000fe4000fffe0ff */
[----:B------:R-:W2:Y:S02]  /*da40*/  LDTM.x16 R4, tmem[UR4+0x40] ;  /* 0x00004004000479ee */ /* 0x000ea40008240000 */
[----:B--2---:R-:W-:Y:S01]  /*da50*/  NOP ;  /* 0x0000000000007918 */ /* 0x004fe20000000000 */
.L_x_190:
[----:B------:R-:W-:Y:S01]  /*da60*/  ISETP.NE.AND P1, PT, R98, R2, PT ;  /* 0x000000026200720c */ /* 0x000fe20003f25270 */
[----:B------:R-:W-:Y:S05]  /*da70*/  WARPSYNC.ALL ;  /* 0x0000000000007948 */ /* 0x000fea0003800000 */
[C---:B----4-:R-:W-:Y:S01]  /*da80*/  SHF.L.U32 R3, R60.reuse, 0x10, RZ ;  /* 0x000000103c037819 */ /* 0x050fe200000006ff */
[----:B------:R-:W-:Y:S01]  /*da90*/  NOP ;  /* 0x0000000000007918 */ /* 0x000fe20000000000 */
[----:B------:R-:W-:Y:S01]  /*daa0*/  LOP3.LUT R40, R60, 0xffff0000, RZ, 0xc0, !PT ;  /* 0xffff00003c287812 */ /* 0x000fe200078ec0ff */
[C---:B------:R-:W-:Y:S01]  /*dab0*/  FMUL R0, R52.reuse, R24 ;  /* 0x0000001834007220 */ /* 0x040fe20000400000 */
[C---:B------:R-:W-:Y:S01]  /*dac0*/  SHF.L.U32 R41, R61.reuse, 0x10, RZ ;  /* 0x000000103d297819 */ /* 0x040fe200000006ff */
[----:B------:R-:W-:Y:S01]  /*dad0*/  FMUL R2, R52, R25 ;  /* 0x0000001934027220 */ /* 0x000fe20000400000 */
[----:B------:R-:W-:Y:S01]  /*dae0*/  LOP3.LUT R42, R61, 0xffff0000, RZ, 0xc0, !PT ;  /* 0xffff00003d2a7812 */ /* 0x000fe200078ec0ff */
[C---:B------:R-:W-:Y:S01]  /*daf0*/  FFMA R0, R53.reuse, R3, R0 ;  /* 0x0000000335007223 */ /* 0x040fe20000000000 */
[----:B------:R-:W-:Y:S01]  /*db00*/  R2UR UR4, R58 ;  /* 0x000000003a0472ca */ /* 0x000fe200000e0000 */
[----:B------:R-:W-:Y:S01]  /*db10*/  FFMA R2, R53, R40, R2 ;  /* 0x0000002835027223 */ /* 0x000fe20000000002 */
[----:B------:R-:W-:Y:S01]  /*db20*/  SHF.L.U32 R54, R62, 0x10, RZ ;  /* 0x000000103e367819 */ /* 0x000fe200000006ff */
[----:B-1----:R-:W-:Y:S01]  /*db30*/  FMUL R20, R52, R4 ;  /* 0x0000000434147220 */ /* 0x002fe20000400000 */
[----:B------:R-:W-:Y:S01]  /*db40*/  LOP3.LUT R55, R62, 0xffff0000, RZ, 0xc0, !PT ;  /* 0xffff00003e377812 */ /* 0x000fe200078ec0ff */
[----:B------:R-:W-:Y:S01]  /*db50*/  FMUL R3, R52, R26 ;  /* 0x0000001a34037220 */ /* 0x000fe20000400000 */
[----:B------:R-:W-:Y:S01]  /*db60*/  F2FP.BF16.F32.PACK_AB R108, R2, R0 ;  /* 0x00000000026c723e */ /* 0x000fe200000010ff */
[----:B------:R-:W-:Y:S01]  /*db70*/  FMUL R4, R52, R27 ;  /* 0x0000001b34047220 */ /* 0x000fe20000400000 */
[----:B------:R-:W-:Y:S01]  /*db80*/  SHF.L.U32 R56, R63, 0x10, RZ ;  /* 0x000000103f387819 */ /* 0x000fe200000006ff */
[----:B------:R-:W-:Y:S01]  /*db90*/  FFMA R3, R53, R41, R3 ;  /* 0x0000002935037223 */ /* 0x000fe20000000003 */
[----:B------:R-:W-:Y:S01]  /*dba0*/  LOP3.LUT R57, R63, 0xffff0000, RZ, 0xc0, !PT ;  /* 0xffff00003f397812 */ /* 0x000fe200078ec0ff */
[----:B------:R-:W-:Y:S01]  /*dbb0*/  FFMA R4, R53, R42, R4 ;  /* 0x0000002a35047223 */ /* 0x000fe20000000004 */
[----:B------:R-:W-:Y:S01]  /*dbc0*/  SHF.L.U32 R58, R64, 0x10, RZ ;  /* 0x00000010403a7819 */ /* 0x000fe200000006ff */
[----:B------:R-:W-:Y:S01]  /*dbd0*/  FMUL R0, R52, R28 ;  /* 0x0000001c34007220 */ /* 0x000fe20000400000 */
[----:B------:R-:W-:Y:S01]  /*dbe0*/  LOP3.LUT R59, R64, 0xffff0000, RZ, 0xc0, !PT ;  /* 0xffff0000403b7812 */ /* 0x000fe200078ec0ff */
[----:B------:R-:W-:Y:S01]  /*dbf0*/  FMUL R2, R52, R29 ;  /* 0x0000001d34027220 */ /* 0x000fe20000400000 */
[----:B------:R-:W-:Y:S01]  /*dc00*/  F2FP.BF16.F32.PACK_AB R109, R4, R3 ;  /* 0x00000003046d723e */ /* 0x000fe200000010ff */
[C---:B------:R-:W-:Y:S01]  /*dc10*/  FMUL R21, R52.reuse, R5 ;  /* 0x0000000534157220 */ /* 0x040fe20000400000 */
[C---:B------:R-:W-:Y:S01]  /*dc20*/  SHF.L.U32 R60, R65.reuse, 0x10, RZ ;  /* 0x00000010413c7819 */ /* 0x040fe200000006ff */
[C---:B------:R-:W-:Y:S01]  /*dc30*/  FMUL R5, R52.reuse, R30 ;  /* 0x0000001e34057220 */ /* 0x040fe20000400000 */
[----:B------:R-:W-:Y:S01]  /*dc40*/  LOP3.LUT R61, R65, 0xffff0000, RZ, 0xc0, !PT ;  /* 0xffff0000413d7812 */ /* 0x000fe200078ec0ff */
[----:B------:R-:W-:Y:S01]  /*dc50*/  FMUL R22, R52, R6 ;  /* 0x0000000634167220 */ /* 0x000fe20000400000 */
[----:B------:R-:W-:Y:S01]  /*dc60*/  SHF.L.U32 R62, R66, 0x10, RZ ;  /* 0x00000010423e7819 */ /* 0x000fe200000006ff */
        /* <DEDUP_REMOVED lines=10> */
[----:B------:R-:W-:Y:S01]  /*dd10*/  FMUL R3, R52, R33 ;  /* 0x0000002134037220 */ /* 0x000fe20000400000 */
[----:B------:R-:W-:Y:S01]  /*dd20*/  F2FP.BF16.F32.PACK_AB R110, R2, R0 ;  /* 0x00000000026e723e */ /* 0x000fe200000010ff */
[----:B------:R-:W-:Y:S01]  /*dd30*/  FFMA R5, R53, R56, R5 ;  /* 0x0000003835057223 */ /* 0x000fe20000000005 */
[----:B------:R-:W-:Y:S01]  /*dd40*/  SHF.L.U32 R68, R73, 0x10, RZ ;  /* 0x0000001049447819 */ /* 0x000fe200000006ff */
[----:B------:R-:W-:Y:S01]  /*dd50*/  FFMA R6, R53, R57, R6 ;  /* 0x0000003935067223 */ /* 0x000fe20000000006 */
[----:B------:R-:W-:Y:S01]  /*dd60*/  LOP3.LUT R69, R73, 0xffff0000, RZ, 0xc0, !PT ;  /* 0xffff000049457812 */ /* 0x000fe200078ec0ff */
[C---:B------:R-:W-:Y:S01]  /*dd70*/  FFMA R7, R53.reuse, R58, R7 ;  /* 0x0000003a35077223 */ /* 0x040fe20000000007 */
[----:B------:R-:W-:Y:S01]  /*dd80*/  SHF.L.U32 R70, R74, 0x10, RZ ;  /* 0x000000104a467819 */ /* 0x000fe200000006ff */
[----:B------:R-:W-:Y:S01]  /*dd90*/  UIADD3 UR4, UPT, UPT, UR4, 0x140, URZ ;  /* 0x0000014004047890 */ /* 0x000fe2000fffe0ff */
[----:B------:R-:W-:Y:S01]  /*dda0*/  F2FP.BF16.F32.PACK_AB R111, R6, R5 ;  /* 0x00000005066f723e */ /* 0x000fe200000010ff */
[----:B------:R-:W-:Y:S01]  /*ddb0*/  FFMA R3, R53, R59, R3 ;  /* 0x0000003b35037223 */ /* 0x000fe20000000003 */
[----:B------:R-:W-:Y:S01]  /*ddc0*/  LOP3.LUT R71, R74, 0xffff0000, RZ, 0xc0, !PT ;  /* 0xffff00004a477812 */ /* 0x000fe200078ec0ff */
[C---:B------:R-:W-:Y:S01]  /*ddd0*/  FMUL R0, R52.reuse, R34 ;  /* 0x0000002234007220 */ /* 0x040fe20000400000 */
[----:B------:R-:W-:Y:S01]  /*dde0*/  SHF.L.U32 R72, R75, 0x10, RZ ;  /* 0x000000104b487819 */ /* 0x000fe200000006ff */
[C---:B------:R-:W-:Y:S01]  /*ddf0*/  FMUL R2, R52.reuse, R35 ;  /* 0x0000002334027220 */ /* 0x040fe20000400000 */
[----:B------:R-:W-:Y:S01]  /*de00*/  UPRMT UR4, UR37, 0x654, UR4 ;  /* 0x0000065425047896 */ /* 0x000fe20008000004 */
[C---:B------:R-:W-:Y:S01]  /*de10*/  FMUL R4, R52.reuse, R36 ;  /* 0x0000002434047220 */ /* 0x040fe20000400000 */
[C---:B------:R-:W-:Y:S01]  /*de20*/  FMUL R5, R52.reuse, R37 ;  /* 0x0000002534057220 */ /* 0x040fe20000400000 */
[----:B------:R-:W-:Y:S01]  /*de30*/  F2FP.BF16.F32.PACK_AB R28, R3, R7 ;  /* 0x00000007031c723e */ /* 0x000fe200000010ff */
[C---:B------:R-:W-:Y:S01]  /*de40*/  FFMA R0, R53.reuse, R60, R0 ;  /* 0x0000003c35007223 */ /* 0x040fe20000000000 */
[C---:B------:R-:W-:Y:S01]  /*de50*/  FMUL R6, R52.reuse, R38 ;  /* 0x0000002634067220 */ /* 0x040fe20000400000 */
[C---:B------:R-:W-:Y:S01]  /*de60*/  FFMA R2, R53.reuse, R61, R2 ;  /* 0x0000003d35027223 */ /* 0x040fe20000000002 */
[C---:B------:R-:W-:Y:S01]  /*de70*/  FMUL R3, R52.reuse, R39 ;  /* 0x0000002734037220 */ /* 0x040fe20000400000 */
[C---:B------:R-:W-:Y:S01]  /*de80*/  FFMA R4, R53.reuse, R62, R4 ;  /* 0x0000003e35047223 */ /* 0x040fe20000000004 */
[C---:B------:R-:W-:Y:S01]  /*de90*/  FFMA R5, R53.reuse, R63, R5 ;  /* 0x0000003f35057223 */ /* 0x040fe20000000005 */
[C---:B------:R-:W-:Y:S01]  /*dea0*/  FFMA R6, R53.reuse, R64, R6 ;  /* 0x0000004035067223 */ /* 0x040fe20000000006 */
[C---:B------:R-:W-:Y:S01]  /*deb0*/  FFMA R3, R53.reuse, R65, R3 ;  /* 0x0000004135037223 */ /* 0x040fe20000000003 */
[----:B------:R-:W-:Y:S01]  /*dec0*/  FFMA R20, R53, R66, R20 ;  /* 0x0000004235147223 */ /* 0x000fe20000000014 */
[----:B------:R-:W-:Y:S01]  /*ded0*/  FMUL R8, R52, R8 ;  /* 0x0000000834087220 */ /* 0x000fe20000400000 */
[----:B------:R-:W-:Y:S01]  /*dee0*/  SYNCS.ARRIVE.TRANS64.RED.A1T0 RZ, [UR4], RZ ;  /* 0x000000ffffff79a7 */ /* 0x000fe20008100404 */
[----:B------:R1:W-:Y:S01]  /*def0*/  @!P1 STS.128 [R104+UR45+0x3200], R108 ;  /* 0x0032006c68009988 */ /* 0x0003e20008000c2d */
[----:B------:R-:W-:Y:S01]  /*df00*/  LOP3.LUT R73, R75, 0xffff0000, RZ, 0xc0, !PT ;  /* 0xffff00004b497812 */ /* 0x000fe200078ec0ff */
[C---:B------:R-:W-:Y:S01]  /*df10*/  FFMA R21, R53.reuse, R67, R21 ;  /* 0x0000004335157223 */ /* 0x040fe20000000015 */
[----:B------:R-:W-:Y:S01]  /*df20*/  SHF.L.U32 R24, R76, 0x10, RZ ;  /* 0x000000104c187819 */ /* 0x000fe200000006ff */
[----:B------:R-:W-:Y:S01]  /*df30*/  FMUL R9, R52, R9 ;  /* 0x0000000934097220 */ /* 0x000fe20000400000 */
[----:B------:R-:W-:Y:S01]  /*df40*/  LOP3.LUT R25, R76, 0xffff0000, RZ, 0xc0, !PT ;  /* 0xffff00004c197812 */ /* 0x000fe200078ec0ff */
[C---:B------:R-:W-:Y:S01]  /*df50*/  FFMA R22, R53.reuse, R68, R22 ;  /* 0x0000004435167223 */ /* 0x040fe20000000016 */
[C---:B------:R-:W-:Y:S01]  /*df60*/  FMUL R10, R52.reuse, R10 ;  /* 0x0000000a340a7220 */ /* 0x040fe20000400000 */
[C---:B------:R-:W-:Y:S01]  /*df70*/  FFMA R23, R53.reuse, R69, R23 ;  /* 0x0000004535177223 */ /* 0x040fe20000000017 */
[----:B------:R-:W-:Y:S01]  /*df80*/  FMUL R11, R52, R11 ;  /* 0x0000000b340b7220 */ /* 0x000fe20000400000 */
[----:B------:R-:W-:Y:S01]  /*df90*/  F2FP.BF16.F32.PACK_AB R29, R2, R0 ;  /* 0x00000000021d723e */ /* 0x000fe200000010ff */
[----:B------:R-:W-:Y:S01]  /*dfa0*/  FFMA R8, R53, R70, R8 ;  /* 0x0000004635087223 */ /* 0x000fe20000000008 */
[----:B------:R-:W-:Y:S01]  /*dfb0*/  F2FP.BF16.F32.PACK_AB R30, R5, R4 ;  /* 0x00000004051e723e */ /* 0x000fe200000010ff */
[C---:B------:R-:W-:Y:S01]  /*dfc0*/  FMUL R12, R52.reuse, R12 ;  /* 0x0000000c340c7220 */ /* 0x040fe20000400000 */
[----:B------:R-:W-:Y:S01]  /*dfd0*/  F2FP.BF16.F32.PACK_AB R31, R3, R6 ;  /* 0x00000006031f723e */ /* 0x000fe200000010ff */
[----:B------:R-:W-:Y:S01]  /*dfe0*/  FFMA R9, R53, R71, R9 ;  /* 0x0000004735097223 */ /* 0x000fe20000000009 */
[C---:B------:R-:W-:Y:S01]  /*dff0*/  FMUL R13, R52.reuse, R13 ;  /* 0x0000000d340d7220 */ /* 0x040fe20000400000 */
[----:B------:R-:W-:Y:S01]  /*e000*/  SHF.L.U32 R26, R77, 0x10, RZ ;  /* 0x000000104d1a7819 */ /* 0x000fe200000006ff */
[----:B------:R-:W-:Y:S01]  /*e010*/  FFMA R10, R53, R72, R10 ;  /* 0x00000048350a7223 */ /* 0x000fe2000000000a */
[----:B------:R1:W-:Y:S01]  /*e020*/  @!P1 STS.128 [R103+0x3200], R28 ;  /* 0x0032001c67009388 */ /* 0x0003e20000000c00 */
[C---:B------:R-:W-:Y:S01]  /*e030*/  FMUL R14, R52.reuse, R14 ;  /* 0x0000000e340e7220 */ /* 0x040fe20000400000 */
[----:B------:R-:W-:Y:S01]  /*e040*/  LOP3.LUT R27, R77, 0xffff0000, RZ, 0xc0, !PT ;  /* 0xffff00004d1b7812 */ /* 0x000fe200078ec0ff */
[C---:B------:R-:W-:Y:S01]  /*e050*/  FFMA R11, R53.reuse, R73, R11 ;  /* 0x00000049350b7223 */ /* 0x040fe2000000000b */
[----:B------:R-:W-:Y:S01]  /*e060*/  FMUL R15, R52, R15 ;  /* 0x0000000f340f7220 */ /* 0x000fe20000400000 */
[----:B------:R-:W-:Y:S01]  /*e070*/  SHF.L.U32 R40, R78, 0x10, RZ ;  /* 0x000000104e287819 */ /* 0x000fe200000006ff */
[C---:B------:R-:W-:Y:S01]  /*e080*/  FFMA R12, R53.reuse, R24, R12 ;  /* 0x00000018350c7223 */ /* 0x040fe2000000000c */
[----:B------:R-:W-:Y:S01]  /*e090*/  FMUL R16, R52, R16 ;  /* 0x0000001034107220 */ /* 0x000fe20000400000 */
[----:B------:R-:W-:Y:S01]  /*e0a0*/  LOP3.LUT R74, R78, 0xffff0000, RZ, 0xc0, !PT ;  /* 0xffff00004e4a7812 */ /* 0x000fe200078ec0ff */
[----:B------:R-:W-:Y:S01]  /*e0b0*/  FFMA R13, R53, R25, R13 ;  /* 0x00000019350d7223 */ /* 0x000fe2000000000d */
[C---:B------:R-:W-:Y:S01]  /*e0c0*/  FMUL R17, R52.reuse, R17 ;  /* 0x0000001134117220 */ /* 0x040fe20000400000 */
[----:B------:R-:W-:Y:S01]  /*e0d0*/  SHF.L.U32 R75, R79, 0x10, RZ ;  /* 0x000000104f4b7819 */ /* 0x000fe200000006ff */
[----:B------:R-:W-:Y:S01]  /*e0e0*/  FFMA R14, R53, R26, R14 ;  /* 0x0000001a350e7223 */ /* 0x000fe2000000000e */
[----:B------:R-:W-:Y:S01]  /*e0f0*/  F2FP.BF16.F32.PACK_AB R20, R21, R20 ;  /* 0x000000141514723e */ /* 0x000fe200000010ff */
[C---:B------:R-:W-:Y:S01]  /*e100*/  FMUL R18, R52.reuse, R18 ;  /* 0x0000001234127220 */ /* 0x040fe20000400000 */
[----:B------:R-:W-:Y:S01]  /*e110*/  LOP3.LUT R76, R79, 0xffff0000, RZ, 0xc0, !PT ;  /* 0xffff00004f4c7812 */ /* 0x000fe200078ec0ff */
[----:B------:R-:W-:Y:S01]  /*e120*/  FFMA R15, R53, R27, R15 ;  /* 0x0000001b350f7223 */ /* 0x000fe2000000000f */
[----:B------:R-:W-:Y:S01]  /*e130*/  F2FP.BF16.F32.PACK_AB R21, R23, R22 ;  /* 0x000000161715723e */ /* 0x000fe200000010ff */
[----:B------:R-:W-:Y:S01]  /*e140*/  FMUL R19, R52, R19 ;  /* 0x0000001334137220 */ /* 0x000fe20000400000 */
[----:B------:R-:W-:Y:S01]  /*e150*/  F2FP.BF16.F32.PACK_AB R22, R9, R8 ;  /* 0x000000080916723e */ /* 0x000fe200000010ff */
[----:B------:R-:W-:Y:S01]  /*e160*/  FFMA R16, R53, R40, R16 ;  /* 0x0000002835107223 */ /* 0x000fe20000000010 */
[----:B------:R-:W-:Y:S01]  /*e170*/  F2FP.BF16.F32.PACK_AB R23, R11, R10 ;  /* 0x0000000a0b17723e */ /* 0x000fe200000010ff */
[C---:B------:R-:W-:Y:S01]  /*e180*/  FFMA R17, R53.reuse, R74, R17 ;  /* 0x0000004a35117223 */ /* 0x040fe20000000011 */
[C---:B------:R-:W-:Y:S01]  /*e190*/  FFMA R18, R53.reuse, R75, R18 ;  /* 0x0000004b35127223 */ /* 0x040fe20000000012 */
[----:B------:R-:W-:Y:S01]  /*e1a0*/  FFMA R19, R53, R76, R19 ;  /* 0x0000004c35137223 */ /* 0x000fe20000000013 */
[----:B------:R-:W-:Y:S01]  /*e1b0*/  F2FP.BF16.F32.PACK_AB R12, R13, R12 ;  /* 0x0000000c0d0c723e */ /* 0x000fe200000010ff */
[----:B------:R1:W-:Y:S01]  /*e1c0*/  @!P1 STS.128 [R104+UR45+0x3a00], R20 ;  /* 0x003a001468009988 */ /* 0x0003e20008000c2d */
[----:B------:R-:W-:Y:S01]  /*e1d0*/  F2FP.BF16.F32.PACK_AB R13, R15, R14 ;  /* 0x0000000e0f0d723e */ /* 0x000fe200000010ff */
[----:B------:R-:W-:Y:S01]  /*e1e0*/  BSSY.RECONVERGENT B0, `(.L_x_193) ;  /* 0x000001a000007945 */ /* 0x000fe20003800200 */
[----:B------:R-:W-:Y:S02]  /*e1f0*/  F2FP.BF16.F32.PACK_AB R14, R17, R16 ;  /* 0x00000010110e723e */ /* 0x000fe400000010ff */
[----:B------:R-:W-:Y:S02]  /*e200*/  F2FP.BF16.F32.PACK_AB R15, R19, R18 ;  /* 0x00000012130f723e */ /* 0x000fe400000010ff */
[----:B------:R-:W-:Y:S03]  /*e210*/  ISETP.NE.AND P0, PT, R98, RZ, PT ;  /* 0x000000ff6200720c */ /* 0x000fe60003f05270 */
[----:B------:R1:W-:Y:S01]  /*e220*/  @!P1 STS.128 [R103+0x3a00], R12 ;  /* 0x003a000c67009388 */ /* 0x0003e20000000c00 */
[----:B------:R-:W-:Y:S01]  /*e230*/  @!PT LDS RZ, [RZ] ;  /* 0x00000000fffff984 */ /* 0x000fe20000000800 */
[----:B------:R-:W-:Y:S01]  /*e240*/  @!PT LDS RZ, [RZ] ;  /* 0x00000000fffff984 */ /* 0x000fe20000000800 */
[----:B------:R-:W-:Y:S01]  /*e250*/  @!PT LDS RZ, [RZ] ;  /* 0x00000000fffff984 */ /* 0x000fe20000000800 */
[----:B------:R-:W-:Y:S01]  /*e260*/  @!PT LDS RZ, [RZ] ;  /* 0x00000000fffff984 */ /* 0x000fe20000000800 */
[----:B------:R2:W-:Y:S07]  /*e270*/  MEMBAR.ALL.CTA ;  /* 0x0000000000007992 */ /* 0x0005ee0000008000 */
[----:B--2---:R-:W2:Y:S02]  /*e280*/  FENCE.VIEW.ASYNC.S ;  /* 0x00000000000073c6 */ /* 0x004ea40000000000 */
        /* <DEDUP_REMOVED lines=15> */
.L_x_194:
[----:B------:R-:W-:Y:S05]  /*e380*/  BSYNC.RECONVERGENT B0 ;  /* 0x0000000000007941 */ /* 0x000fea0003800200 */
.L_x_193:
[----:B------:R-:W-:Y:S01]  /*e390*/  BAR.SYNC.DEFER_BLOCKING 0x1, 0x80 ;  /* 0x0042000000007b1d */ /* 0x000fe20000010000 */
[----:B------:R-:W-:Y:S01]  /*e3a0*/  UISETP.NE.AND UP0, UPT, UR56, -0x8, UPT ;  /* 0xfffffff83800788c */ /* 0x000fe2000bf05270 */
[----:B------:R-:W-:Y:S08]  /*e3b0*/  IADD3 R94, PT, PT, R94, 0x1, RZ ;  /* 0x000000015e5e7810 */ /* 0x000ff00007ffe0ff */
[----:B------:R-:W-:Y:S05]  /*e3c0*/  BRA.U !UP0, `(.L_x_195) ;  /* 0x0000000108287547 */ /* 0x000fea000b800000 */
[----:B------:R-:W-:Y:S01]  /*e3d0*/  ISETP.NE.AND P0, PT, R105, RZ, PT ;  /* 0x000000ff6900720c */ /* 0x000fe20003f05270 */
[----:B------:R-:W-:Y:S01]  /*e3e0*/  IMAD.U32 R2, RZ, RZ, UR57 ;  /* 0x00000039ff027e24 */ /* 0x000fe2000f8e00ff */
[----:B------:R-:W-:Y:S01]  /*e3f0*/  UIADD3 UR57, UPT, UPT, UR57, 0x1, URZ ;  /* 0x0000000139397890 */ /* 0x000fe2000fffe0ff */
[----:B------:R-:W-:Y:S03]  /*e400*/  IMAD.U32 R0, RZ, RZ, UR37 ;  /* 0x00000025ff007e24 */ /* 0x000fe6000f8e00ff */
[----:B------:R-:W-:Y:S04]  /*e410*/  UISETP.NE.AND UP0, UPT, UR57, 0x4, UPT ;  /* 0x000000043900788c */ /* 0x000fe8000bf05270 */
[----:B------:R-:W-:Y:S03]  /*e420*/  USEL UR57, UR57, URZ, UP0 ;  /* 0x000000ff39397287 */ /* 0x000fe60008000000 */
[----:B------:R-:W-:Y:S05]  /*e430*/  @P0 LEA R2, R2, UR45, 0x3 ;  /* 0x0000002d02020c11 */ /* 0x000fea000f8e18ff */
[----:B------:R-:W-:Y:S05]  /*e440*/  @P0 VIADD R2, R2, 0xe0 ;  /* 0x000000e002020836 */ /* 0x000fea0000000000 */
[----:B------:R-:W-:Y:S04]  /*e450*/  @P0 PRMT R0, R0, 0x654, R2 ;  /* 0x0000065400000816 */ /* 0x000fe80000000002 */
[----:B------:R2:W-:Y:S03]  /*e460*/  @P0 SYNCS.ARRIVE.TRANS64.RED.A1T0 RZ, [R0+URZ], RZ ;  /* 0x000000ff00ff09a7 */ /* 0x0005e600081004ff */
.L_x_195:
[----:B------:R-:W-:Y:S01]  /*e470*/  ISETP.NE.AND P2, PT, R100, RZ, PT ;  /* 0x000000ff6400720c */ /* 0x000fe20003f45270 */
[----:B------:R-:W-:Y:S01]  /*e480*/  VIADD R2, R50, UR38 ;  /* 0x0000002632027c36 */ /* 0x000fe20008000000 */
[----:B------:R-:W-:Y:S01]  /*e490*/  ISETP.NE.AND P0, PT, R102, 0x2, PT ;  /* 0x000000026600780c */ /* 0x000fe20003f05270 */
[----:B--2---:R-:W-:Y:S01]  /*e4a0*/  VIADD R0, R51, UR39 ;  /* 0x0000002733007c36 */ /* 0x004fe20008000000 */
[----:B------:R-:W-:Y:S01]  /*e4b0*/  ISETP.NE.AND P1, PT, R94, 0x2, PT ;  /* 0x000000025e00780c */ /* 0x000fe20003f25270 */
[----:B------:R-:W-:Y:S01]  /*e4c0*/  UIADD3 UR56, UPT, UPT, UR56, 0x8, URZ ;  /* 0x0000000838387890 */ /* 0x000fe2000fffe0ff */
[----:B------:R-:W-:Y:S02]  /*e4d0*/  R2UR UR11, R2 ;  /* 0x00000000020b72ca */ /* 0x000fe400000e0000 */
[----:B------:R-:W-:Y:S02]  /*e4e0*/  R2UR UR27, R0 ;  /* 0x00000000001b72ca */ /* 0x000fe400000e0000 */
[----:B------:R-:W-:Y:S02]  /*e4f0*/  SEL R2, RZ, 0x1, P0 ;  /* 0x00000001ff027807 */ /* 0x000fe40000000000 */
[----:B------:R-:W-:Y:S02]  /*e500*/  SEL R0, RZ, 0x1, P1 ;  /* 0x00000001ff007807 */ /* 0x000fe40000800000 */
[----:B------:R-:W-:Y:S02]  /*e510*/  @P2 R2UR UR44, R91 ;  /* 0x000000005b2c22ca */ /* 0x000fe400000e0000 */
[----:B------:R-:W-:Y:S02]  /*e520*/  LOP3.LUT R92, R92, R2, RZ, 0x3c, !PT ;  /* 0x000000025c5c7212 */ /* 0x000fe400078e3cff */
[----:B------:R-:W-:Y:S02]  /*e530*/  LOP3.LUT R93, R93, R0, RZ, 0x3c, !PT ;  /* 0x000000005d5d7212 */ /* 0x000fe400078e3cff */
[----:B------:R-:W-:Y:S02]  /*e540*/  SEL R102, R102, RZ, P0 ;  /* 0x000000ff66667207 */ /* 0x000fe40000000000 */
[----:B------:R-:W-:Y:S01]  /*e550*/  SEL R94, R94, RZ, P1 ;  /* 0x000000ff5e5e7207 */ /* 0x000fe20000800000 */
[----:B------:R-:W-:Y:S06]  /*e560*/  @P2 BRA `(.L_x_196) ;  /* 0xffffff7c00202947 */ /* 0x000fec000383ffff */
[----:B------:R-:W-:-:S09]  /*e570*/  UISETP.NE.AND UP0, UPT, UR36, URZ, UPT ;  /* 0x000000ff2400728c */ /* 0x000fd2000bf05270 */
[----:B------:R-:W-:Y:S05]  /*e580*/  BRA.U !UP0, `(.L_x_197) ;  /* 0x0000000108487547 */ /* 0x000fea000b800000 */
[----:B------:R-:W2:Y:S02]  /*e590*/  LDCU.64 UR4, c[0x0][0xc90] ;  /* 0x00019200ff0477ac */ /* 0x000ea40008000a00 */
[----:B--2---:R-:W-:-:S04]  /*e5a0*/  UISETP.NE.U32.AND UP0, UPT, UR4, URZ, UPT ;  /* 0x000000ff0400728c */ /* 0x004fc8000bf05070 */
[----:B------:R-:W-:-:S09]  /*e5b0*/  UISETP.NE.AND.EX UP0, UPT, UR5, URZ, UPT, UP0 ;  /* 0x000000ff0500728c */ /* 0x000fd2000bf05300 */
[----:B------:R-:W-:Y:S05]  /*e5c0*/  BRA.U UP0, `(.L_x_198) ;  /* 0x00000001000c7547 */ /* 0x000fea000b800000 */
[----:B------:R-:W-:-:S13]  /*e5d0*/  FSETP.NEU.AND P0, PT, R53, RZ, PT ;  /* 0x000000ff3500720b */ /* 0x000fda0003f0d000 */
[----:B------:R-:W-:Y:S05]  /*e5e0*/  @!P0 EXIT ;  /* 0x000000000000894d */ /* 0x000fea0003800000 */
[----:B------:R-:W-:Y:S05]  /*e5f0*/  BRA `(.L_x_197) ;  /* 0x00000000002c7947 */ /* 0x000fea0003800000 */
.L_x_198:
[----:B------:R-:W-:Y:S01]  /*e600*/  ISETP.NE.AND P0, PT, R101, RZ, PT ;  /* 0x000000ff6500720c */ /* 0x000fe20003f05270 */
[----:B------:R-:W-:-:S12]  /*e610*/  BSSY.RECONVERGENT B0, `(.L_x_197) ;  /* 0x0000009000007945 */ /* 0x000fd80003800200 */
[----:B------:R-:W-:Y:S05]  /*e620*/  @P0 BRA `(.L_x_199) ;  /* 0x0000000000140947 */ /* 0x000fea0003800000 */
[----:B------:R-:W2:Y:S02]  /*e630*/  LDCU.64 UR4, c[0x0][0xc88] ;  /* 0x00019100ff0477ac */ /* 0x000ea40008000a00 */
[----:B--2---:R-:W-:-:S04]  /*e640*/  ISETP.NE.U32.AND P0, PT, RZ, UR4, PT ;  /* 0x00000004ff007c0c */ /* 0x004fc8000bf05070 */
[----:B------:R-:W-:-:S13]  /*e650*/  ISETP.NE.AND.EX P0, PT, RZ, UR5, PT, P0 ;  /* 0x00000005ff007c0c */ /* 0x000fda000bf05300 */
[----:B------:R-:W-:Y:S05]  /*e660*/  @!P0 EXIT ;  /* 0x000000000000894d */ /* 0x000fea0003800000 */
[----:B------:R-:W-:Y:S05]  /*e670*/  BRA `(.L_x_200) ;  /* 0x0000000000087947 */ /* 0x000fea0003800000 */
.L_x_199:
[----:B------:R-:W-:-:S13]  /*e680*/  FSETP.NEU.AND P0, PT, R53, RZ, PT ;  /* 0x000000ff3500720b */ /* 0x000fda0003f0d000 */
[----:B------:R-:W-:Y:S05]  /*e690*/  @!P0 EXIT ;  /* 0x000000000000894d */ /* 0x000fea0003800000 */
.L_x_200:
[----:B------:R-:W-:Y:S05]  /*e6a0*/  BSYNC.RECONVERGENT B0 ;  /* 0x0000000000007941 */ /* 0x000fea0003800200 */
.L_x_197:
[----:B------:R-:W-:Y:S01]  /*e6b0*/  ULEA UR4, UR57, UR45, 0x3 ;  /* 0x0000002d39047291 */ /* 0x000fe2000f8e18ff */
[----:B------:R-:W-:-:S04]  /*e6c0*/  DEPBAR.LE SB0, 0x0 ;  /* 0x000080000000791a */ /* 0x000fc80000000000 */
[----:B------:R-:W-:-:S04]  /*e6d0*/  UIADD3 UR4, UPT, UPT, UR4, 0xe0, URZ ;  /* 0x000000e004047890 */ /* 0x000fc8000fffe0ff */
[----:B------:R-:W-:-:S09]  /*e6e0*/  UPRMT UR4, UR37, 0x654, UR4 ;  /* 0x0000065425047896 */ /* 0x000fd20008000004 */
[----:B------:R-:W-:Y:S01]  /*e6f0*/  SYNCS.ARRIVE.TRANS64.RED.A1T0 RZ, [UR4], RZ ;  /* 0x000000ffffff79a7 */ /* 0x000fe20008100404 */
[----:B------:R-:W-:Y:S05]  /*e700*/  EXIT ;  /* 0x000000000000794d */ /* 0x000fea0003800000 */
.L_x_25:
[----:B--2---:R2:W1:Y:S02]  /*e710*/  SYNCS.PHASECHK.TRANS64.TRYWAIT P0, [R2+URZ+0x160], R3 ;  /* 0x00016003020075a7 */ /* 0x00446400080011ff */
[----:B-1----:R-:W-:Y:S05]  /*e720*/  @!P0 NANOSLEEP.SYNCS 0x989680 ;  /* 0x009896800000895d */ /* 0x002fea0003900000 */
[----:B------:R-:W1:Y:S02]  /*e730*/  @!P0 SYNCS.PHASECHK.TRANS64 P0, [R2+URZ+0x160], R3 ;  /* 0x00016003020085a7 */ /* 0x000e6400080010ff */
[----:B-1----:R-:W-:Y:S05]  /*e740*/  @!P0 BRA `(.L_x_25) ;  /* 0xfffffffc00f08947 */ /* 0x002fea000383ffff */
[----:B------:R-:W-:Y:S05]  /*e750*/  BRA `(.L_x_201) ;  /* 0xffffff3000e47947 */ /* 0x000fea000383ffff */
.L_x_28:
[----:B-1----:R-:W-:-:S07]  /*e760*/  MOV R2, UR41 ;  /* 0x0000002900027c02 */ /* 0x002fce0008000f00 */
.L_x_202:
[----:B-1----:R1:W2:Y:S02]  /*e770*/  SYNCS.PHASECHK.TRANS64.TRYWAIT P0, [R2+URZ+0x60], R4 ;  /* 0x00006004020075a7 */ /* 0x0022a400080011ff */
[----:B--2---:R-:W-:Y:S05]  /*e780*/  @!P0 NANOSLEEP.SYNCS 0x989680 ;  /* 0x009896800000895d */ /* 0x004fea0003900000 */
[----:B------:R-:W2:Y:S02]  /*e790*/  @!P0 SYNCS.PHASECHK.TRANS64 P0, [R2+URZ+0x60], R4 ;  /* 0x00006004020085a7 */ /* 0x000ea400080010ff */
[----:B--2---:R-:W-:Y:S05]  /*e7a0*/  @!P0 BRA `(.L_x_202) ;  /* 0xfffffffc00f08947 */ /* 0x004fea000383ffff */
[----:B------:R-:W-:Y:S05]  /*e7b0*/  BRA `(.L_x_27) ;  /* 0xffffff34002c7947 */ /* 0x000fea000383ffff */
.L_x_37:
[----:B------:R-:W-:-:S07]  /*e7c0*/  MOV R2, UR41 ;  /* 0x0000002900027c02 */ /* 0x000fce0008000f00 */
.L_x_203:
[----:B-1----:R1:W2:Y:S02]  /*e7d0*/  SYNCS.PHASECHK.TRANS64.TRYWAIT P0, [R2+URZ+0x60], R4 ;  /* 0x00006004020075a7 */ /* 0x0022a400080011ff */
[----:B--2---:R-:W-:Y:S05]  /*e7e0*/  @!P0 NANOSLEEP.SYNCS 0x989680 ;  /* 0x009896800000895d */ /* 0x004fea0003900000 */
[----:B------:R-:W2:Y:S02]  /*e7f0*/  @!P0 SYNCS.PHASECHK.TRANS64 P0, [R2+URZ+0x60], R4 ;  /* 0x00006004020085a7 */ /* 0x000ea400080010ff */
[----:B--2---:R-:W-:Y:S05]  /*e800*/  @!P0 BRA `(.L_x_203) ;  /* 0xfffffffc00f08947 */ /* 0x004fea000383ffff */
[----:B------:R-:W-:Y:S05]  /*e810*/  BRA `(.L_x_36) ;  /* 0xffffff38003c7947 */ /* 0x000fea000383ffff */
.L_x_44:
[----:B-1----:R1:W2:Y:S02]  /*e820*/  SYNCS.PHASECHK.TRANS64.TRYWAIT P0, [R2+URZ+0x110], R3 ;  /* 0x00011003020075a7 */ /* 0x0022a400080011ff */
[----:B--2---:R-:W-:Y:S05]  /*e830*/  @!P0 NANOSLEEP.SYNCS 0x989680 ;  /* 0x009896800000895d */ /* 0x004fea0003900000 */
[----:B------:R-:W2:Y:S02]  /*e840*/  @!P0 SYNCS.PHASECHK.TRANS64 P0, [R2+URZ+0x110], R3 ;  /* 0x00011003020085a7 */ /* 0x000ea400080010ff */
[----:B--2---:R-:W-:Y:S05]  /*e850*/  @!P0 BRA `(.L_x_44) ;  /* 0xfffffffc00f08947 */ /* 0x004fea000383ffff */
[----:B------:R-:W-:Y:S05]  /*e860*/  BRA `(.L_x_204) ;  /* 0xffffff3c00307947 */ /* 0x000fea000383ffff */
.L_x_48:
[----:B----4-:R-:W-:-:S07]  /*e870*/  MOV R0, UR5 ;  /* 0x0000000500007c02 */ /* 0x010fce0008000f00 */
.L_x_205:
[----:B-1----:R1:W2:Y:S02]  /*e880*/  SYNCS.PHASECHK.TRANS64.TRYWAIT P0, [R0+URZ], R2 ;  /* 0x00000002000075a7 */ /* 0x0022a400080011ff */
[----:B--2---:R-:W-:Y:S05]  /*e890*/  @!P0 NANOSLEEP.SYNCS 0x989680 ;  /* 0x009896800000895d */ /* 0x004fea0003900000 */
[----:B------:R-:W2:Y:S02]  /*e8a0*/  @!P0 SYNCS.PHASECHK.TRANS64 P0, [R0+URZ], R2 ;  /* 0x00000002000085a7 */ /* 0x000ea400080010ff */
[----:B--2---:R-:W-:Y:S05]  /*e8b0*/  @!P0 BRA `(.L_x_205) ;  /* 0xfffffffc00f08947 */ /* 0x004fea000383ffff */
[----:B------:R-:W-:Y:S05]  /*e8c0*/  BRA `(.L_x_206) ;  /* 0xffffff4000a87947 */ /* 0x000fea000383ffff */
.L_x_49:
[----:B----4-:R-:W-:-:S07]  /*e8d0*/  MOV R0, UR5 ;  /* 0x0000000500007c02 */ /* 0x010fce0008000f00 */
.L_x_207:
[----:B-1----:R1:W2:Y:S02]  /*e8e0*/  SYNCS.PHASECHK.TRANS64.TRYWAIT P0, [R0+URZ], R3 ;  /* 0x00000003000075a7 */ /* 0x0022a400080011ff */
[----:B--2---:R-:W-:Y:S05]  /*e8f0*/  @!P0 NANOSLEEP.SYNCS 0x989680 ;  /* 0x009896800000895d */ /* 0x004fea0003900000 */
[----:B------:R-:W2:Y:S02]  /*e900*/  @!P0 SYNCS.PHASECHK.TRANS64 P0, [R0+URZ], R3 ;  /* 0x00000003000085a7 */ /* 0x000ea400080010ff */
[----:B--2---:R-:W-:Y:S05]  /*e910*/  @!P0 BRA `(.L_x_207) ;  /* 0xfffffffc00f08947 */ /* 0x004fea000383ffff */
[----:B------:R-:W-:Y:S05]  /*e920*/  BRA `(.L_x_208) ;  /* 0xffffff4000b47947 */ /* 0x000fea000383ffff */
.L_x_50:
[----:B----4-:R-:W-:-:S07]  /*e930*/  MOV R0, UR5 ;  /* 0x0000000500007c02 */ /* 0x010fce0008000f00 */
.L_x_209:
[----:B-1----:R1:W2:Y:S02]  /*e940*/  SYNCS.PHASECHK.TRANS64.TRYWAIT P0, [R0+URZ], R3 ;  /* 0x00000003000075a7 */ /* 0x0022a400080011ff */
[----:B--2---:R-:W-:Y:S05]  /*e950*/  @!P0 NANOSLEEP.SYNCS 0x989680 ;  /* 0x009896800000895d */ /* 0x004fea0003900000 */
[----:B------:R-:W2:Y:S02]  /*e960*/  @!P0 SYNCS.PHASECHK.TRANS64 P0, [R0+URZ], R3 ;  /* 0x00000003000085a7 */ /* 0x000ea400080010ff */
[----:B--2---:R-:W-:Y:S05]  /*e970*/  @!P0 BRA `(.L_x_209) ;  /* 0xfffffffc00f08947 */ /* 0x004fea000383ffff */
[----:B------:R-:W-:Y:S05]  /*e980*/  BRA `(.L_x_210) ;  /* 0xffffff4000c07947 */ /* 0x000fea000383ffff */
.L_x_51:
[----:B----4-:R-:W-:-:S07]  /*e990*/  MOV R0, UR5 ;  /* 0x0000000500007c02 */ /* 0x010fce0008000f00 */
.L_x_211:
[----:B-1----:R1:W2:Y:S02]  /*e9a0*/  SYNCS.PHASECHK.TRANS64.TRYWAIT P0, [R0+URZ], R3 ;  /* 0x00000003000075a7 */ /* 0x0022a400080011ff */
[----:B--2---:R-:W-:Y:S05]  /*e9b0*/  @!P0 NANOSLEEP.SYNCS 0x989680 ;  /* 0x009896800000895d */ /* 0x004fea0003900000 */
[----:B------:R-:W2:Y:S02]  /*e9c0*/  @!P0 SYNCS.PHASECHK.TRANS64 P0, [R0+URZ], R3 ;  /* 0x00000003000085a7 */ /* 0x000ea400080010ff */
[----:B--2---:R-:W-:Y:S05]  /*e9d0*/  @!P0 BRA `(.L_x_211) ;  /* 0xfffffffc00f08947 */ /* 0x004fea000383ffff */
[----:B------:R-:W-:Y:S05]  /*e9e0*/  BRA `(.L_x_212) ;  /* 0xffffff4000cc7947 */ /* 0x000fea000383ffff */
.L_x_52:
[----:B----4-:R-:W-:-:S07]  /*e9f0*/  MOV R0, UR5 ;  /* 0x0000000500007c02 */ /* 0x010fce0008000f00 */
.L_x_213:
[----:B-1----:R1:W2:Y:S02]  /*ea00*/  SYNCS.PHASECHK.TRANS64.TRYWAIT P0, [R0+URZ], R3 ;  /* 0x00000003000075a7 */ /* 0x0022a400080011ff */
[----:B--2---:R-:W-:Y:S05]  /*ea10*/  @!P0 NANOSLEEP.SYNCS 0x989680 ;  /* 0x009896800000895d */ /* 0x004fea0003900000 */
[----:B------:R-:W2:Y:S02]  /*ea20*/  @!P0 SYNCS.PHASECHK.TRANS64 P0, [R0+URZ], R3 ;  /* 0x00000003000085a7 */ /* 0x000ea400080010ff */
[----:B--2---:R-:W-:Y:S05]  /*ea30*/  @!P0 BRA `(.L_x_213) ;  /* 0xfffffffc00f08947 */ /* 0x004fea000383ffff */
[----:B------:R-:W-:Y:S05]  /*ea40*/  BRA `(.L_x_214) ;  /* 0xffffff4000d87947 */ /* 0x000fea000383ffff */
.L_x_53:
[----:B----4-:R-:W-:-:S07]  /*ea50*/  MOV R0, UR5 ;  /* 0x0000000500007c02 */ /* 0x010fce0008000f00 */
.L_x_215:
[----:B-1----:R1:W2:Y:S02]  /*ea60*/  SYNCS.PHASECHK.TRANS64.TRYWAIT P0, [R0+URZ], R3 ;  /* 0x00000003000075a7 */ /* 0x0022a400080011ff */
[----:B--2---:R-:W-:Y:S05]  /*ea70*/  @!P0 NANOSLEEP.SYNCS 0x989680 ;  /* 0x009896800000895d */ /* 0x004fea0003900000 */
[----:B------:R-:W2:Y:S02]  /*ea80*/  @!P0 SYNCS.PHASECHK.TRANS64 P0, [R0+URZ], R3 ;  /* 0x00000003000085a7 */ /* 0x000ea400080010ff */
[----:B--2---:R-:W-:Y:S05]  /*ea90*/  @!P0 BRA `(.L_x_215) ;  /* 0xfffffffc00f08947 */ /* 0x004fea000383ffff */
[----:B------:R-:W-:Y:S05]  /*eaa0*/  BRA `(.L_x_216) ;  /* 0xffffff4000e47947 */ /* 0x000fea000383ffff */
.L_x_54:
[----:B----4-:R-:W-:-:S07]  /*eab0*/  MOV R0, UR5 ;  /* 0x0000000500007c02 */ /* 0x010fce0008000f00 */
.L_x_217:
[----:B-1----:R1:W2:Y:S02]  /*eac0*/  SYNCS.PHASECHK.TRANS64.TRYWAIT P0, [R0+URZ], R3 ;  /* 0x00000003000075a7 */ /* 0x0022a400080011ff */
[----:B--2---:R-:W-:Y:S05]  /*ead0*/  @!P0 NANOSLEEP.SYNCS 0x989680 ;  /* 0x009896800000895d */ /* 0x004fea0003900000 */
[----:B------:R-:W2:Y:S02]  /*eae0*/  @!P0 SYNCS.PHASECHK.TRANS64 P0, [R0+URZ], R3 ;  /* 0x00000003000085a7 */ /* 0x000ea400080010ff */
[----:B--2---:R-:W-:Y:S05]  /*eaf0*/  @!P0 BRA `(.L_x_217) ;  /* 0xfffffffc00f08947 */ /* 0x004fea000383ffff */
[----:B------:R-:W-:Y:S05]  /*eb00*/  BRA `(.L_x_218) ;  /* 0xffffff4000f07947 */ /* 0x000fea000383ffff */
.L_x_55:
[----:B----4-:R-:W-:-:S07]  /*eb10*/  MOV R0, UR5 ;  /* 0x0000000500007c02 */ /* 0x010fce0008000f00 */
.L_x_219:
[----:B-1----:R1:W2:Y:S02]  /*eb20*/  SYNCS.PHASECHK.TRANS64.TRYWAIT P0, [R0+URZ], R3 ;  /* 0x00000003000075a7 */ /* 0x0022a400080011ff */
[----:B--2---:R-:W-:Y:S05]  /*eb30*/  @!P0 NANOSLEEP.SYNCS 0x989680 ;  /* 0x009896800000895d */ /* 0x004fea0003900000 */
[----:B------:R-:W2:Y:S02]  /*eb40*/  @!P0 SYNCS.PHASECHK.TRANS64 P0, [R0+URZ], R3 ;  /* 0x00000003000085a7 */ /* 0x000ea400080010ff */
[----:B--2---:R-:W-:Y:S05]  /*eb50*/  @!P0 BRA `(.L_x_219) ;  /* 0xfffffffc00f08947 */ /* 0x004fea000383ffff */
[----:B------:R-:W-:Y:S05]  /*eb60*/  BRA `(.L_x_220) ;  /* 0xffffff4000fc7947 */ /* 0x000fea000383ffff */
.L_x_56:
[----:B----4-:R-:W-:-:S07]  /*eb70*/  MOV R0, UR5 ;  /* 0x0000000500007c02 */ /* 0x010fce0008000f00 */
.L_x_221:
[----:B-1----:R1:W2:Y:S02]  /*eb80*/  SYNCS.PHASECHK.TRANS64.TRYWAIT P0, [R0+URZ], R3 ;  /* 0x00000003000075a7 */ /* 0x0022a400080011ff */
[----:B--2---:R-:W-:Y:S05]  /*eb90*/  @!P0 NANOSLEEP.SYNCS 0x989680 ;  /* 0x009896800000895d */ /* 0x004fea0003900000 */
[----:B------:R-:W2:Y:S02]  /*eba0*/  @!P0 SYNCS.PHASECHK.TRANS64 P0, [R0+URZ], R3 ;  /* 0x00000003000085a7 */ /* 0x000ea400080010ff */
[----:B--2---:R-:W-:Y:S05]  /*ebb0*/  @!P0 BRA `(.L_x_221) ;  /* 0xfffffffc00f08947 */ /* 0x004fea000383ffff */
[----:B------:R-:W-:Y:S05]  /*ebc0*/  BRA `(.L_x_222) ;  /* 0xffffff4400087947 */ /* 0x000fea000383ffff */
.L_x_57:
[----:B----4-:R-:W-:-:S07]  /*ebd0*/  MOV R0, UR5 ;  /* 0x0000000500007c02 */ /* 0x010fce0008000f00 */
.L_x_223:
[----:B-1----:R1:W2:Y:S02]  /*ebe0*/  SYNCS.PHASECHK.TRANS64.TRYWAIT P0, [R0+URZ], R3 ;  /* 0x00000003000075a7 */ /* 0x0022a400080011ff */
[----:B--2---:R-:W-:Y:S05]  /*ebf0*/  @!P0 NANOSLEEP.SYNCS 0x989680 ;  /* 0x009896800000895d */ /* 0x004fea0003900000 */
[----:B------:R-:W2:Y:S02]  /*ec00*/  @!P0 SYNCS.PHASECHK.TRANS64 P0, [R0+URZ], R3 ;  /* 0x00000003000085a7 */ /* 0x000ea400080010ff */
[----:B--2---:R-:W-:Y:S05]  /*ec10*/  @!P0 BRA `(.L_x_223) ;  /* 0xfffffffc00f08947 */ /* 0x004fea000383ffff */
[----:B------:R-:W-:Y:S05]  /*ec20*/  BRA `(.L_x_224) ;  /* 0xffffff4400147947 */ /* 0x000fea000383ffff */
.L_x_58:
[----:B----4-:R-:W-:-:S07]  /*ec30*/  MOV R0, UR5 ;  /* 0x0000000500007c02 */ /* 0x010fce0008000f00 */
.L_x_225:
[----:B-1----:R1:W2:Y:S02]  /*ec40*/  SYNCS.PHASECHK.TRANS64.TRYWAIT P0, [R0+URZ], R3 ;  /* 0x00000003000075a7 */ /* 0x0022a400080011ff */
[----:B--2---:R-:W-:Y:S05]  /*ec50*/  @!P0 NANOSLEEP.SYNCS 0x989680 ;  /* 0x009896800000895d */ /* 0x004fea0003900000 */
[----:B------:R-:W2:Y:S02]  /*ec60*/  @!P0 SYNCS.PHASECHK.TRANS64 P0, [R0+URZ], R3 ;  /* 0x00000003000085a7 */ /* 0x000ea400080010ff */
[----:B--2---:R-:W-:Y:S05]  /*ec70*/  @!P0 BRA `(.L_x_225) ;  /* 0xfffffffc00f08947 */ /* 0x004fea000383ffff */
[----:B------:R-:W-:Y:S05]  /*ec80*/  BRA `(.L_x_226) ;  /* 0xffffff4400207947 */ /* 0x000fea000383ffff */
.L_x_61:
[----:B--2---:R2:W3:Y:S02]  /*ec90*/  SYNCS.PHASECHK.TRANS64.TRYWAIT P0, [R0+URZ+0x150], R4 ;  /* 0x00015004000075a7 */ /* 0x0044e400080011ff */
[----:B---3--:R-:W-:Y:S05]  /*eca0*/  @!P0 NANOSLEEP.SYNCS 0x989680 ;  /* 0x009896800000895d */ /* 0x008fea0003900000 */
[----:B------:R-:W3:Y:S02]  /*ecb0*/  @!P0 SYNCS.PHASECHK.TRANS64 P0, [R0+URZ+0x150], R4 ;  /* 0x00015004000085a7 */ /* 0x000ee400080010ff */
[----:B---3--:R-:W-:Y:S05]  /*ecc0*/  @!P0 BRA `(.L_x_61) ;  /* 0xfffffffc00f08947 */ /* 0x008fea000383ffff */
[----:B------:R-:W-:Y:S05]  /*ecd0*/  BRA `(.L_x_227) ;  /* 0xffffff44007c7947 */ /* 0x000fea000383ffff */
.L_x_62:
[----:B------:R-:W-:-:S07]  /*ece0*/  MOV R0, UR5 ;  /* 0x0000000500007c02 */ /* 0x000fce0008000f00 */
.L_x_228:
[----:B--2---:R2:W3:Y:S02]  /*ecf0*/  SYNCS.PHASECHK.TRANS64.TRYWAIT P0, [R0+URZ+0x120], R5 ;  /* 0x00012005000075a7 */ /* 0x0044e400080011ff */
[----:B---3--:R-:W-:Y:S05]  /*ed00*/  @!P0 NANOSLEEP.SYNCS 0x989680 ;  /* 0x009896800000895d */ /* 0x008fea0003900000 */
[----:B------:R-:W3:Y:S02]  /*ed10*/  @!P0 SYNCS.PHASECHK.TRANS64 P0, [R0+URZ+0x120], R5 ;  /* 0x00012005000085a7 */ /* 0x000ee400080010ff */
[----:B---3--:R-:W-:Y:S05]  /*ed20*/  @!P0 BRA `(.L_x_228) ;  /* 0xfffffffc00f08947 */ /* 0x008fea000383ffff */
[----:B------:R-:W-:Y:S05]  /*ed30*/  BRA `(.L_x_229) ;  /* 0xffffff44008c7947 */ /* 0x000fea000383ffff */
.L_x_63:
[----:B--2---:R2:W3:Y:S02]  /*ed40*/  SYNCS.PHASECHK.TRANS64.TRYWAIT P1, [R0+URZ+0x110], R4 ;  /* 0x00011004000075a7 */ /* 0x0044e400080211ff */
[----:B---3--:R-:W-:Y:S05]  /*ed50*/  @!P1 NANOSLEEP.SYNCS 0x989680 ;  /* 0x009896800000995d */ /* 0x008fea0003900000 */
[----:B------:R-:W3:Y:S02]  /*ed60*/  @!P1 SYNCS.PHASECHK.TRANS64 P1, [R0+URZ+0x110], R4 ;  /* 0x00011004000095a7 */ /* 0x000ee400080210ff */
[----:B---3--:R-:W-:Y:S05]  /*ed70*/  @!P1 BRA `(.L_x_63) ;  /* 0xfffffffc00f09947 */ /* 0x008fea000383ffff */
[----:B------:R-:W-:Y:S05]  /*ed80*/  BRA `(.L_x_230) ;  /* 0xffffff4400bc7947 */ /* 0x000fea000383ffff */
.L_x_66:
[----:B------:R-:W-:-:S07]  /*ed90*/  MOV R0, UR5 ;  /* 0x0000000500007c02 */ /* 0x000fce0008000f00 */
.L_x_231:
[----:B--2---:R2:W3:Y:S02]  /*eda0*/  SYNCS.PHASECHK.TRANS64.TRYWAIT P0, [R0+URZ+0x120], R2 ;  /* 0x00012002000075a7 */ /* 0x0044e400080011ff */
[----:B---3--:R-:W-:Y:S05]  /*edb0*/  @!P0 NANOSLEEP.SYNCS 0x989680 ;  /* 0x009896800000895d */ /* 0x008fea0003900000 */
[----:B------:R-:W3:Y:S02]  /*edc0*/  @!P0 SYNCS.PHASECHK.TRANS64 P0, [R0+URZ+0x120], R2 ;  /* 0x00012002000085a7 */ /* 0x000ee400080010ff */
[----:B---3--:R-:W-:Y:S05]  /*edd0*/  @!P0 BRA `(.L_x_231) ;  /* 0xfffffffc00f08947 */ /* 0x008fea000383ffff */
[----:B------:R-:W-:Y:S05]  /*ede0*/  BRA `(.L_x_65) ;  /* 0xffffff4800107947 */ /* 0x000fea000383ffff */
.L_x_73:
[----:B--2---:R2:W3:Y:S02]  /*edf0*/  SYNCS.PHASECHK.TRANS64.TRYWAIT P1, [R0+URZ+0x110], R2 ;  /* 0x00011002000075a7 */ /* 0x0044e400080211ff */
[----:B---3--:R-:W-:Y:S05]  /*ee00*/  @!P1 NANOSLEEP.SYNCS 0x989680 ;  /* 0x009896800000995d */ /* 0x008fea0003900000 */
[----:B------:R-:W3:Y:S02]  /*ee10*/  @!P1 SYNCS.PHASECHK.TRANS64 P1, [R0+URZ+0x110], R2 ;  /* 0x00011002000095a7 */ /* 0x000ee400080210ff */
[----:B---3--:R-:W-:Y:S05]  /*ee20*/  @!P1 BRA `(.L_x_73) ;  /* 0xfffffffc00f09947 */ /* 0x008fea000383ffff */
[----:B------:R-:W-:Y:S05]  /*ee30*/  BRA `(.L_x_232) ;  /* 0xffffff4c00d47947 */ /* 0x000fea000383ffff */
.L_x_74:
[----:B------:R-:W-:-:S07]  /*ee40*/  MOV R2, UR11 ;  /* 0x0000000b00027c02 */ /* 0x000fce0008000f00 */
.L_x_233:
[----:B--2---:R2:W3:Y:S02]  /*ee50*/  SYNCS.PHASECHK.TRANS64.TRYWAIT P0, [R2+URZ+0x140], R0 ;  /* 0x00014000020075a7 */ /* 0x0044e400080011ff */
[----:B---3--:R-:W-:Y:S05]  /*ee60*/  @!P0 NANOSLEEP.SYNCS 0x989680 ;  /* 0x009896800000895d */ /* 0x008fea0003900000 */
[----:B------:R-:W3:Y:S02]  /*ee70*/  @!P0 SYNCS.PHASECHK.TRANS64 P0, [R2+URZ+0x140], R0 ;  /* 0x00014000020085a7 */ /* 0x000ee400080010ff */
[----:B---3--:R-:W-:Y:S05]  /*ee80*/  @!P0 BRA `(.L_x_233) ;  /* 0xfffffffc00f08947 */ /* 0x008fea000383ffff */
[----:B------:R-:W-:Y:S05]  /*ee90*/  BRA `(.L_x_234) ;  /* 0xffffff50000c7947 */ /* 0x000fea000383ffff */
.L_x_77:
[----:B------:R-:W-:Y:S07]  /*eea0*/  MOV R0, UR10 ;  /* 0x0000000a00007c02 */ /* 0x000fee0008000f00 */
.L_x_235:
[----:B--2---:R2:W3:Y:S02]  /*eeb0*/  SYNCS.PHASECHK.TRANS64.TRYWAIT P0, [R0+URZ], R2 ;  /* 0x00000002000075a7 */ /* 0x0044e400080011ff */
[----:B---3--:R-:W-:Y:S05]  /*eec0*/  @!P0 NANOSLEEP.SYNCS 0x989680 ;  /* 0x009896800000895d */ /* 0x008fea0003900000 */
[----:B------:R-:W3:Y:S02]  /*eed0*/  @!P0 SYNCS.PHASECHK.TRANS64 P0, [R0+URZ], R2 ;  /* 0x00000002000085a7 */ /* 0x000ee400080010ff */
[----:B---3--:R-:W-:Y:S05]  /*eee0*/  @!P0 BRA `(.L_x_235) ;  /* 0xfffffffc00f08947 */ /* 0x008fea000383ffff */
[----:B------:R-:W-:Y:S05]  /*eef0*/  BRA `(.L_x_76) ;  /* 0xffffff5000287947 */ /* 0x000fea000383ffff */
.L_x_80:
[----:B------:R-:W-:-:S07]  /*ef00*/  MOV R0, UR5 ;  /* 0x0000000500007c02 */ /* 0x000fce0008000f00 */
.L_x_236:
[----:B-1----:R1:W3:Y:S02]  /*ef10*/  SYNCS.PHASECHK.TRANS64.TRYWAIT P0, [R0+URZ], R2 ;  /* 0x00000002000075a7 */ /* 0x0022e400080011ff */
[----:B---3--:R-:W-:Y:S05]  /*ef20*/  @!P0 NANOSLEEP.SYNCS 0x989680 ;  /* 0x009896800000895d */ /* 0x008fea0003900000 */
[----:B------:R-:W3:Y:S02]  /*ef30*/  @!P0 SYNCS.PHASECHK.TRANS64 P0, [R0+URZ], R2 ;  /* 0x00000002000085a7 */ /* 0x000ee400080010ff */
[----:B---3--:R-:W-:Y:S05]  /*ef40*/  @!P0 BRA `(.L_x_236) ;  /* 0xfffffffc00f08947 */ /* 0x008fea000383ffff */
[----:B------:R-:W-:Y:S05]  /*ef50*/  BRA `(.L_x_237) ;  /* 0xffffff5000f87947 */ /* 0x000fea000383ffff */
.L_x_81:
[----:B------:R-:W-:-:S07]  /*ef60*/  MOV R0, UR6 ;  /* 0x0000000600007c02 */ /* 0x000fce0008000f00 */
.L_x_238:
[----:B-1----:R1:W3:Y:S02]  /*ef70*/  SYNCS.PHASECHK.TRANS64.TRYWAIT P0, [R0+URZ], R2 ;  /* 0x00000002000075a7 */ /* 0x0022e400080011ff */
[----:B---3--:R-:W-:Y:S05]  /*ef80*/  @!P0 NANOSLEEP.SYNCS 0x989680 ;  /* 0x009896800000895d */ /* 0x008fea0003900000 */
[----:B------:R-:W3:Y:S02]  /*ef90*/  @!P0 SYNCS.PHASECHK.TRANS64 P0, [R0+URZ], R2 ;  /* 0x00000002000085a7 */ /* 0x000ee400080010ff */
[----:B---3--:R-:W-:Y:S05]  /*efa0*/  @!P0 BRA `(.L_x_238) ;  /* 0xfffffffc00f08947 */ /* 0x008fea000383ffff */
[----:B------:R-:W-:Y:S05]  /*efb0*/  BRA `(.L_x_239) ;  /* 0xffffff5400047947 */ /* 0x000fea000383ffff */
.L_x_86:
[----:B--2---:R2:W1:Y:S02]  /*efc0*/  SYNCS.PHASECHK.TRANS64.TRYWAIT P0, [R0+URZ+0x110], R2 ;  /* 0x00011002000075a7 */ /* 0x00446400080011ff */
[----:B-1----:R-:W-:Y:S05]  /*efd0*/  @!P0 NANOSLEEP.SYNCS 0x989680 ;  /* 0x009896800000895d */ /* 0x002fea0003900000 */
[----:B------:R-:W1:Y:S02]  /*efe0*/  @!P0 SYNCS.PHASECHK.TRANS64 P0, [R0+URZ+0x110], R2 ;  /* 0x00011002000085a7 */ /* 0x000e6400080010ff */
[----:B-1----:R-:W-:Y:S05]  /*eff0*/  @!P0 BRA `(.L_x_86) ;  /* 0xfffffffc00f08947 */ /* 0x002fea000383ffff */
[----:B------:R-:W-:Y:S05]  /*f000*/  BRA `(.L_x_240) ;  /* 0xffffff5800087947 */ /* 0x000fea000383ffff */
.L_x_89:
[----:B------:R-:W-:Y:S07]  /*f010*/  MOV R0, UR6 ;  /* 0x0000000600007c02 */ /* 0x000fee0008000f00 */
.L_x_241:
[----:B-1----:R1:W2:Y:S02]  /*f020*/  SYNCS.PHASECHK.TRANS64.TRYWAIT P0, [R0+URZ+0x108], R2 ;  /* 0x00010802000075a7 */ /* 0x0022a400080011ff */
[----:B--2---:R-:W-:Y:S05]  /*f030*/  @!P0 NANOSLEEP.SYNCS 0x989680 ;  /* 0x009896800000895d */ /* 0x004fea0003900000 */
[----:B------:R-:W2:Y:S02]  /*f040*/  @!P0 SYNCS.PHASECHK.TRANS64 P0, [R0+URZ+0x108], R2 ;  /* 0x00010802000085a7 */ /* 0x000ea400080010ff */
[----:B--2---:R-:W-:Y:S05]  /*f050*/  @!P0 BRA `(.L_x_241) ;  /* 0xfffffffc00f08947 */ /* 0x004fea000383ffff */
[----:B------:R-:W-:Y:S05]  /*f060*/  BRA `(.L_x_88) ;  /* 0xffffff5c00007947 */ /* 0x000fea000383ffff */
.L_x_92:
[----:B------:R-:W-:Y:S07]  /*f070*/  MOV R0, UR6 ;  /* 0x0000000600007c02 */ /* 0x000fee0008000f00 */
.L_x_242:
[----:B-1----:R1:W2:Y:S02]  /*f080*/  SYNCS.PHASECHK.TRANS64.TRYWAIT P0, [R0+URZ+0xe0], R24 ;  /* 0x0000e018000075a7 */ /* 0x0022a400080011ff */
[----:B--2---:R-:W-:Y:S05]  /*f090*/  @!P0 NANOSLEEP.SYNCS 0x989680 ;  /* 0x009896800000895d */ /* 0x004fea0003900000 */
[----:B------:R-:W2:Y:S02]  /*f0a0*/  @!P0 SYNCS.PHASECHK.TRANS64 P0, [R0+URZ+0xe0], R24 ;  /* 0x0000e018000085a7 */ /* 0x000ea400080010ff */
[----:B--2---:R-:W-:Y:S05]  /*f0b0*/  @!P0 BRA `(.L_x_242) ;  /* 0xfffffffc00f08947 */ /* 0x004fea000383ffff */
[----:B------:R-:W-:Y:S05]  /*f0c0*/  BRA `(.L_x_243) ;  /* 0xffffff5c005c7947 */ /* 0x000fea000383ffff */
.L_x_93:
[----:B------:R-:W-:Y:S07]  /*f0d0*/  MOV R0, UR6 ;  /* 0x0000000600007c02 */ /* 0x000fee0008000f00 */
.L_x_244:
[----:B-1----:R1:W2:Y:S02]  /*f0e0*/  SYNCS.PHASECHK.TRANS64.TRYWAIT P0, [R0+URZ+0xe8], R24 ;  /* 0x0000e818000075a7 */ /* 0x0022a400080011ff */
[----:B--2---:R-:W-:Y:S05]  /*f0f0*/  @!P0 NANOSLEEP.SYNCS 0x989680 ;  /* 0x009896800000895d */ /* 0x004fea0003900000 */
[----:B------:R-:W2:Y:S02]  /*f100*/  @!P0 SYNCS.PHASECHK.TRANS64 P0, [R0+URZ+0xe8], R24 ;  /* 0x0000e818000085a7 */ /* 0x000ea400080010ff */
[----:B--2---:R-:W-:Y:S05]  /*f110*/  @!P0 BRA `(.L_x_244) ;  /* 0xfffffffc00f08947 */ /* 0x004fea000383ffff */
[----:B------:R-:W-:Y:S05]  /*f120*/  BRA `(.L_x_245) ;  /* 0xffffff5c00b47947 */ /* 0x000fea000383ffff */
.L_x_94:
[----:B------:R-:W-:Y:S07]  /*f130*/  MOV R0, UR6 ;  /* 0x0000000600007c02 */ /* 0x000fee0008000f00 */
.L_x_246:
[----:B-1----:R1:W2:Y:S02]  /*f140*/  SYNCS.PHASECHK.TRANS64.TRYWAIT P0, [R0+URZ+0xf0], R24 ;  /* 0x0000f018000075a7 */ /* 0x0022a400080011ff */
[----:B--2---:R-:W-:Y:S05]  /*f150*/  @!P0 NANOSLEEP.SYNCS 0x989680 ;  /* 0x009896800000895d */ /* 0x004fea0003900000 */
[----:B------:R-:W2:Y:S02]  /*f160*/  @!P0 SYNCS.PHASECHK.TRANS64 P0, [R0+URZ+0xf0], R24 ;  /* 0x0000f018000085a7 */ /* 0x000ea400080010ff */
[----:B--2---:R-:W-:Y:S05]  /*f170*/  @!P0 BRA `(.L_x_246) ;  /* 0xfffffffc00f08947 */ /* 0x004fea000383ffff */
[----:B------:R-:W-:Y:S05]  /*f180*/  BRA `(.L_x_247) ;  /* 0xffffff6000147947 */ /* 0x000fea000383ffff */
.L_x_95:
[----:B------:R-:W-:Y:S07]  /*f190*/  MOV R0, UR6 ;  /* 0x0000000600007c02 */ /* 0x000fee0008000f00 */
.L_x_248:
[----:B-1----:R1:W2:Y:S02]  /*f1a0*/  SYNCS.PHASECHK.TRANS64.TRYWAIT P0, [R0+URZ+0xf8], R24 ;  /* 0x0000f818000075a7 */ /* 0x0022a400080011ff */
[----:B--2---:R-:W-:Y:S05]  /*f1b0*/  @!P0 NANOSLEEP.SYNCS 0x989680 ;  /* 0x009896800000895d */ /* 0x004fea0003900000 */
[----:B------:R-:W2:Y:S02]  /*f1c0*/  @!P0 SYNCS.PHASECHK.TRANS64 P0, [R0+URZ+0xf8], R24 ;  /* 0x0000f818000085a7 */ /* 0x000ea400080010ff */
[----:B--2---:R-:W-:Y:S05]  /*f1d0*/  @!P0 BRA `(.L_x_248) ;  /* 0xfffffffc00f08947 */ /* 0x004fea000383ffff */
[----:B------:R-:W-:Y:S05]  /*f1e0*/  BRA `(.L_x_249) ;  /* 0xffffff6000707947 */ /* 0x000fea000383ffff */
.L_x_96:
[----:B------:R-:W-:Y:S07]  /*f1f0*/  MOV R0, UR6 ;  /* 0x0000000600007c02 */ /* 0x000fee0008000f00 */
.L_x_250:
[----:B-1----:R1:W2:Y:S02]  /*f200*/  SYNCS.PHASECHK.TRANS64.TRYWAIT P0, [R0+URZ+0xe0], R30 ;  /* 0x0000e01e000075a7 */ /* 0x0022a400080011ff */
[----:B--2---:R-:W-:Y:S05]  /*f210*/  @!P0 NANOSLEEP.SYNCS 0x989680 ;  /* 0x009896800000895d */ /* 0x004fea0003900000 */
[----:B------:R-:W2:Y:S02]  /*f220*/  @!P0 SYNCS.PHASECHK.TRANS64 P0, [R0+URZ+0xe0], R30 ;  /* 0x0000e01e000085a7 */ /* 0x000ea400080010ff */
[----:B--2---:R-:W-:Y:S05]  /*f230*/  @!P0 BRA `(.L_x_250) ;  /* 0xfffffffc00f08947 */ /* 0x004fea000383ffff */
[----:B------:R-:W-:Y:S05]  /*f240*/  BRA `(.L_x_251) ;  /* 0xffffff6000d47947 */ /* 0x000fea000383ffff */
.L_x_97:
[----:B------:R-:W-:Y:S07]  /*f250*/  MOV R0, UR6 ;  /* 0x0000000600007c02 */ /* 0x000fee0008000f00 */
.L_x_252:
[----:B-1----:R1:W2:Y:S02]  /*f260*/  SYNCS.PHASECHK.TRANS64.TRYWAIT P0, [R0+URZ+0xe8], R30 ;  /* 0x0000e81e000075a7 */ /* 0x0022a400080011ff */
[----:B--2---:R-:W-:Y:S05]  /*f270*/  @!P0 NANOSLEEP.SYNCS 0x989680 ;  /* 0x009896800000895d */ /* 0x004fea0003900000 */
[----:B------:R-:W2:Y:S02]  /*f280*/  @!P0 SYNCS.PHASECHK.TRANS64 P0, [R0+URZ+0xe8], R30 ;  /* 0x0000e81e000085a7 */ /* 0x000ea400080010ff */
[----:B--2---:R-:W-:Y:S05]  /*f290*/  @!P0 BRA `(.L_x_252) ;  /* 0xfffffffc00f08947 */ /* 0x004fea000383ffff */
[----:B------:R-:W-:Y:S05]  /*f2a0*/  BRA `(.L_x_253) ;  /* 0xffffff6400347947 */ /* 0x000fea000383ffff */
.L_x_98:
[----:B------:R-:W-:Y:S07]  /*f2b0*/  MOV R0, UR6 ;  /* 0x0000000600007c02 */ /* 0x000fee0008000f00 */
.L_x_254:
[----:B-1----:R1:W2:Y:S02]  /*f2c0*/  SYNCS.PHASECHK.TRANS64.TRYWAIT P0, [R0+URZ+0xf0], R30 ;  /* 0x0000f01e000075a7 */ /* 0x0022a400080011ff */
[----:B--2---:R-:W-:Y:S05]  /*f2d0*/  @!P0 NANOSLEEP.SYNCS 0x989680 ;  /* 0x009896800000895d */ /* 0x004fea0003900000 */
[----:B------:R-:W2:Y:S02]  /*f2e0*/  @!P0 SYNCS.PHASECHK.TRANS64 P0, [R0+URZ+0xf0], R30 ;  /* 0x0000f01e000085a7 */ /* 0x000ea400080010ff */
[----:B--2---:R-:W-:Y:S05]  /*f2f0*/  @!P0 BRA `(.L_x_254) ;  /* 0xfffffffc00f08947 */ /* 0x004fea000383ffff */
[----:B------:R-:W-:Y:S05]  /*f300*/  BRA `(.L_x_255) ;  /* 0xffffff6400907947 */ /* 0x000fea000383ffff */
.L_x_99:
[----:B------:R-:W-:Y:S07]  /*f310*/  MOV R0, UR6 ;  /* 0x0000000600007c02 */ /* 0x000fee0008000f00 */
.L_x_256:
[----:B-1----:R1:W2:Y:S02]  /*f320*/  SYNCS.PHASECHK.TRANS64.TRYWAIT P0, [R0+URZ+0xf8], R30 ;  /* 0x0000f81e000075a7 */ /* 0x0022a400080011ff */
[----:B--2---:R-:W-:Y:S05]  /*f330*/  @!P0 NANOSLEEP.SYNCS 0x989680 ;  /* 0x009896800000895d */ /* 0x004fea0003900000 */
[----:B------:R-:W2:Y:S02]  /*f340*/  @!P0 SYNCS.PHASECHK.TRANS64 P0, [R0+URZ+0xf8], R30 ;  /* 0x0000f81e000085a7 */ /* 0x000ea400080010ff */
[----:B--2---:R-:W-:Y:S05]  /*f350*/  @!P0 BRA `(.L_x_256) ;  /* 0xfffffffc00f08947 */ /* 0x004fea000383ffff */
[----:B------:R-:W-:Y:S05]  /*f360*/  BRA `(.L_x_257) ;  /* 0xffffff6800307947 */ /* 0x000fea000383ffff */
.L_x_101:
[----:B------:R-:W-:-:S07]  /*f370*/  MOV R0, UR6 ;  /* 0x0000000600007c02 */ /* 0x000fce0008000f00 */
.L_x_258:
[----:B-1----:R1:W3:Y:S02]  /*f380*/  SYNCS.PHASECHK.TRANS64.TRYWAIT P0, [R0+URZ+0xe0], R24 ;  /* 0x0000e018000075a7 */ /* 0x0022e400080011ff */
[----:B---3--:R-:W-:Y:S05]  /*f390*/  @!P0 NANOSLEEP.SYNCS 0x989680 ;  /* 0x009896800000895d */ /* 0x008fea0003900000 */
[----:B------:R-:W3:Y:S02]  /*f3a0*/  @!P0 SYNCS.PHASECHK.TRANS64 P0, [R0+URZ+0xe0], R24 ;  /* 0x0000e018000085a7 */ /* 0x000ee400080010ff */
[----:B---3--:R-:W-:Y:S05]  /*f3b0*/  @!P0 BRA `(.L_x_258) ;  /* 0xfffffffc00f08947 */ /* 0x008fea000383ffff */
[----:B------:R-:W-:Y:S05]  /*f3c0*/  BRA `(.L_x_259) ;  /* 0xffffff6800b47947 */ /* 0x000fea000383ffff */
.L_x_102:
[----:B-1----:R-:W-:-:S07]  /*f3d0*/  MOV R0, UR6 ;  /* 0x0000000600007c02 */ /* 0x002fce0008000f00 */
.L_x_260:
[----:B-1----:R1:W3:Y:S02]  /*f3e0*/  SYNCS.PHASECHK.TRANS64.TRYWAIT P0, [R0+URZ+0xe8], R24 ;  /* 0x0000e818000075a7 */ /* 0x0022e400080011ff */
[----:B---3--:R-:W-:Y:S05]  /*f3f0*/  @!P0 NANOSLEEP.SYNCS 0x989680 ;  /* 0x009896800000895d */ /* 0x008fea0003900000 */
[----:B------:R-:W3:Y:S02]  /*f400*/  @!P0 SYNCS.PHASECHK.TRANS64 P0, [R0+URZ+0xe8], R24 ;  /* 0x0000e818000085a7 */ /* 0x000ee400080010ff */
[----:B---3--:R-:W-:Y:S05]  /*f410*/  @!P0 BRA `(.L_x_260) ;  /* 0xfffffffc00f08947 */ /* 0x008fea000383ffff */
[----:B------:R-:W-:Y:S05]  /*f420*/  BRA `(.L_x_261) ;  /* 0xffffff6800a47947 */ /* 0x000fea000383ffff */
.L_x_103:
[----:B------:R-:W-:-:S07]  /*f430*/  MOV R2, UR6 ;  /* 0x0000000600027c02 */ /* 0x000fce0008000f00 */
.L_x_262:
[----:B-1----:R1:W3:Y:S02]  /*f440*/  SYNCS.PHASECHK.TRANS64.TRYWAIT P0, [R2+URZ+0xf0], R24 ;  /* 0x0000f018020075a7 */ /* 0x0022e400080011ff */
[----:B---3--:R-:W-:Y:S05]  /*f450*/  @!P0 NANOSLEEP.SYNCS 0x989680 ;  /* 0x009896800000895d */ /* 0x008fea0003900000 */
[----:B------:R-:W3:Y:S02]  /*f460*/  @!P0 SYNCS.PHASECHK.TRANS64 P0, [R2+URZ+0xf0], R24 ;  /* 0x0000f018020085a7 */ /* 0x000ee400080010ff */
[----:B---3--:R-:W-:Y:S05]  /*f470*/  @!P0 BRA `(.L_x_262) ;  /* 0xfffffffc00f08947 */ /* 0x008fea000383ffff */
[----:B------:R-:W-:Y:S05]  /*f480*/  BRA `(.L_x_263) ;  /* 0xffffff6800987947 */ /* 0x000fea000383ffff */
.L_x_105:
[----:B--2---:R2:W4:Y:S02]  /*f490*/  SYNCS.PHASECHK.TRANS64.TRYWAIT P0, [R0+URZ+0x110], R2 ;  /* 0x00011002000075a7 */ /* 0x00452400080011ff */
[----:B----4-:R-:W-:Y:S05]  /*f4a0*/  @!P0 NANOSLEEP.SYNCS 0x989680 ;  /* 0x009896800000895d */ /* 0x010fea0003900000 */
[----:B------:R-:W4:Y:S02]  /*f4b0*/  @!P0 SYNCS.PHASECHK.TRANS64 P0, [R0+URZ+0x110], R2 ;  /* 0x00011002000085a7 */ /* 0x000f2400080010ff */
[----:B----4-:R-:W-:Y:S05]  /*f4c0*/  @!P0 BRA `(.L_x_105) ;  /* 0xfffffffc00f08947 */ /* 0x010fea000383ffff */
[----:B------:R-:W-:Y:S05]  /*f4d0*/  BRA `(.L_x_264) ;  /* 0xffffff6c00587947 */ /* 0x000fea000383ffff */
.L_x_116:
[----:B-1----:R-:W-:Y:S04]  /*f4e0*/  MOV R4, UR45 ;  /* 0x0000002d00047c02 */ /* 0x002fe80008000f00 */
[----:B------:R1:W2:Y:S03]  /*f4f0*/  SYNCS.PHASECHK.TRANS64.TRYWAIT P1, [R4+URZ+0xc0], R5 ;  /* 0x0000c005040075a7 */ /* 0x0002a600080211ff */
[----:B--2---:R-:W-:Y:S05]  /*f500*/  @!P1 NANOSLEEP.SYNCS 0x989680 ;  /* 0x009896800000995d */ /* 0x004fea0003900000 */
[----:B------:R-:W2:Y:S02]  /*f510*/  @!P1 SYNCS.PHASECHK.TRANS64 P1, [R4+URZ+0xc0], R5 ;  /* 0x0000c005040095a7 */ /* 0x000ea400080210ff */
[----:B--2---:R-:W-:Y:S05]  /*f520*/  @!P1 BRA `(.L_x_116) ;  /* 0xfffffffc00ec9947 */ /* 0x004fea000383ffff */
[----:B------:R-:W-:Y:S05]  /*f530*/  BRA `(.L_x_115) ;  /* 0xffffff7800747947 */ /* 0x000fea000383ffff */
.L_x_118:
[----:B------:R1:W1:Y:S02]  /*f540*/  SYNCS.PHASECHK.TRANS64.TRYWAIT P0, [R58+URZ+0x130], R3 ;  /* 0x000130033a0075a7 */ /* 0x00026400080011ff */
[----:B-1----:R-:W-:Y:S05]  /*f550*/  @!P0 NANOSLEEP.SYNCS 0x989680 ;  /* 0x009896800000895d */ /* 0x002fea0003900000 */
[----:B------:R-:W1:Y:S02]  /*f560*/  @!P0 SYNCS.PHASECHK.TRANS64 P0, [R58+URZ+0x130], R3 ;  /* 0x000130033a0085a7 */ /* 0x000e6400080010ff */
[----:B-1----:R-:W-:Y:S05]  /*f570*/  @!P0 BRA `(.L_x_118) ;  /* 0xfffffffc00f08947 */ /* 0x002fea000383ffff */
[----:B------:R-:W-:Y:S05]  /*f580*/  BRA `(.L_x_117) ;  /* 0xffffff7800987947 */ /* 0x000fea000383ffff */
.L_x_129:
[----:B-1----:R1:W3:Y:S02]  /*f590*/  SYNCS.PHASECHK.TRANS64.TRYWAIT P0, [R2+URZ+0xc0], R0 ;  /* 0x0000c000020075a7 */ /* 0x0022e400080011ff */
[----:B---3--:R-:W-:Y:S05]  /*f5a0*/  @!P0 NANOSLEEP.SYNCS 0x989680 ;  /* 0x009896800000895d */ /* 0x008fea0003900000 */
[----:B------:R-:W3:Y:S02]  /*f5b0*/  @!P0 SYNCS.PHASECHK.TRANS64 P0, [R2+URZ+0xc0], R0 ;  /* 0x0000c000020085a7 */ /* 0x000ee400080010ff */
[----:B---3--:R-:W-:Y:S05]  /*f5c0*/  @!P0 BRA `(.L_x_129) ;  /* 0xfffffffc00f08947 */ /* 0x008fea000383ffff */
[----:B------:R-:W-:Y:S05]  /*f5d0*/  BRA `(.L_x_128) ;  /* 0xffffff8800347947 */ /* 0x000fea000383ffff */
.L_x_139:
[----:B-1----:R1:W3:Y:S02]  /*f5e0*/  SYNCS.PHASECHK.TRANS64.TRYWAIT P0, [R0+URZ+0xc0], R20 ;  /* 0x0000c014000075a7 */ /* 0x0022e400080011ff */
[----:B---3--:R-:W-:Y:S05]  /*f5f0*/  @!P0 NANOSLEEP.SYNCS 0x989680 ;  /* 0x009896800000895d */ /* 0x008fea0003900000 */
[----:B------:R-:W3:Y:S02]  /*f600*/  @!P0 SYNCS.PHASECHK.TRANS64 P0, [R0+URZ+0xc0], R20 ;  /* 0x0000c014000085a7 */ /* 0x000ee400080010ff */
[----:B---3--:R-:W-:Y:S05]  /*f610*/  @!P0 BRA `(.L_x_139) ;  /* 0xfffffffc00f08947 */ /* 0x008fea000383ffff */
[----:B------:R-:W-:Y:S05]  /*f620*/  BRA `(.L_x_138) ;  /* 0xffffff9400cc7947 */ /* 0x000fea000383ffff */
.L_x_149:
[----:B-1----:R1:W3:Y:S02]  /*f630*/  SYNCS.PHASECHK.TRANS64.TRYWAIT P0, [R0+URZ+0xc0], R20 ;  /* 0x0000c014000075a7 */ /* 0x0022e400080011ff */
[----:B---3--:R-:W-:Y:S05]  /*f640*/  @!P0 NANOSLEEP.SYNCS 0x989680 ;  /* 0x009896800000895d */ /* 0x008fea0003900000 */
[----:B------:R-:W3:Y:S02]  /*f650*/  @!P0 SYNCS.PHASECHK.TRANS64 P0, [R0+URZ+0xc0], R20 ;  /* 0x0000c014000085a7 */ /* 0x000ee400080010ff */
[----:B---3--:R-:W-:Y:S05]  /*f660*/  @!P0 BRA `(.L_x_149) ;  /* 0xfffffffc00f08947 */ /* 0x008fea000383ffff */
[----:B------:R-:W-:Y:S05]  /*f670*/  BRA `(.L_x_148) ;  /* 0xffffffa400487947 */ /* 0x000fea000383ffff */
.L_x_159:
[----:B-1----:R1:W3:Y:S02]  /*f680*/  SYNCS.PHASECHK.TRANS64.TRYWAIT P0, [R0+URZ+0xc0], R20 ;  /* 0x0000c014000075a7 */ /* 0x0022e400080011ff */
[----:B---3--:R-:W-:Y:S05]  /*f690*/  @!P0 NANOSLEEP.SYNCS 0x989680 ;  /* 0x009896800000895d */ /* 0x008fea0003900000 */
[----:B------:R-:W3:Y:S02]  /*f6a0*/  @!P0 SYNCS.PHASECHK.TRANS64 P0, [R0+URZ+0xc0], R20 ;  /* 0x0000c014000085a7 */ /* 0x000ee400080010ff */
[----:B---3--:R-:W-:Y:S05]  /*f6b0*/  @!P0 BRA `(.L_x_159) ;  /* 0xfffffffc00f08947 */ /* 0x008fea000383ffff */
[----:B------:R-:W-:Y:S05]  /*f6c0*/  BRA `(.L_x_158) ;  /* 0xffffffb000ec7947 */ /* 0x000fea000383ffff */
.L_x_169:
[----:B-1----:R1:W2:Y:S02]  /*f6d0*/  SYNCS.PHASECHK.TRANS64.TRYWAIT P0, [R0+URZ+0xc0], R20 ;  /* 0x0000c014000075a7 */ /* 0x0022a400080011ff */
[----:B--2---:R-:W-:Y:S05]  /*f6e0*/  @!P0 NANOSLEEP.SYNCS 0x989680 ;  /* 0x009896800000895d */ /* 0x004fea0003900000 */
[----:B------:R-:W2:Y:S02]  /*f6f0*/  @!P0 SYNCS.PHASECHK.TRANS64 P0, [R0+URZ+0xc0], R20 ;  /* 0x0000c014000085a7 */ /* 0x000ea400080010ff */
[----:B--2---:R-:W-:Y:S05]  /*f700*/  @!P0 BRA `(.L_x_169) ;  /* 0xfffffffc00f08947 */ /* 0x004fea000383ffff */
[----:B------:R-:W-:Y:S05]  /*f710*/  BRA `(.L_x_168) ;  /* 0xffffffc000807947 */ /* 0x000fea000383ffff */
.L_x_179:
[----:B-1----:R1:W2:Y:S02]  /*f720*/  SYNCS.PHASECHK.TRANS64.TRYWAIT P0, [R0+URZ+0xc0], R20 ;  /* 0x0000c014000075a7 */ /* 0x0022a400080011ff */
[----:B--2---:R-:W-:Y:S05]  /*f730*/  @!P0 NANOSLEEP.SYNCS 0x989680 ;  /* 0x009896800000895d */ /* 0x004fea0003900000 */
[----:B------:R-:W2:Y:S02]  /*f740*/  @!P0 SYNCS.PHASECHK.TRANS64 P0, [R0+URZ+0xc0], R20 ;  /* 0x0000c014000085a7 */ /* 0x000ea400080010ff */
[----:B--2---:R-:W-:Y:S05]  /*f750*/  @!P0 BRA `(.L_x_179) ;  /* 0xfffffffc00f08947 */ /* 0x004fea000383ffff */
[----:B------:R-:W-:Y:S05]  /*f760*/  BRA `(.L_x_178) ;  /* 0xffffffd000287947 */ /* 0x000fea000383ffff */
.L_x_189:
[----:B--2---:R2:W3:Y:S02]  /*f770*/  SYNCS.PHASECHK.TRANS64.TRYWAIT P0, [R0+URZ+0xc0], R106 ;  /* 0x0000c06a000075a7 */ /* 0x0044e400080011ff */
[----:B---3--:R-:W-:Y:S05]  /*f780*/  @!P0 NANOSLEEP.SYNCS 0x989680 ;  /* 0x009896800000895d */ /* 0x008fea0003900000 */
[----:B------:R-:W3:Y:S02]  /*f790*/  @!P0 SYNCS.PHASECHK.TRANS64 P0, [R0+URZ+0xc0], R106 ;  /* 0x0000c06a000085a7 */ /* 0x000ee400080010ff */
[----:B---3--:R-:W-:Y:S05]  /*f7a0*/  @!P0 BRA `(.L_x_189) ;  /* 0xfffffffc00f08947 */ /* 0x008fea000383ffff */
[----:B------:R-:W-:Y:S05]  /*f7b0*/  BRA `(.L_x_188) ;  /* 0xffffffdc00b47947 */ /* 0x000fea000383ffff */
        .weak           $__internal_0_$__cuda_sm10x_tcgen05_guardrail_trap_col_being_dealloced_not_returned_by_alloc
        .type           $__internal_0_$__cuda_sm10x_tcgen05_guardrail_trap_col_being_dealloced_not_returned_by_alloc,@function
        .size           $__internal_0_$__cuda_sm10x_tcgen05_guardrail_trap_col_being_dealloced_not_returned_by_alloc,($__internal_1_$__cuda_sm10x_tcgen05_guardrail_trap_phase_invalid_during_alloc - $__internal_0_$__cuda_sm10x_tcgen05_guardrail_trap_col_being_dealloced_not_returned_by_alloc)
$__internal_0_$__cuda_sm10x_tcgen05_guardrail_trap_col_being_dealloced_not_returned_by_alloc:
[----:B------:R-:W-:Y:S05]  /*f7c0*/  BPT.TRAP 0x1 ;  /* 0x000000040000795c */ /* 0x000fea0000300000 */
[----:B------:R-:W-:-:S04]  /*f7d0*/  HFMA2 R3, -RZ, RZ, 0, 0 ;  /* 0x00000000ff037431 */ /* 0x000fc800000001ff */
[----:B------:R-:W-:Y:S05]  /*f7e0*/  RET.REL.NODEC R2 `(_ZN7cutlass13device_kernelINS_4gemm6kernel13GemmUniversalIN4cute5tupleIJiiiiEEENS1_10collective13CollectiveMmaINS1_46MainloopSm100TmaUmmaWarpSpecializedBlockScaledILi12ELi2ELi2ENS5_IJNS4_1CILi8EEENSA_ILi1EEESC_EEEEENS5_IJNSA_ILi128EEESF_SF_EEENS5_IJNS_12float_e2m1_tENS_13float_ue8m0_tEEEENS5_IJNS5_IJlSC_lEEENS4_6LayoutINS5_IJNS5_IJNS5_IJNSA_ILi32EEENSA_ILi4EEEEEEiEEESP_NS5_IJSC_iEEEEEENS5_IJNS5_IJNS5_IJNSA_ILi16EEESN_EEEiEEENS5_IJNS5_IJNSA_ILi0EEESC_EEENSA_ILi512EEEEEENS5_IJSV_iEEEEEEEEEEESJ_S12_NS4_8TiledMMAINS4_8MMA_AtomIJNS4_17SM100_MMA_MXF4_SSISH_SH_fSI_Li128ELi128ELi32ELNS4_4UMMA5MajorE0ELS17_0ELNS16_7ScaleInE0ELS18_0EEEEEENSL_INS5_IJSC_SC_SC_EEENS5_IJSV_SV_SV_EEEEENS5_IJNS4_10UnderscoreES1E_S1E_EEEEENS5_IJNS4_13SM90_TMA_LOADES1H_EEENS5_IJNS4_14ComposedLayoutINS4_7SwizzleILi2ELi4ELi3EEENS4_18smem_ptr_flag_bitsILi4EEENSL_INS5_IJSB_SF_EEENS5_IJSF_SC_EEEEEEENSL_INS5_IJNS5_IJNS5_IJSO_SC_EEENS5_IJSM_NSA_ILi2EEEEEEEEESC_NS5_IJS1T_SC_EEEEEENS5_IJNS5_IJNS5_IJST_SX_EEESW_EEESV_NS5_IJS1T_SX_EEEEEEEEEEEvNS4_8identityENS5_IJNS4_23SM90_TMA_LOAD_MULTICASTES25_EEES23_vS24_EENS_8epilogue10collective18CollectiveEpilogueINS28_23Sm100TmaWarpSpecializedILi4ELi2ELi16ELb1ELb0EEEJNS5_IJNSA_ILi64EEESF_SF_EEENS5_IJNSL_IS2D_SC_EENSL_INS5_IJSS_S1T_EEENS5_IJSC_S2D_EEEEEEEENS_10bfloat16_tESK_S2K_SK_NS28_6fusion15FusionCallbacksIS2C_NS2L_17LinearCombinationIS2K_fS2K_fLNS_15FloatRoundStyleE2EEES2E_S2J_JEEENS4_5SM1004TMEM4LOAD26SM100_TMEM_LOAD_32dp32b16xES1H_NS1J_INS1K_ILi1ELi4ELi3EEENS1M_ILi16EEENSL_INS5_IJSB_SS_EEENS5_IJSS_SC_EEEEEEENS4_39AutoVectorizingCopyWithAssumedAlignmentILi128EEENS4_14SM90_TMA_STOREES30_S32_S32_EEEvvEEEEvNT_6ParamsE) ;  /* 0xffffff0802047950 */ /* 0x000fea0003c3ffff */
        .weak           $__internal_1_$__cuda_sm10x_tcgen05_guardrail_trap_phase_invalid_during_alloc
        .type           $__internal_1_$__cuda_sm10x_tcgen05_guardrail_trap_phase_invalid_during_alloc,@function
        .size           $__internal_1_$__cuda_sm10x_tcgen05_guardrail_trap_phase_invalid_during_alloc,($__internal_2_$__cuda_sm10x_tcgen05_guardrail_trap_unallocated_columns_being_dealloced - $__internal_1_$__cuda_sm10x_tcgen05_guardrail_trap_phase_invalid_during_alloc)
$__internal_1_$__cuda_sm10x_tcgen05_guardrail_trap_phase_invalid_during_alloc:
[----:B------:R-:W-:Y:S05]  /*f7f0*/  BPT.TRAP 0x1 ;  /* 0x000000040000795c */ /* 0x000fea0000300000 */
[----:B------:R-:W-:-:S04]  /*f800*/  MOV R3, 0x0 ;  /* 0x0000000000037802 */ /* 0x000fc80000000f00 */
[----:B------:R-:W-:Y:S05]  /*f810*/  RET.REL.NODEC R2 `(_ZN7cutlass13device_kernelINS_4gemm6kernel13GemmUniversalIN4cute5tupleIJiiiiEEENS1_10collective13CollectiveMmaINS1_46MainloopSm100TmaUmmaWarpSpecializedBlockScaledILi12ELi2ELi2ENS5_IJNS4_1CILi8EEENSA_ILi1EEESC_EEEEENS5_IJNSA_ILi128EEESF_SF_EEENS5_IJNS_12float_e2m1_tENS_13float_ue8m0_tEEEENS5_IJNS5_IJlSC_lEEENS4_6LayoutINS5_IJNS5_IJNS5_IJNSA_ILi32EEENSA_ILi4EEEEEEiEEESP_NS5_IJSC_iEEEEEENS5_IJNS5_IJNS5_IJNSA_ILi16EEESN_EEEiEEENS5_IJNS5_IJNSA_ILi0EEESC_EEENSA_ILi512EEEEEENS5_IJSV_iEEEEEEEEEEESJ_S12_NS4_8TiledMMAINS4_8MMA_AtomIJNS4_17SM100_MMA_MXF4_SSISH_SH_fSI_Li128ELi128ELi32ELNS4_4UMMA5MajorE0ELS17_0ELNS16_7ScaleInE0ELS18_0EEEEEENSL_INS5_IJSC_SC_SC_EEENS5_IJSV_SV_SV_EEEEENS5_IJNS4_10UnderscoreES1E_S1E_EEEEENS5_IJNS4_13SM90_TMA_LOADES1H_EEENS5_IJNS4_14ComposedLayoutINS4_7SwizzleILi2ELi4ELi3EEENS4_18smem_ptr_flag_bitsILi4EEENSL_INS5_IJSB_SF_EEENS5_IJSF_SC_EEEEEEENSL_INS5_IJNS5_IJNS5_IJSO_SC_EEENS5_IJSM_NSA_ILi2EEEEEEEEESC_NS5_IJS1T_SC_EEEEEENS5_IJNS5_IJNS5_IJST_SX_EEESW_EEESV_NS5_IJS1T_SX_EEEEEEEEEEEvNS4_8identityENS5_IJNS4_23SM90_TMA_LOAD_MULTICASTES25_EEES23_vS24_EENS_8epilogue10collective18CollectiveEpilogueINS28_23Sm100TmaWarpSpecializedILi4ELi2ELi16ELb1ELb0EEEJNS5_IJNSA_ILi64EEESF_SF_EEENS5_IJNSL_IS2D_SC_EENSL_INS5_IJSS_S1T_EEENS5_IJSC_S2D_EEEEEEEENS_10bfloat16_tESK_S2K_SK_NS28_6fusion15FusionCallbacksIS2C_NS2L_17LinearCombinationIS2K_fS2K_fLNS_15FloatRoundStyleE2EEES2E_S2J_JEEENS4_5SM1004TMEM4LOAD26SM100_TMEM_LOAD_32dp32b16xES1H_NS1J_INS1K_ILi1ELi4ELi3EEENS1M_ILi16EEENSL_INS5_IJSB_SS_EEENS5_IJSS_SC_EEEEEEENS4_39AutoVectorizingCopyWithAssumedAlignmentILi128EEENS4_14SM90_TMA_STOREES30_S32_S32_EEEvvEEEEvNT_6ParamsE) ;  /* 0xffffff0402f87950 */ /* 0x000fea0003c3ffff */
        .weak           $__internal_2_$__cuda_sm10x_tcgen05_guardrail_trap_unallocated_columns_being_dealloced
        .type           $__internal_2_$__cuda_sm10x_tcgen05_guardrail_trap_unallocated_columns_being_dealloced,@function
        .size           $__internal_2_$__cuda_sm10x_tcgen05_guardrail_trap_unallocated_columns_being_dealloced,(.L_x_266 - $__internal_2_$__cuda_sm10x_tcgen05_guardrail_trap_unallocated_columns_being_dealloced)
$__internal_2_$__cuda_sm10x_tcgen05_guardrail_trap_unallocated_columns_being_dealloced:
[----:B------:R-:W-:Y:S05]  /*f820*/  BPT.TRAP 0x1 ;  /* 0x000000040000795c */ /* 0x000fea0000300000 */
[----:B------:R-:W-:-:S04]  /*f830*/  HFMA2 R3, -RZ, RZ, 0, 0 ;  /* 0x00000000ff037431 */ /* 0x000fc800000001ff */
[----:B------:R-:W-:Y:S05]  /*f840*/  RET.REL.NODEC R2 `(_ZN7cutlass13device_kernelINS_4gemm6kernel13GemmUniversalIN4cute5tupleIJiiiiEEENS1_10collective13CollectiveMmaINS1_46MainloopSm100TmaUmmaWarpSpecializedBlockScaledILi12ELi2ELi2ENS5_IJNS4_1CILi8EEENSA_ILi1EEESC_EEEEENS5_IJNSA_ILi128EEESF_SF_EEENS5_IJNS_12float_e2m1_tENS_13float_ue8m0_tEEEENS5_IJNS5_IJlSC_lEEENS4_6LayoutINS5_IJNS5_IJNS5_IJNSA_ILi32EEENSA_ILi4EEEEEEiEEESP_NS5_IJSC_iEEEEEENS5_IJNS5_IJNS5_IJNSA_ILi16EEESN_EEEiEEENS5_IJNS5_IJNSA_ILi0EEESC_EEENSA_ILi512EEEEEENS5_IJSV_iEEEEEEEEEEESJ_S12_NS4_8TiledMMAINS4_8MMA_AtomIJNS4_17SM100_MMA_MXF4_SSISH_SH_fSI_Li128ELi128ELi32ELNS4_4UMMA5MajorE0ELS17_0ELNS16_7ScaleInE0ELS18_0EEEEEENSL_INS5_IJSC_SC_SC_EEENS5_IJSV_SV_SV_EEEEENS5_IJNS4_10UnderscoreES1E_S1E_EEEEENS5_IJNS4_13SM90_TMA_LOADES1H_EEENS5_IJNS4_14ComposedLayoutINS4_7SwizzleILi2ELi4ELi3EEENS4_18smem_ptr_flag_bitsILi4EEENSL_INS5_IJSB_SF_EEENS5_IJSF_SC_EEEEEEENSL_INS5_IJNS5_IJNS5_IJSO_SC_EEENS5_IJSM_NSA_ILi2EEEEEEEEESC_NS5_IJS1T_SC_EEEEEENS5_IJNS5_IJNS5_IJST_SX_EEESW_EEESV_NS5_IJS1T_SX_EEEEEEEEEEEvNS4_8identityENS5_IJNS4_23SM90_TMA_LOAD_MULTICASTES25_EEES23_vS24_EENS_8epilogue10collective18CollectiveEpilogueINS28_23Sm100TmaWarpSpecializedILi4ELi2ELi16ELb1ELb0EEEJNS5_IJNSA_ILi64EEESF_SF_EEENS5_IJNSL_IS2D_SC_EENSL_INS5_IJSS_S1T_EEENS5_IJSC_S2D_EEEEEEEENS_10bfloat16_tESK_S2K_SK_NS28_6fusion15FusionCallbacksIS2C_NS2L_17LinearCombinationIS2K_fS2K_fLNS_15FloatRoundStyleE2EEES2E_S2J_JEEENS4_5SM1004TMEM4LOAD26SM100_TMEM_LOAD_32dp32b16xES1H_NS1J_INS1K_ILi1ELi4ELi3EEENS1M_ILi16EEENSL_INS5_IJSB_SS_EEENS5_IJSS_SC_EEEEEEENS4_39AutoVectorizingCopyWithAssumedAlignmentILi128EEENS4_14SM90_TMA_STOREES30_S32_S32_EEEvvEEEEvNT_6ParamsE) ;  /* 0xffffff0402ec7950 */ /* 0x000fea0003c3ffff */
.L_x_265:
[----:B------:R-:W-:-:S00]  /*f850*/  BRA `(.L_x_265) ;  /* 0xfffffffc00fc7947 */ /* 0x000fc0000383ffff */
[----:B------:R-:W-:-:S00]  /*f860*/  NOP ;  /* 0x0000000000007918 */ /* 0x000fc00000000000 */
        /* <DEDUP_REMOVED lines=9> */
.L_x_266:


//--------------------- .nv.global.init           --------------------------
	.section	.nv.global.init,"aw",@progbits
.nv.global.init:
	.type		$str$29,@object
	.size		$str$29,($str$30 - $str$29)
$str$29:
        /*0000*/ 	.byte	0x28, 0x61, 0x64, 0x64, 0x72, 0x65, 0x73, 0x73, 0x20, 0x26, 0x20, 0x6d, 0x61, 0x73, 0x6b, 0x29
        /*0010*/ 	.byte	0x20, 0x3d, 0x3d, 0x20, 0x30, 0x00
	.type		$str$30,@object
	.size		$str$30,($str$26 - $str$30)
$str$30:
        /*0016*/ 	.byte	0x2f, 0x74, 0x6d, 0x70, 0x2f, 0x63, 0x75, 0x74, 0x6c, 0x61, 0x73, 0x73, 0x5f, 0x73, 0x77, 0x65
        /*0026*/ 	.byte	0x65, 0x70, 0x5f, 0x73, 0x72, 0x63, 0x2f, 0x69, 0x6e, 0x63, 0x6c, 0x75, 0x64, 0x65, 0x2f, 0x63
        /*0036*/ 	.byte	0x75, 0x74, 0x65, 0x2f, 0x70, 0x6f, 0x69, 0x6e, 0x74, 0x65, 0x72, 0x5f, 0x66, 0x6c, 0x61, 0x67
        /*0046*/ 	.byte	0x67, 0x65, 0x64, 0x2e, 0x68, 0x70, 0x70, 0x00
	.type		$str$26,@object
	.size		$str$26,($str$25 - $str$26)
$str$26:
        /*004e*/ 	.byte	0x2f, 0x74, 0x6d, 0x70, 0x2f, 0x63, 0x75, 0x74, 0x6c, 0x61, 0x73, 0x73, 0x5f, 0x73, 0x77, 0x65
        /*005e*/ 	.byte	0x65, 0x70, 0x5f, 0x73, 0x72, 0x63, 0x2f, 0x69, 0x6e, 0x63, 0x6c, 0x75, 0x64, 0x65, 0x2f, 0x63
        /*006e*/ 	.byte	0x75, 0x74, 0x65, 0x2f, 0x61, 0x74, 0x6f, 0x6d, 0x2f, 0x63, 0x6f, 0x70, 0x79, 0x5f, 0x74, 0x72
        /*007e*/ 	.byte	0x61, 0x69, 0x74, 0x73, 0x5f, 0x73, 0x6d, 0x31, 0x30, 0x30, 0x2e, 0x68, 0x70, 0x70, 0x00
	.type		$str$25,@object
	.size		$str$25,(__unnamed_1 - $str$25)
$str$25:
        /*008d*/ 	.byte	0x28, 0x28, 0x75, 0x69, 0x6e, 0x74, 0x33, 0x32, 0x5f, 0x74, 0x28, 0x74, 0x68, 0x72, 0x65, 0x61
        /*009d*/ 	.byte	0x64, 0x49, 0x64, 0x78, 0x2e, 0x78, 0x29, 0x20, 0x2f, 0x20, 0x33, 0x32, 0x29, 0x20, 0x25, 0x20
        /*00ad*/ 	.byte	0x34, 0x29, 0x20, 0x3d, 0x3d, 0x20, 0x28, 0x28, 0x28, 0x74, 0x6d, 0x65, 0x6d, 0x5f, 0x61, 0x64
        /*00bd*/ 	.byte	0x64, 0x72, 0x20, 0x3e, 0x3e, 0x20, 0x31, 0x36, 0x29, 0x20, 0x2f, 0x20, 0x33, 0x32, 0x29, 0x20
        /*00cd*/ 	.byte	0x25, 0x20, 0x34, 0x29, 0x00
	.type		__unnamed_1,@object
	.size		__unnamed_1,(__unnamed_2 - __unnamed_1)
__unnamed_1:
        /*00d2*/ 	.byte	0x61, 0x75, 0x74, 0x6f, 0x20, 0x63, 0x75, 0x74, 0x65, 0x3a, 0x3a, 0x61, 0x73, 0x5f, 0x70, 0x6f
        /* <DEDUP_REMOVED lines=24> */
        /*0262*/ 	.byte	0x43, 0x3c, 0x32, 0x30, 0x34, 0x38, 0x3e, 0x3e, 0x3e, 0x3e, 0x5d, 0x00
	.type		__unnamed_2,@object
	.size		__unnamed_2,(.L_2 - __unnamed_2)
__unnamed_2:
        /* <DEDUP_REMOVED lines=40> */
        /*04ee*/ 	.byte	0x3a, 0x3a, 0x43, 0x3c, 0x30, 0x3e, 0x3e, 0x3e, 0x3e, 0x5d, 0x00
.L_2:


//--------------------- .nv.shared._ZN7cutlass13device_kernelINS_4gemm6kernel13GemmUniversalIN4cute5tupleIJiiiiEEENS1_10collective13CollectiveMmaINS1_46MainloopSm100TmaUmmaWarpSpecializedBlockScaledILi12ELi2ELi2ENS5_IJNS4_1CILi8EEENSA_ILi1EEESC_EEEEENS5_IJNSA_ILi128EEESF_SF_EEENS5_IJNS_12float_e2m1_tENS_13float_ue8m0_tEEEENS5_IJNS5_IJlSC_lEEENS4_6LayoutINS5_IJNS5_IJNS5_IJNSA_ILi32EEENSA_ILi4EEEEEEiEEESP_NS5_IJSC_iEEEEEENS5_IJNS5_IJNS5_IJNSA_ILi16EEESN_EEEiEEENS5_IJNS5_IJNSA_ILi0EEESC_EEENSA_ILi512EEEEEENS5_IJSV_iEEEEEEEEEEESJ_S12_NS4_8TiledMMAINS4_8MMA_AtomIJNS4_17SM100_MMA_MXF4_SSISH_SH_fSI_Li128ELi128ELi32ELNS4_4UMMA5MajorE0ELS17_0ELNS16_7ScaleInE0ELS18_0EEEEEENSL_INS5_IJSC_SC_SC_EEENS5_IJSV_SV_SV_EEEEENS5_IJNS4_10UnderscoreES1E_S1E_EEEEENS5_IJNS4_13SM90_TMA_LOADES1H_EEENS5_IJNS4_14ComposedLayoutINS4_7SwizzleILi2ELi4ELi3EEENS4_18smem_ptr_flag_bitsILi4EEENSL_INS5_IJSB_SF_EEENS5_IJSF_SC_EEEEEEENSL_INS5_IJNS5_IJNS5_IJSO_SC_EEENS5_IJSM_NSA_ILi2EEEEEEEEESC_NS5_IJS1T_SC_EEEEEENS5_IJNS5_IJNS5_IJST_SX_EEESW_EEESV_NS5_IJS1T_SX_EEEEEEEEEEEvNS4_8identityENS5_IJNS4_23SM90_TMA_LOAD_MULTICASTES25_EEES23_vS24_EENS_8epilogue10collective18CollectiveEpilogueINS28_23Sm100TmaWarpSpecializedILi4ELi2ELi16ELb1ELb0EEEJNS5_IJNSA_ILi64EEESF_SF_EEENS5_IJNSL_IS2D_SC_EENSL_INS5_IJSS_S1T_EEENS5_IJSC_S2D_EEEEEEEENS_10bfloat16_tESK_S2K_SK_NS28_6fusion15FusionCallbacksIS2C_NS2L_17LinearCombinationIS2K_fS2K_fLNS_15FloatRoundStyleE2EEES2E_S2J_JEEENS4_5SM1004TMEM4LOAD26SM100_TMEM_LOAD_32dp32b16xES1H_NS1J_INS1K_ILi1ELi4ELi3EEENS1M_ILi16EEENSL_INS5_IJSB_SS_EEENS5_IJSS_SC_EEEEEEENS4_39AutoVectorizingCopyWithAssumedAlignmentILi128EEENS4_14SM90_TMA_STOREES30_S32_S32_EEEvvEEEEvNT_6ParamsE --------------------------
	.section	.nv.shared._ZN7cutlass13device_kernelINS_4gemm6kernel13GemmUniversalIN4cute5tupleIJiiiiEEENS1_10collective13CollectiveMmaINS1_46MainloopSm100TmaUmmaWarpSpecializedBlockScaledILi12ELi2ELi2ENS5_IJNS4_1CILi8EEENSA_ILi1EEESC_EEEEENS5_IJNSA_ILi128EEESF_SF_EEENS5_IJNS_12float_e2m1_tENS_13float_ue8m0_tEEEENS5_IJNS5_IJlSC_lEEENS4_6LayoutINS5_IJNS5_IJNS5_IJNSA_ILi32EEENSA_ILi4EEEEEEiEEESP_NS5_IJSC_iEEEEEENS5_IJNS5_IJNS5_IJNSA_ILi16EEESN_EEEiEEENS5_IJNS5_IJNSA_ILi0EEESC_EEENSA_ILi512EEEEEENS5_IJSV_iEEEEEEEEEEESJ_S12_NS4_8TiledMMAINS4_8MMA_AtomIJNS4_17SM100_MMA_MXF4_SSISH_SH_fSI_Li128ELi128ELi32ELNS4_4UMMA5MajorE0ELS17_0ELNS16_7ScaleInE0ELS18_0EEEEEENSL_INS5_IJSC_SC_SC_EEENS5_IJSV_SV_SV_EEEEENS5_IJNS4_10UnderscoreES1E_S1E_EEEEENS5_IJNS4_13SM90_TMA_LOADES1H_EEENS5_IJNS4_14ComposedLayoutINS4_7SwizzleILi2ELi4ELi3EEENS4_18smem_ptr_flag_bitsILi4EEENSL_INS5_IJSB_SF_EEENS5_IJSF_SC_EEEEEEENSL_INS5_IJNS5_IJNS5_IJSO_SC_EEENS5_IJSM_NSA_ILi2EEEEEEEEESC_NS5_IJS1T_SC_EEEEEENS5_IJNS5_IJNS5_IJST_SX_EEESW_EEESV_NS5_IJS1T_SX_EEEEEEEEEEEvNS4_8identityENS5_IJNS4_23SM90_TMA_LOAD_MULTICASTES25_EEES23_vS24_EENS_8epilogue10collective18CollectiveEpilogueINS28_23Sm100TmaWarpSpecializedILi4ELi2ELi16ELb1ELb0EEEJNS5_IJNSA_ILi64EEESF_SF_EEENS5_IJNSL_IS2D_SC_EENSL_INS5_IJSS_S1T_EEENS5_IJSC_S2D_EEEEEEEENS_10bfloat16_tESK_S2K_SK_NS28_6fusion15FusionCallbacksIS2C_NS2L_17LinearCombinationIS2K_fS2K_fLNS_15FloatRoundStyleE2EEES2E_S2J_JEEENS4_5SM1004TMEM4LOAD26SM100_TMEM_LOAD_32dp32b16xES1H_NS1J_INS1K_ILi1ELi4ELi3EEENS1M_ILi16EEENSL_INS5_IJSB_SS_EEENS5_IJSS_SC_EEEEEEENS4_39AutoVectorizingCopyWithAssumedAlignmentILi128EEENS4_14SM90_TMA_STOREES30_S32_S32_EEEvvEEEEvNT_6ParamsE,"aw",@nobits
	.sectionflags	@""
	.align	16
	.zero		1024


//--------------------- .nv.shared.reserved.0     --------------------------
	.section	.nv.shared.reserved.0,"aw",@nobits
	.weak		__nv_reservedSMEM_offset_0_alias
	.size		__nv_reservedSMEM_offset_0_alias, 0, 64
	.other		__nv_reservedSMEM_offset_0_alias,@"STO_CUDA_RESERVED_SHARED STV_DEFAULT"
__nv_reservedSMEM_offset_0_alias:
	.zero		0
.nv.shared.reserved.0:
	.zero		64
	.weak		__nv_reservedSMEM_tcgen05_partition
	.type		__nv_reservedSMEM_tcgen05_partition,@object
	.size		__nv_reservedSMEM_tcgen05_partition,(.L_0 - __nv_reservedSMEM_tcgen05_partition)
__nv_reservedSMEM_tcgen05_partition:
	.zero		32
.L_0:


//--------------------- .nv.global                --------------------------
	.section	.nv.global,"aw",@nobits
.nv.global:
	.type		_ZN40_INTERNAL_6a1519f1_4_k_cu_cf824fb7_266684cute1_E,@object
	.size		_ZN40_INTERNAL_6a1519f1_4_k_cu_cf824fb7_266684cute1_E,(_ZN40_INTERNAL_6a1519f1_4_k_cu_cf824fb7_266684cuda3std3__45__cpo6cbeginE - _ZN40_INTERNAL_6a1519f1_4_k_cu_cf824fb7_266684cute1_E)
_ZN40_INTERNAL_6a1519f1_4_k_cu_cf824fb7_266684cute1_E:
	.zero		1
	.type		_ZN40_INTERNAL_6a1519f1_4_k_cu_cf824fb7_266684cuda3std3__45__cpo6cbeginE,@object
	.size		_ZN40_INTERNAL_6a1519f1_4_k_cu_cf824fb7_266684cuda3std3__45__cpo6cbeginE,(_ZN40_INTERNAL_6a1519f1_4_k_cu_cf824fb7_266684cuda3std3__48in_placeE - _ZN40_INTERNAL_6a1519f1_4_k_cu_cf824fb7_266684cuda3std3__45__cpo6cbeginE)
_ZN40_INTERNAL_6a1519f1_4_k_cu_cf824fb7_266684cuda3std3__45__cpo6cbeginE:
	.zero		1
	.type		_ZN40_INTERNAL_6a1519f1_4_k_cu_cf824fb7_266684cuda3std3__48in_placeE,@object
	.size		_ZN40_INTERNAL_6a1519f1_4_k_cu_cf824fb7_266684cuda3std3__48in_placeE,(_ZN40_INTERNAL_6a1519f1_4_k_cu_cf824fb7_266684cuda3std6ranges3__45__cpo9iter_moveE - _ZN40_INTERNAL_6a1519f1_4_k_cu_cf824fb7_266684cuda3std3__48in_placeE)
_ZN40_INTERNAL_6a1519f1_4_k_cu_cf824fb7_266684cuda3std3__48in_placeE:
	.zero		1
	.type		_ZN40_INTERNAL_6a1519f1_4_k_cu_cf824fb7_266684cuda3std6ranges3__45__cpo9iter_moveE,@object
	.size		_ZN40_INTERNAL_6a1519f1_4_k_cu_cf824fb7_266684cuda3std6ranges3__45__cpo9iter_moveE,(_ZN40_INTERNAL_6a1519f1_4_k_cu_cf824fb7_266684cuda3std3__45__cpo5beginE - _ZN40_INTERNAL_6a1519f1_4_k_cu_cf824fb7_266684cuda3std6ranges3__45__cpo9iter_moveE)
_ZN40_INTERNAL_6a1519f1_4_k_cu_cf824fb7_266684cuda3std6ranges3__45__cpo9iter_moveE:
	.zero		1
	.type		_ZN40_INTERNAL_6a1519f1_4_k_cu_cf824fb7_266684cuda3std3__45__cpo5beginE,@object
	.size		_ZN40_INTERNAL_6a1519f1_4_k_cu_cf824fb7_266684cuda3std3__45__cpo5beginE,(_ZN40_INTERNAL_6a1519f1_4_k_cu_cf824fb7_266684cuda3std3__442_GLOBAL__N__6a1519f1_4_k_cu_cf824fb7_266686ignoreE - _ZN40_INTERNAL_6a1519f1_4_k_cu_cf824fb7_266684cuda3std3__45__cpo5beginE)
_ZN40_INTERNAL_6a1519f1_4_k_cu_cf824fb7_266684cuda3std3__45__cpo5beginE:
	.zero		1
	.type		_ZN40_INTERNAL_6a1519f1_4_k_cu_cf824fb7_266684cuda3std3__442_GLOBAL__N__6a1519f1_4_k_cu_cf824fb7_266686ignoreE,@object
	.size		_ZN40_INTERNAL_6a1519f1_4_k_cu_cf824fb7_266684cuda3std3__442_GLOBAL__N__6a1519f1_4_k_cu_cf824fb7_266686ignoreE,(_ZN40_INTERNAL_6a1519f1_4_k_cu_cf824fb7_266684cute7productE - _ZN40_INTERNAL_6a1519f1_4_k_cu_cf824fb7_266684cuda3std3__442_GLOBAL__N__6a1519f1_4_k_cu_cf824fb7_266686ignoreE)
_ZN40_INTERNAL_6a1519f1_4_k_cu_cf824fb7_266684cuda3std3__442_GLOBAL__N__6a1519f1_4_k_cu_cf824fb7_266686ignoreE:
	.zero		1
	.type		_ZN40_INTERNAL_6a1519f1_4_k_cu_cf824fb7_266684cute7productE,@object
	.size		_ZN40_INTERNAL_6a1519f1_4_k_cu_cf824fb7_266684cute7productE,(_ZN40_INTERNAL_6a1519f1_4_k_cu_cf824fb7_266684cuda3std3__45__cpo3endE - _ZN40_INTERNAL_6a1519f1_4_k_cu_cf824fb7_266684cute7productE)
_ZN40_INTERNAL_6a1519f1_4_k_cu_cf824fb7_266684cute7productE:
	.zero		1
	.type		_ZN40_INTERNAL_6a1519f1_4_k_cu_cf824fb7_266684cuda3std3__45__cpo3endE,@object
	.size		_ZN40_INTERNAL_6a1519f1_4_k_cu_cf824fb7_266684cuda3std3__45__cpo3endE,(_ZN40_INTERNAL_6a1519f1_4_k_cu_cf824fb7_266684cuda3std3__419piecewise_constructE - _ZN40_INTERNAL_6a1519f1_4_k_cu_cf824fb7_266684cuda3std3__45__cpo3endE)
_ZN40_INTERNAL_6a1519f1_4_k_cu_cf824fb7_266684cuda3std3__45__cpo3endE:
	.zero		1
	.type		_ZN40_INTERNAL_6a1519f1_4_k_cu_cf824fb7_266684cuda3std3__419piecewise_constructE,@object
	.size		_ZN40_INTERNAL_6a1519f1_4_k_cu_cf824fb7_266684cuda3std3__419piecewise_constructE,(_ZN40_INTERNAL_6a1519f1_4_k_cu_cf824fb7_266684cuda3std3__45__cpo4cendE - _ZN40_INTERNAL_6a1519f1_4_k_cu_cf824fb7_266684cuda3std3__419piecewise_constructE)
_ZN40_INTERNAL_6a1519f1_4_k_cu_cf824fb7_266684cuda3std3__419piecewise_constructE:
	.zero		1
	.type		_ZN40_INTERNAL_6a1519f1_4_k_cu_cf824fb7_266684cuda3std3__45__cpo4cendE,@object
	.size		_ZN40_INTERNAL_6a1519f1_4_k_cu_cf824fb7_266684cuda3std3__45__cpo4cendE,(_ZN40_INTERNAL_6a1519f1_4_k_cu_cf824fb7_266684cuda3std6ranges3__45__cpo4swapE - _ZN40_INTERNAL_6a1519f1_4_k_cu_cf824fb7_266684cuda3std3__45__cpo4cendE)
_ZN40_INTERNAL_6a1519f1_4_k_cu_cf824fb7_266684cuda3std3__45__cpo4cendE:
	.zero		1
	.type		_ZN40_INTERNAL_6a1519f1_4_k_cu_cf824fb7_266684cuda3std6ranges3__45__cpo4swapE,@object
	.size		_ZN40_INTERNAL_6a1519f1_4_k_cu_cf824fb7_266684cuda3std6ranges3__45__cpo4swapE,(.L_10 - _ZN40_INTERNAL_6a1519f1_4_k_cu_cf824fb7_266684cuda3std6ranges3__45__cpo4swapE)
_ZN40_INTERNAL_6a1519f1_4_k_cu_cf824fb7_266684cuda3std6ranges3__45__cpo4swapE:
	.zero		1
.L_10:


//--------------------- .nv.constant0._ZN7cutlass13device_kernelINS_4gemm6kernel13GemmUniversalIN4cute5tupleIJiiiiEEENS1_10collective13CollectiveMmaINS1_46MainloopSm100TmaUmmaWarpSpecializedBlockScaledILi12ELi2ELi2ENS5_IJNS4_1CILi8EEENSA_ILi1EEESC_EEEEENS5_IJNSA_ILi128EEESF_SF_EEENS5_IJNS_12float_e2m1_tENS_13float_ue8m0_tEEEENS5_IJNS5_IJlSC_lEEENS4_6LayoutINS5_IJNS5_IJNS5_IJNSA_ILi32EEENSA_ILi4EEEEEEiEEESP_NS5_IJSC_iEEEEEENS5_IJNS5_IJNS5_IJNSA_ILi16EEESN_EEEiEEENS5_IJNS5_IJNSA_ILi0EEESC_EEENSA_ILi512EEEEEENS5_IJSV_iEEEEEEEEEEESJ_S12_NS4_8TiledMMAINS4_8MMA_AtomIJNS4_17SM100_MMA_MXF4_SSISH_SH_fSI_Li128ELi128ELi32ELNS4_4UMMA5MajorE0ELS17_0ELNS16_7ScaleInE0ELS18_0EEEEEENSL_INS5_IJSC_SC_SC_EEENS5_IJSV_SV_SV_EEEEENS5_IJNS4_10UnderscoreES1E_S1E_EEEEENS5_IJNS4_13SM90_TMA_LOADES1H_EEENS5_IJNS4_14ComposedLayoutINS4_7SwizzleILi2ELi4ELi3EEENS4_18smem_ptr_flag_bitsILi4EEENSL_INS5_IJSB_SF_EEENS5_IJSF_SC_EEEEEEENSL_INS5_IJNS5_IJNS5_IJSO_SC_EEENS5_IJSM_NSA_ILi2EEEEEEEEESC_NS5_IJS1T_SC_EEEEEENS5_IJNS5_IJNS5_IJST_SX_EEESW_EEESV_NS5_IJS1T_SX_EEEEEEEEEEEvNS4_8identityENS5_IJNS4_23SM90_TMA_LOAD_MULTICASTES25_EEES23_vS24_EENS_8epilogue10collective18CollectiveEpilogueINS28_23Sm100TmaWarpSpecializedILi4ELi2ELi16ELb1ELb0EEEJNS5_IJNSA_ILi64EEESF_SF_EEENS5_IJNSL_IS2D_SC_EENSL_INS5_IJSS_S1T_EEENS5_IJSC_S2D_EEEEEEEENS_10bfloat16_tESK_S2K_SK_NS28_6fusion15FusionCallbacksIS2C_NS2L_17LinearCombinationIS2K_fS2K_fLNS_15FloatRoundStyleE2EEES2E_S2J_JEEENS4_5SM1004TMEM4LOAD26SM100_TMEM_LOAD_32dp32b16xES1H_NS1J_INS1K_ILi1ELi4ELi3EEENS1M_ILi16EEENSL_INS5_IJSB_SS_EEENS5_IJSS_SC_EEEEEEENS4_39AutoVectorizingCopyWithAssumedAlignmentILi128EEENS4_14SM90_TMA_STOREES30_S32_S32_EEEvvEEEEvNT_6ParamsE --------------------------
	.section	.nv.constant0._ZN7cutlass13device_kernelINS_4gemm6kernel13GemmUniversalIN4cute5tupleIJiiiiEEENS1_10collective13CollectiveMmaINS1_46MainloopSm100TmaUmmaWarpSpecializedBlockScaledILi12ELi2ELi2ENS5_IJNS4_1CILi8EEENSA_ILi1EEESC_EEEEENS5_IJNSA_ILi128EEESF_SF_EEENS5_IJNS_12float_e2m1_tENS_13float_ue8m0_tEEEENS5_IJNS5_IJlSC_lEEENS4_6LayoutINS5_IJNS5_IJNS5_IJNSA_ILi32EEENSA_ILi4EEEEEEiEEESP_NS5_IJSC_iEEEEEENS5_IJNS5_IJNS5_IJNSA_ILi16EEESN_EEEiEEENS5_IJNS5_IJNSA_ILi0EEESC_EEENSA_ILi512EEEEEENS5_IJSV_iEEEEEEEEEEESJ_S12_NS4_8TiledMMAINS4_8MMA_AtomIJNS4_17SM100_MMA_MXF4_SSISH_SH_fSI_Li128ELi128ELi32ELNS4_4UMMA5MajorE0ELS17_0ELNS16_7ScaleInE0ELS18_0EEEEEENSL_INS5_IJSC_SC_SC_EEENS5_IJSV_SV_SV_EEEEENS5_IJNS4_10UnderscoreES1E_S1E_EEEEENS5_IJNS4_13SM90_TMA_LOADES1H_EEENS5_IJNS4_14ComposedLayoutINS4_7SwizzleILi2ELi4ELi3EEENS4_18smem_ptr_flag_bitsILi4EEENSL_INS5_IJSB_SF_EEENS5_IJSF_SC_EEEEEEENSL_INS5_IJNS5_IJNS5_IJSO_SC_EEENS5_IJSM_NSA_ILi2EEEEEEEEESC_NS5_IJS1T_SC_EEEEEENS5_IJNS5_IJNS5_IJST_SX_EEESW_EEESV_NS5_IJS1T_SX_EEEEEEEEEEEvNS4_8identityENS5_IJNS4_23SM90_TMA_LOAD_MULTICASTES25_EEES23_vS24_EENS_8epilogue10collective18CollectiveEpilogueINS28_23Sm100TmaWarpSpecializedILi4ELi2ELi16ELb1ELb0EEEJNS5_IJNSA_ILi64EEESF_SF_EEENS5_IJNSL_IS2D_SC_EENSL_INS5_IJSS_S1T_EEENS5_IJSC_S2D_EEEEEEEENS_10bfloat16_tESK_S2K_SK_NS28_6fusion15FusionCallbacksIS2C_NS2L_17LinearCombinationIS2K_fS2K_fLNS_15FloatRoundStyleE2EEES2E_S2J_JEEENS4_5SM1004TMEM4LOAD26SM100_TMEM_LOAD_32dp32b16xES1H_NS1J_INS1K_ILi1ELi4ELi3EEENS1M_ILi16EEENSL_INS5_IJSB_SS_EEENS5_IJSS_SC_EEEEEEENS4_39AutoVectorizingCopyWithAssumedAlignmentILi128EEENS4_14SM90_TMA_STOREES30_S32_S32_EEEvvEEEEvNT_6ParamsE,"a",@progbits
	.sectionflags	@""
	.align	4
.nv.constant0._ZN7cutlass13device_kernelINS_4gemm6kernel13GemmUniversalIN4cute5tupleIJiiiiEEENS1_10collective13CollectiveMmaINS1_46MainloopSm100TmaUmmaWarpSpecializedBlockScaledILi12ELi2ELi2ENS5_IJNS4_1CILi8EEENSA_ILi1EEESC_EEEEENS5_IJNSA_ILi128EEESF_SF_EEENS5_IJNS_12float_e2m1_tENS_13float_ue8m0_tEEEENS5_IJNS5_IJlSC_lEEENS4_6LayoutINS5_IJNS5_IJNS5_IJNSA_ILi32EEENSA_ILi4EEEEEEiEEESP_NS5_IJSC_iEEEEEENS5_IJNS5_IJNS5_IJNSA_ILi16EEESN_EEEiEEENS5_IJNS5_IJNSA_ILi0EEESC_EEENSA_ILi512EEEEEENS5_IJSV_iEEEEEEEEEEESJ_S12_NS4_8TiledMMAINS4_8MMA_AtomIJNS4_17SM100_MMA_MXF4_SSISH_SH_fSI_Li128ELi128ELi32ELNS4_4UMMA5MajorE0ELS17_0ELNS16_7ScaleInE0ELS18_0EEEEEENSL_INS5_IJSC_SC_SC_EEENS5_IJSV_SV_SV_EEEEENS5_IJNS4_10UnderscoreES1E_S1E_EEEEENS5_IJNS4_13SM90_TMA_LOADES1H_EEENS5_IJNS4_14ComposedLayoutINS4_7SwizzleILi2ELi4ELi3EEENS4_18smem_ptr_flag_bitsILi4EEENSL_INS5_IJSB_SF_EEENS5_IJSF_SC_EEEEEEENSL_INS5_IJNS5_IJNS5_IJSO_SC_EEENS5_IJSM_NSA_ILi2EEEEEEEEESC_NS5_IJS1T_SC_EEEEEENS5_IJNS5_IJNS5_IJST_SX_EEESW_EEESV_NS5_IJS1T_SX_EEEEEEEEEEEvNS4_8identityENS5_IJNS4_23SM90_TMA_LOAD_MULTICASTES25_EEES23_vS24_EENS_8epilogue10collective18CollectiveEpilogueINS28_23Sm100TmaWarpSpecializedILi4ELi2ELi16ELb1ELb0EEEJNS5_IJNSA_ILi64EEESF_SF_EEENS5_IJNSL_IS2D_SC_EENSL_INS5_IJSS_S1T_EEENS5_IJSC_S2D_EEEEEEEENS_10bfloat16_tESK_S2K_SK_NS28_6fusion15FusionCallbacksIS2C_NS2L_17LinearCombinationIS2K_fS2K_fLNS_15FloatRoundStyleE2EEES2E_S2J_JEEENS4_5SM1004TMEM4LOAD26SM100_TMEM_LOAD_32dp32b16xES1H_NS1J_INS1K_ILi1ELi4ELi3EEENS1M_ILi16EEENSL_INS5_IJSB_SS_EEENS5_IJSS_SC_EEEEEEENS4_39AutoVectorizingCopyWithAssumedAlignmentILi128EEENS4_14SM90_TMA_STOREES30_S32_S32_EEEvvEEEEvNT_6ParamsE:
	.zero		3968


//--------------------- SYMBOLS --------------------------

	.type		.nv.reservedSmem.offset0,@object
	.size		.nv.reservedSmem.offset0,0x4
	.type		.nv.reservedSmem.cap,@object
	.size		.nv.reservedSmem.cap,0x4
	.type		__assertfail,@function
